// auto-generated by cutlass_sweep.gemm — config: {"arch": "sm_100", "cluster_m": 1, "cluster_n": 1, "dtype": "fp16", "dtype_b": "fp16", "layout": "nt", "stages": 0, "tile_k": 16, "tile_m": 128, "tile_n": 240}
#include "cutlass/cutlass.h"
#include "cutlass/gemm/collective/collective_builder.hpp"
#include "cutlass/gemm/device/gemm_universal_adapter.h"
#include "cutlass/gemm/kernel/gemm_universal.hpp"
#include "cutlass/epilogue/collective/collective_builder.hpp"

using ElemA = cutlass::half_t;
using ElemB = cutlass::half_t;
using ElemCD = cutlass::half_t;
using Acc  = float;
using TileShape    = cute::Shape<cute::_128, cute::_240, cute::_16>;
using ClusterShape = cute::Shape<cute::_1, cute::_1, cute::_1>;

using CollectiveEpilogue = typename cutlass::epilogue::collective::CollectiveBuilder<
    cutlass::arch::Sm100, cutlass::arch::OpClassTensorOp,
    TileShape, ClusterShape,
    cutlass::epilogue::collective::EpilogueTileAuto,
    Acc, Acc,
    ElemCD, cutlass::layout::RowMajor, 128 / cutlass::sizeof_bits<ElemCD>::value,
    ElemCD, cutlass::layout::RowMajor, 128 / cutlass::sizeof_bits<ElemCD>::value,
    cutlass::epilogue::collective::EpilogueScheduleAuto
  >::CollectiveOp;

using CollectiveMainloop = typename cutlass::gemm::collective::CollectiveBuilder<
    cutlass::arch::Sm100, cutlass::arch::OpClassTensorOp,
    ElemA, cutlass::layout::RowMajor, 128 / cutlass::sizeof_bits<ElemA>::value,
    ElemB, cutlass::layout::ColumnMajor, 128 / cutlass::sizeof_bits<ElemB>::value,
    Acc,
    TileShape, ClusterShape,
    cutlass::gemm::collective::StageCountAutoCarveout<static_cast<int>(sizeof(typename CollectiveEpilogue::SharedStorage))>,
    cutlass::gemm::collective::KernelScheduleAuto
  >::CollectiveOp;

using GemmKernel = cutlass::gemm::kernel::GemmUniversal<
    cute::Shape<int,int,int,int>,
    CollectiveMainloop,
    CollectiveEpilogue
>;
using Gemm = cutlass::gemm::device::GemmUniversalAdapter<GemmKernel>;

// Force the device kernel symbol into the cubin without needing a host main.
auto* _anchor = &cutlass::device_kernel<GemmKernel>;


// ===== COMPILED SASS (sm_100a) =====

	.target	sm_100a

	.elftype	@"ET_EXEC"


//--------------------- .note.nv.tkinfo           --------------------------
	.section	.note.nv.tkinfo,"",@"SHT_NOTE"
	.sectionflags	@"SHF_NOTE_NV_TKINFO"
	.tkinfo
        /*0018*/ 	.word	0x00000002
        /*0030*/ 	.string	""
        /*0030*/ 	.string	"ptxas"
        /*0030*/ 	.string	"Cuda compilation tools, release 13.0, V13.0.88"
        /*0030*/ 	.string	"Build cuda_13.0.r13.0/compiler.36424714_0"
        /*0030*/ 	.string	"-arch sm_100a -m 64 "



//--------------------- .note.nv.cuinfo           --------------------------
	.section	.note.nv.cuinfo,"",@"SHT_NOTE"
	.sectionflags	@"SHF_NOTE_NV_CUINFO"
        /*0018*/ 	.short	0x0002
        /*001a*/ 	.short	0x0064
        /*001c*/ 	.short	0x0082
	.zero		2


//--------------------- .nv.info                  --------------------------
	.section	.nv.info,"",@"SHT_CUDA_INFO"
	.align	4


	//----- nvinfo : EIATTR_REGCOUNT
	.align		4
        /*0000*/ 	.byte	0x04, 0x2f
        /*0002*/ 	.short	(.L_19 - .L_18)
	.align		4
.L_18:
        /*0004*/ 	.word	index@(_ZN7cutlass13device_kernelINS_4gemm6kernel13GemmUniversalIN4cute5tupleIJiiiiEEENS1_10collective13CollectiveMmaINS1_35MainloopSm100TmaUmmaWarpSpecializedILi9ELi2ELi2ENS5_IJNS4_1CILi1EEESB_SB_EEEEENS5_IJNSA_ILi128EEENSA_ILi240EEENSA_ILi16EEEEEENS_6half_tENS5_IJlSB_lEEESI_SJ_NS4_8TiledMMAINS4_8MMA_AtomIJNS4_20SM100_MMA_F16BF16_SSISI_SI_fLi128ELi240ELNS4_4UMMA5MajorE0ELSO_0ELNSN_7ScaleInE0ELSP_0EEEEEENS4_6LayoutISC_NS5_IJNSA_ILi0EEEST_ST_EEEEENS5_IJNS4_10UnderscoreESW_SW_EEEEENS4_13SM90_TMA_LOADENS4_14ComposedLayoutINS4_7SwizzleILi1ELi4ELi3EEENS4_18smem_ptr_flag_bitsILi16EEENSS_INS5_IJNSA_ILi8EEESG_EEENS5_IJSG_SB_EEEEEEEvNS4_8identityESZ_S19_vS1A_EENS_8epilogue10collective18CollectiveEpilogueINS1C_23Sm100TmaWarpSpecializedILi2ELi1ELi240ELb1ELb0EEEJSH_NS5_IJNSS_ISE_SB_EENSS_ISF_SB_EEEEESI_SJ_SI_SJ_NS1C_6fusion15FusionCallbacksIS1G_NS1K_17LinearCombinationISI_fSI_fLNS_15FloatRoundStyleE2EEESH_S1J_JEEENS4_5SM1004TMEM4LOAD26SM100_TMEM_LOAD_32dp32b16xESZ_S19_NS4_39AutoVectorizingCopyWithAssumedAlignmentILi128EEENS4_14SM90_TMA_STOREES19_S1V_S1V_EEEvvEEEEvNT_6ParamsE)
        /*0008*/ 	.word	0x000000ff


	//----- nvinfo : EIATTR_FRAME_SIZE
	.align		4
.L_19:
        /*000c*/ 	.byte	0x04, 0x11
        /*000e*/ 	.short	(.L_21 - .L_20)
	.align		4
.L_20:
        /*0010*/ 	.word	index@($__internal_2_$__cuda_sm10x_tcgen05_guardrail_trap_unallocated_columns_being_dealloced)
        /*0014*/ 	.word	0x00000290


	//----- nvinfo : EIATTR_FRAME_SIZE
	.align		4
.L_21:
        /*0018*/ 	.byte	0x04, 0x11
        /*001a*/ 	.short	(.L_23 - .L_22)
	.align		4
.L_22:
        /*001c*/ 	.word	index@($__internal_1_$__cuda_sm10x_tcgen05_guardrail_trap_phase_invalid_during_alloc)
        /*0020*/ 	.word	0x00000290


	//----- nvinfo : EIATTR_FRAME_SIZE
	.align		4
.L_23:
        /*0024*/ 	.byte	0x04, 0x11
        /*0026*/ 	.short	(.L_25 - .L_24)
	.align		4
.L_24:
        /*0028*/ 	.word	index@($__internal_0_$__cuda_sm10x_tcgen05_guardrail_trap_col_being_dealloced_not_returned_by_alloc)
        /*002c*/ 	.word	0x00000290


	//----- nvinfo : EIATTR_FRAME_SIZE
	.align		4
.L_25:
        /*0030*/ 	.byte	0x04, 0x11
        /*0032*/ 	.short	(.L_27 - .L_26)
	.align		4
.L_26:
        /*0034*/ 	.word	index@(_ZN7cutlass13device_kernelINS_4gemm6kernel13GemmUniversalIN4cute5tupleIJiiiiEEENS1_10collective13CollectiveMmaINS1_35MainloopSm100TmaUmmaWarpSpecializedILi9ELi2ELi2ENS5_IJNS4_1CILi1EEESB_SB_EEEEENS5_IJNSA_ILi128EEENSA_ILi240EEENSA_ILi16EEEEEENS_6half_tENS5_IJlSB_lEEESI_SJ_NS4_8TiledMMAINS4_8MMA_AtomIJNS4_20SM100_MMA_F16BF16_SSISI_SI_fLi128ELi240ELNS4_4UMMA5MajorE0ELSO_0ELNSN_7ScaleInE0ELSP_0EEEEEENS4_6LayoutISC_NS5_IJNSA_ILi0EEEST_ST_EEEEENS5_IJNS4_10UnderscoreESW_SW_EEEEENS4_13SM90_TMA_LOADENS4_14ComposedLayoutINS4_7SwizzleILi1ELi4ELi3EEENS4_18smem_ptr_flag_bitsILi16EEENSS_INS5_IJNSA_ILi8EEESG_EEENS5_IJSG_SB_EEEEEEEvNS4_8identityESZ_S19_vS1A_EENS_8epilogue10collective18CollectiveEpilogueINS1C_23Sm100TmaWarpSpecializedILi2ELi1ELi240ELb1ELb0EEEJSH_NS5_IJNSS_ISE_SB_EENSS_ISF_SB_EEEEESI_SJ_SI_SJ_NS1C_6fusion15FusionCallbacksIS1G_NS1K_17LinearCombinationISI_fSI_fLNS_15FloatRoundStyleE2EEESH_S1J_JEEENS4_5SM1004TMEM4LOAD26SM100_TMEM_LOAD_32dp32b16xESZ_S19_NS4_39AutoVectorizingCopyWithAssumedAlignmentILi128EEENS4_14SM90_TMA_STOREES19_S1V_S1V_EEEvvEEEEvNT_6ParamsE)
        /*0038*/ 	.word	0x00000290


	//----- nvinfo : EIATTR_MIN_STACK_SIZE
	.align		4
.L_27:
        /*003c*/ 	.byte	0x04, 0x12
        /*003e*/ 	.short	(.L_29 - .L_28)
	.align		4
.L_28:
        /*0040*/ 	.word	index@(_ZN7cutlass13device_kernelINS_4gemm6kernel13GemmUniversalIN4cute5tupleIJiiiiEEENS1_10collective13CollectiveMmaINS1_35MainloopSm100TmaUmmaWarpSpecializedILi9ELi2ELi2ENS5_IJNS4_1CILi1EEESB_SB_EEEEENS5_IJNSA_ILi128EEENSA_ILi240EEENSA_ILi16EEEEEENS_6half_tENS5_IJlSB_lEEESI_SJ_NS4_8TiledMMAINS4_8MMA_AtomIJNS4_20SM100_MMA_F16BF16_SSISI_SI_fLi128ELi240ELNS4_4UMMA5MajorE0ELSO_0ELNSN_7ScaleInE0ELSP_0EEEEEENS4_6LayoutISC_NS5_IJNSA_ILi0EEEST_ST_EEEEENS5_IJNS4_10UnderscoreESW_SW_EEEEENS4_13SM90_TMA_LOADENS4_14ComposedLayoutINS4_7SwizzleILi1ELi4ELi3EEENS4_18smem_ptr_flag_bitsILi16EEENSS_INS5_IJNSA_ILi8EEESG_EEENS5_IJSG_SB_EEEEEEEvNS4_8identityESZ_S19_vS1A_EENS_8epilogue10collective18CollectiveEpilogueINS1C_23Sm100TmaWarpSpecializedILi2ELi1ELi240ELb1ELb0EEEJSH_NS5_IJNSS_ISE_SB_EENSS_ISF_SB_EEEEESI_SJ_SI_SJ_NS1C_6fusion15FusionCallbacksIS1G_NS1K_17LinearCombinationISI_fSI_fLNS_15FloatRoundStyleE2EEESH_S1J_JEEENS4_5SM1004TMEM4LOAD26SM100_TMEM_LOAD_32dp32b16xESZ_S19_NS4_39AutoVectorizingCopyWithAssumedAlignmentILi128EEENS4_14SM90_TMA_STOREES19_S1V_S1V_EEEvvEEEEvNT_6ParamsE)
        /*0044*/ 	.word	0x00000290
.L_29:


//--------------------- .nv.compat                --------------------------
	.section	.nv.compat,"",@"SHT_CUDA_COMPAT_INFO"
	.align	4
        /*0000*/ 	.byte	0x02, 0x09, 0x01, 0x00, 0x02, 0x02, 0x02, 0x00, 0x02, 0x05, 0x05, 0x00, 0x03, 0x07, 0x01, 0x01
        /*0010*/ 	.byte	0x02, 0x03, 0x01, 0x00, 0x02, 0x06, 0x01, 0x00, 0x04, 0x0b, 0x08, 0x00, 0x09, 0x00, 0x00, 0x00
        /*0020*/ 	.byte	0x00, 0x00, 0x00, 0x00


//--------------------- .nv.info._ZN7cutlass13device_kernelINS_4gemm6kernel13GemmUniversalIN4cute5tupleIJiiiiEEENS1_10collective13CollectiveMmaINS1_35MainloopSm100TmaUmmaWarpSpecializedILi9ELi2ELi2ENS5_IJNS4_1CILi1EEESB_SB_EEEEENS5_IJNSA_ILi128EEENSA_ILi240EEENSA_ILi16EEEEEENS_6half_tENS5_IJlSB_lEEESI_SJ_NS4_8TiledMMAINS4_8MMA_AtomIJNS4_20SM100_MMA_F16BF16_SSISI_SI_fLi128ELi240ELNS4_4UMMA5MajorE0ELSO_0ELNSN_7ScaleInE0ELSP_0EEEEEENS4_6LayoutISC_NS5_IJNSA_ILi0EEEST_ST_EEEEENS5_IJNS4_10UnderscoreESW_SW_EEEEENS4_13SM90_TMA_LOADENS4_14ComposedLayoutINS4_7SwizzleILi1ELi4ELi3EEENS4_18smem_ptr_flag_bitsILi16EEENSS_INS5_IJNSA_ILi8EEESG_EEENS5_IJSG_SB_EEEEEEEvNS4_8identityESZ_S19_vS1A_EENS_8epilogue10collective18CollectiveEpilogueINS1C_23Sm100TmaWarpSpecializedILi2ELi1ELi240ELb1ELb0EEEJSH_NS5_IJNSS_ISE_SB_EENSS_ISF_SB_EEEEESI_SJ_SI_SJ_NS1C_6fusion15FusionCallbacksIS1G_NS1K_17LinearCombinationISI_fSI_fLNS_15FloatRoundStyleE2EEESH_S1J_JEEENS4_5SM1004TMEM4LOAD26SM100_TMEM_LOAD_32dp32b16xESZ_S19_NS4_39AutoVectorizingCopyWithAssumedAlignmentILi128EEENS4_14SM90_TMA_STOREES19_S1V_S1V_EEEvvEEEEvNT_6ParamsE --------------------------
	.section	.nv.info._ZN7cutlass13device_kernelINS_4gemm6kernel13GemmUniversalIN4cute5tupleIJiiiiEEENS1_10collective13CollectiveMmaINS1_35MainloopSm100TmaUmmaWarpSpecializedILi9ELi2ELi2ENS5_IJNS4_1CILi1EEESB_SB_EEEEENS5_IJNSA_ILi128EEENSA_ILi240EEENSA_ILi16EEEEEENS_6half_tENS5_IJlSB_lEEESI_SJ_NS4_8TiledMMAINS4_8MMA_AtomIJNS4_20SM100_MMA_F16BF16_SSISI_SI_fLi128ELi240ELNS4_4UMMA5MajorE0ELSO_0ELNSN_7ScaleInE0ELSP_0EEEEEENS4_6LayoutISC_NS5_IJNSA_ILi0EEEST_ST_EEEEENS5_IJNS4_10UnderscoreESW_SW_EEEEENS4_13SM90_TMA_LOADENS4_14ComposedLayoutINS4_7SwizzleILi1ELi4ELi3EEENS4_18smem_ptr_flag_bitsILi16EEENSS_INS5_IJNSA_ILi8EEESG_EEENS5_IJSG_SB_EEEEEEEvNS4_8identityESZ_S19_vS1A_EENS_8epilogue10collective18CollectiveEpilogueINS1C_23Sm100TmaWarpSpecializedILi2ELi1ELi240ELb1ELb0EEEJSH_NS5_IJNSS_ISE_SB_EENSS_ISF_SB_EEEEESI_SJ_SI_SJ_NS1C_6fusion15FusionCallbacksIS1G_NS1K_17LinearCombinationISI_fSI_fLNS_15FloatRoundStyleE2EEESH_S1J_JEEENS4_5SM1004TMEM4LOAD26SM100_TMEM_LOAD_32dp32b16xESZ_S19_NS4_39AutoVectorizingCopyWithAssumedAlignmentILi128EEENS4_14SM90_TMA_STOREES19_S1V_S1V_EEEvvEEEEvNT_6ParamsE,"",@"SHT_CUDA_INFO"
	.sectionflags	@""
	.align	4


	//----- nvinfo : EIATTR_CUDA_API_VERSION
	.align		4
        /*0000*/ 	.byte	0x04, 0x37
        /*0002*/ 	.short	(.L_31 - .L_30)
.L_30:
        /*0004*/ 	.word	0x00000082


	//----- nvinfo : EIATTR_KPARAM_INFO
	.align		4
.L_31:
        /*0008*/ 	.byte	0x04, 0x17
        /*000a*/ 	.short	(.L_33 - .L_32)
.L_32:
        /*000c*/ 	.word	0x00000000
        /*0010*/ 	.short	0x0000
        /*0012*/ 	.short	0x0000
        /*0014*/ 	.byte	0x00, 0xf0, 0x01, 0x20


	//----- nvinfo : EIATTR_AT_ENTRY_FRAGMENTS
	.align		4
.L_33:
        /*0018*/ 	.byte	0x04, 0x4f
        /*001a*/ 	.short	(.L_35 - .L_34)


	//   ....[0]....
.L_34:
        /*001c*/ 	.word	0x00000006


	//----- nvinfo : EIATTR_RESERVED_SMEM_USED
	.align		4
.L_35:
        /*0020*/ 	.byte	0x01, 0x41
	.zero		2


	//----- nvinfo : EIATTR_SPARSE_MMA_MASK
	.align		4
        /*0024*/ 	.byte	0x03, 0x50
        /*0026*/ 	.short	0x0000


	//----- nvinfo : EIATTR_TCGEN05_1CTA_USED
	.align		4
        /*0028*/ 	.byte	0x01, 0x51
	.zero		2


	//----- nvinfo : EIATTR_MAXREG_COUNT
	.align		4
        /*002c*/ 	.byte	0x03, 0x1b
        /*002e*/ 	.short	0x00ff


	//----- nvinfo : EIATTR_NUM_BARRIERS
	.align		4
        /*0030*/ 	.byte	0x02, 0x4c
        /*0032*/ 	.byte	0x07
	.zero		1


	//----- nvinfo : EIATTR_EXTERNS
	.align		4
        /*0034*/ 	.byte	0x04, 0x0f
        /*0036*/ 	.short	(.L_37 - .L_36)


	//   ....[0]....
	.align		4
.L_36:
        /*0038*/ 	.word	index@(__assertfail)


	//----- nvinfo : EIATTR_ANNOTATIONS
	.align		4
.L_37:
        /*003c*/ 	.byte	0x04, 0x55
        /*003e*/ 	.short	(.L_39 - .L_38)


	//   ....[0]....
.L_38:
        /*0040*/ 	.word	0x00000001
        /*0044*/ 	.byte	0xc0, 0x00, 0x00, 0x00, 0x01, 0x00, 0x00, 0x00, 0x50, 0x01, 0x00, 0x00, 0x01, 0x00, 0x00, 0x00
        /* <DEDUP_REMOVED lines=279> */
        /*11c4*/ 	.byte	0xe0, 0xe3, 0x00, 0x00, 0x01, 0x00, 0x00, 0x00, 0x90, 0xe4, 0x00, 0x00


	//----- nvinfo : EIATTR_MERCURY_ISA_VERSION
	.align		4
.L_39:
        /*11d0*/ 	.byte	0x03, 0x5f
        /*11d2*/ 	.short	0x0101


	//----- nvinfo : EIATTR_INT_WARP_WIDE_INSTR_OFFSETS
	.align		4
        /*11d4*/ 	.byte	0x04, 0x31
        /*11d6*/ 	.short	(.L_41 - .L_40)


	//   ....[0]....
.L_40:
        /*11d8*/ 	.word	0x00003bb0


	//   ....[1]....
        /*11dc*/ 	.word	0x00003bd0


	//   ....[2]....
        /*11e0*/ 	.word	0x00003c00


	//   ....[3]....
        /*11e4*/ 	.word	0x00004850


	//   ....[4]....
        /*11e8*/ 	.word	0x000048d0


	//   ....[5]....
        /*11ec*/ 	.word	0x000049c0


	//   ....[6]....
        /*11f0*/ 	.word	0x000049f0


	//   ....[7]....
        /*11f4*/ 	.word	0x00004a10


	//   ....[8]....
        /*11f8*/ 	.word	0x00004a30


	//   ....[9]....
        /*11fc*/ 	.word	0x00004ab0


	//   ....[10]....
        /*1200*/ 	.word	0x00004af0


	//   ....[11]....
        /*1204*/ 	.word	0x00004b10


	//   ....[12]....
        /*1208*/ 	.word	0x00004b70


	//   ....[13]....
        /*120c*/ 	.word	0x00004bb0


	//   ....[14]....
        /*1210*/ 	.word	0x00004bd0


	//   ....[15]....
        /*1214*/ 	.word	0x00004c30


	//   ....[16]....
        /*1218*/ 	.word	0x00004c70


	//   ....[17]....
        /*121c*/ 	.word	0x00004ce0


	//   ....[18]....
        /*1220*/ 	.word	0x00004d30


	//----- nvinfo : EIATTR_COOP_GROUP_MASK_REGIDS
	.align		4
.L_41:
        /*1224*/ 	.byte	0x04, 0x29
        /*1226*/ 	.short	(.L_43 - .L_42)


	//   ....[0]....
.L_42:
        /*1228*/ 	.word	0xffffffff


	//   ....[1]....
        /*122c*/ 	.word	0xffffffff


	//   ....[2]....
        /*1230*/ 	.word	0xffffffff


	//   ....[3]....
        /*1234*/ 	.word	0xffffffff


	//   ....[4]....
        /*1238*/ 	.word	0xffffffff


	//   ....[5]....
        /*123c*/ 	.word	0xffffffff


	//   ....[6]....
        /*1240*/ 	.word	0xffffffff


	//   ....[7]....
        /*1244*/ 	.word	0xffffffff


	//   ....[8]....
        /*1248*/ 	.word	0xffffffff


	//   ....[9]....
        /*124c*/ 	.word	0xffffffff


	//   ....[10]....
        /*1250*/ 	.word	0xffffffff


	//   ....[11]....
        /*1254*/ 	.word	0xffffffff


	//   ....[12]....
        /*1258*/ 	.word	0xffffffff


	//----- nvinfo : EIATTR_COOP_GROUP_INSTR_OFFSETS
	.align		4
.L_43:
        /*125c*/ 	.byte	0x04, 0x28
        /*125e*/ 	.short	(.L_45 - .L_44)


	//   ....[0]....
.L_44:
        /*1260*/ 	.word	0x00000090


	//   ....[1]....
        /*1264*/ 	.word	0x00000530


	//   ....[2]....
        /*1268*/ 	.word	0x00000770


	//   ....[3]....
        /*126c*/ 	.word	0x000008d0


	//   ....[4]....
        /*1270*/ 	.word	0x000009d0


	//   ....[5]....
        /*1274*/ 	.word	0x00000b40


	//   ....[6]....
        /*1278*/ 	.word	0x00000cb0


	//   ....[7]....
        /*127c*/ 	.word	0x00001ef0


	//   ....[8]....
        /*1280*/ 	.word	0x00003090


	//   ....[9]....
        /*1284*/ 	.word	0x000032a0


	//   ....[10]....
        /*1288*/ 	.word	0x000032d0


	//   ....[11]....
        /*128c*/ 	.word	0x00003a90


	//   ....[12]....
        /*1290*/ 	.word	0x00003cc0


	//----- nvinfo : EIATTR_VRC_CTA_INIT_COUNT
	.align		4
.L_45:
        /*1294*/ 	.byte	0x02, 0x4a
        /*1296*/ 	.byte	0x80
	.zero		1


	//----- nvinfo : EIATTR_SYSCALL_OFFSETS
	.align		4
        /*1298*/ 	.byte	0x04, 0x46
        /*129a*/ 	.short	(.L_47 - .L_46)


	//   ....[0]....
.L_46:
        /*129c*/ 	.word	0x00005980


	//   ....[1]....
        /*12a0*/ 	.word	0x00005a70


	//   ....[2]....
        /*12a4*/ 	.word	0x000074c0


	//   ....[3]....
        /*12a8*/ 	.word	0x00007630


	//   ....[4]....
        /*12ac*/ 	.word	0x000077a0


	//   ....[5]....
        /*12b0*/ 	.word	0x00007910


	//   ....[6]....
        /*12b4*/ 	.word	0x00007a80


	//   ....[7]....
        /*12b8*/ 	.word	0x00007bf0


	//   ....[8]....
        /*12bc*/ 	.word	0x00007d60


	//   ....[9]....
        /*12c0*/ 	.word	0x00007ed0


	//   ....[10]....
        /*12c4*/ 	.word	0x00008070


	//   ....[11]....
        /*12c8*/ 	.word	0x00008210


	//   ....[12]....
        /*12cc*/ 	.word	0x000083b0


	//   ....[13]....
        /*12d0*/ 	.word	0x00008550


	//   ....[14]....
        /*12d4*/ 	.word	0x000086f0


	//   ....[15]....
        /*12d8*/ 	.word	0x00008890


	//   ....[16]....
        /*12dc*/ 	.word	0x00008a30


	//----- nvinfo : EIATTR_MBARRIER_INSTR_OFFSETS
	.align		4
.L_47:
        /*12e0*/ 	.byte	0x04, 0x39
        /*12e2*/ 	.short	(.L_49 - .L_48)


	//   ....[0]....
.L_48:
        /*12e4*/ 	.word	0x00000630
        /*12e8*/ 	.word	0x000000ff
        /*12ec*/ 	.word	0x00000000
        /*12f0*/ 	.short	0x0100
        /*12f2*/ 	.byte	0x05
	.zero		1


	//   ....[1]....
        /*12f4*/ 	.word	0x00000640
        /*12f8*/ 	.word	0x000000ff
        /*12fc*/ 	.word	0x00000048
        /*1300*/ 	.short	0x0100
        /*1302*/ 	.byte	0x05
	.zero		1


	//   ....[2]....
        /*1304*/ 	.word	0x00000650
        /*1308*/ 	.word	0x000000ff
        /*130c*/ 	.word	0x00000008
        /*1310*/ 	.short	0x0100
        /*1312*/ 	.byte	0x05
	.zero		1


	//   ....[3]....
        /*1314*/ 	.word	0x00000660
        /*1318*/ 	.word	0x000000ff
        /*131c*/ 	.word	0x00000050
        /*1320*/ 	.short	0x0100
        /*1322*/ 	.byte	0x05
	.zero		1


	//   ....[4]....
        /*1324*/ 	.word	0x00000670
        /*1328*/ 	.word	0x000000ff
        /*132c*/ 	.word	0x00000010
        /*1330*/ 	.short	0x0100
        /*1332*/ 	.byte	0x05
	.zero		1


	//   ....[5]....
        /*1334*/ 	.word	0x00000680
        /*1338*/ 	.word	0x000000ff
        /*133c*/ 	.word	0x00000058
        /*1340*/ 	.short	0x0100
        /*1342*/ 	.byte	0x05
	.zero		1


	//   ....[6]....
        /*1344*/ 	.word	0x00000690
        /*1348*/ 	.word	0x000000ff
        /*134c*/ 	.word	0x00000018
        /*1350*/ 	.short	0x0100
        /*1352*/ 	.byte	0x05
	.zero		1


	//   ....[7]....
        /*1354*/ 	.word	0x000006a0
        /*1358*/ 	.word	0x000000ff
        /*135c*/ 	.word	0x00000060
        /*1360*/ 	.short	0x0100
        /*1362*/ 	.byte	0x05
	.zero		1


	//   ....[8]....
        /*1364*/ 	.word	0x000006b0
        /*1368*/ 	.word	0x000000ff
        /*136c*/ 	.word	0x00000020
        /*1370*/ 	.short	0x0100
        /*1372*/ 	.byte	0x05
	.zero		1


	//   ....[9]....
        /*1374*/ 	.word	0x000006c0
        /*1378*/ 	.word	0x000000ff
        /*137c*/ 	.word	0x00000068
        /*1380*/ 	.short	0x0100
        /*1382*/ 	.byte	0x05
	.zero		1


	//   ....[10]....
        /*1384*/ 	.word	0x000006d0
        /*1388*/ 	.word	0x000000ff
        /*138c*/ 	.word	0x00000028
        /*1390*/ 	.short	0x0100
        /*1392*/ 	.byte	0x05
	.zero		1


	//   ....[11]....
        /*1394*/ 	.word	0x000006e0
        /*1398*/ 	.word	0x000000ff
        /*139c*/ 	.word	0x00000070
        /*13a0*/ 	.short	0x0100
        /*13a2*/ 	.byte	0x05
	.zero		1


	//   ....[12]....
        /*13a4*/ 	.word	0x000006f0
        /*13a8*/ 	.word	0x000000ff
        /*13ac*/ 	.word	0x00000030
        /*13b0*/ 	.short	0x0100
        /*13b2*/ 	.byte	0x05
	.zero		1


	//   ....[13]....
        /*13b4*/ 	.word	0x00000700
        /*13b8*/ 	.word	0x000000ff
        /*13bc*/ 	.word	0x00000078
        /*13c0*/ 	.short	0x0100
        /*13c2*/ 	.byte	0x05
	.zero		1


	//   ....[14]....
        /*13c4*/ 	.word	0x00000710
        /*13c8*/ 	.word	0x000000ff
        /*13cc*/ 	.word	0x00000038
        /*13d0*/ 	.short	0x0100
        /*13d2*/ 	.byte	0x05
	.zero		1


	//   ....[15]....
        /*13d4*/ 	.word	0x00000720
        /*13d8*/ 	.word	0x000000ff
        /*13dc*/ 	.word	0x00000080
        /*13e0*/ 	.short	0x0100
        /*13e2*/ 	.byte	0x05
	.zero		1


	//   ....[16]....
        /*13e4*/ 	.word	0x00000730
        /*13e8*/ 	.word	0x000000ff
        /*13ec*/ 	.word	0x00000040
        /*13f0*/ 	.short	0x0100
        /*13f2*/ 	.byte	0x05
	.zero		1


	//   ....[17]....
        /*13f4*/ 	.word	0x00000740
        /*13f8*/ 	.word	0x000000ff
        /*13fc*/ 	.word	0x00000088
        /*1400*/ 	.short	0x0100
        /*1402*/ 	.byte	0x05
	.zero		1


	//   ....[18]....
        /*1404*/ 	.word	0x00000880
        /*1408*/ 	.word	0x000000ff
        /*140c*/ 	.word	0x00000090
        /*1410*/ 	.short	0x0100
        /*1412*/ 	.byte	0x06
	.zero		1


	//   ....[19]....
        /*1414*/ 	.word	0x00000890
        /*1418*/ 	.word	0x000000ff
        /*141c*/ 	.word	0x000000a0
        /*1420*/ 	.short	0x0100
        /*1422*/ 	.byte	0x06
	.zero		1


	//   ....[20]....
        /*1424*/ 	.word	0x000008a0
        /*1428*/ 	.word	0x000000ff
        /*142c*/ 	.word	0x00000098
        /*1430*/ 	.short	0x0100
        /*1432*/ 	.byte	0x06
	.zero		1


	//   ....[21]....
        /*1434*/ 	.word	0x000008b0
        /*1438*/ 	.word	0x000000ff
        /*143c*/ 	.word	0x000000a8
        /*1440*/ 	.short	0x0100
        /*1442*/ 	.byte	0x06
	.zero		1


	//   ....[22]....
        /*1444*/ 	.word	0x000009a0
        /*1448*/ 	.word	0x000000ff
        /*144c*/ 	.word	0x000000b0
        /*1450*/ 	.short	0x0100
        /*1452*/ 	.byte	0x05
	.zero		1


	//   ....[23]....
        /*1454*/ 	.word	0x000009b0
        /*1458*/ 	.word	0x000000ff
        /*145c*/ 	.word	0x000000b8
        /*1460*/ 	.short	0x0100
        /*1462*/ 	.byte	0x05
	.zero		1


	//   ....[24]....
        /*1464*/ 	.word	0x00000af0
        /*1468*/ 	.word	0x000000ff
        /*146c*/ 	.word	0x000000c0
        /*1470*/ 	.short	0x0100
        /*1472*/ 	.byte	0x05
	.zero		1


	//   ....[25]....
        /*1474*/ 	.word	0x00000b00
        /*1478*/ 	.word	0x000000ff
        /*147c*/ 	.word	0x000000d0
        /*1480*/ 	.short	0x0100
        /*1482*/ 	.byte	0x05
	.zero		1


	//   ....[26]....
        /*1484*/ 	.word	0x00000b10
        /*1488*/ 	.word	0x000000ff
        /*148c*/ 	.word	0x000000c8
        /*1490*/ 	.short	0x0100
        /*1492*/ 	.byte	0x05
	.zero		1


	//   ....[27]....
        /*1494*/ 	.word	0x00000b20
        /*1498*/ 	.word	0x000000ff
        /*149c*/ 	.word	0x000000d8
        /*14a0*/ 	.short	0x0100
        /*14a2*/ 	.byte	0x05
	.zero		1


	//   ....[28]....
        /*14a4*/ 	.word	0x00000c50
        /*14a8*/ 	.word	0x000000ff
        /*14ac*/ 	.word	0x000000e0
        /*14b0*/ 	.short	0x0100
        /*14b2*/ 	.byte	0x06
	.zero		1


	//   ....[29]....
        /*14b4*/ 	.word	0x00000c60
        /*14b8*/ 	.word	0x000000ff
        /*14bc*/ 	.word	0x000000f0
        /*14c0*/ 	.short	0x0100
        /*14c2*/ 	.byte	0x06
	.zero		1


	//   ....[30]....
        /*14c4*/ 	.word	0x00000c70
        /*14c8*/ 	.word	0x000000ff
        /*14cc*/ 	.word	0x000000e8
        /*14d0*/ 	.short	0x0100
        /*14d2*/ 	.byte	0x06
	.zero		1


	//   ....[31]....
        /*14d4*/ 	.word	0x00000c80
        /*14d8*/ 	.word	0x000000ff
        /*14dc*/ 	.word	0x000000f8
        /*14e0*/ 	.short	0x0100
        /*14e2*/ 	.byte	0x06
	.zero		1


	//   ....[32]....
        /*14e4*/ 	.word	0x00000db0
        /*14e8*/ 	.word	0x000000ff
        /*14ec*/ 	.word	0x00000100
        /*14f0*/ 	.short	0x0100
        /*14f2*/ 	.byte	0x05
	.zero		1


	//   ....[33]....
        /*14f4*/ 	.word	0x00000dc0
        /*14f8*/ 	.word	0x000000ff
        /*14fc*/ 	.word	0x00000110
        /*1500*/ 	.short	0x0100
        /*1502*/ 	.byte	0x05
	.zero		1


	//   ....[34]....
        /*1504*/ 	.word	0x00000dd0
        /*1508*/ 	.word	0x000000ff
        /*150c*/ 	.word	0x00000108
        /*1510*/ 	.short	0x0100
        /*1512*/ 	.byte	0x05
	.zero		1


	//   ....[35]....
        /*1514*/ 	.word	0x00000de0
        /*1518*/ 	.word	0x000000ff
        /*151c*/ 	.word	0x00000118
        /*1520*/ 	.short	0x0100
        /*1522*/ 	.byte	0x05
	.zero		1


	//   ....[36]....
        /*1524*/ 	.word	0x000017f0
        /*1528*/ 	.word	0x00000005
        /*152c*/ 	.word	0x00000110
        /*1530*/ 	.short	0x010a
        /*1532*/ 	.byte	0xff
	.zero		1


	//   ....[37]....
        /*1534*/ 	.word	0x00001820
        /*1538*/ 	.word	0x00000005
        /*153c*/ 	.word	0x00000100
        /*1540*/ 	.short	0x0101
        /*1542*/ 	.byte	0xff
	.zero		1


	//   ....[38]....
        /*1544*/ 	.word	0x00001900
        /*1548*/ 	.word	0x000000ff
        /*154c*/ 	.word	0x00000048
        /*1550*/ 	.short	0x010a
        /*1552*/ 	.byte	0x05
	.zero		1


	//   ....[39]....
        /*1554*/ 	.word	0x00001990
        /*1558*/ 	.word	0x000000ff
        /*155c*/ 	.word	0x00000048
        /*1560*/ 	.short	0x010a
        /*1562*/ 	.byte	0x21
	.zero		1


	//   ....[40]....
        /*1564*/ 	.word	0x00001ae0
        /*1568*/ 	.word	0x000000ff
        /*156c*/ 	.word	0x00000048
        /*1570*/ 	.short	0x010a
        /*1572*/ 	.byte	0x08
	.zero		1


	//   ....[41]....
        /*1574*/ 	.word	0x00001bf0
        /*1578*/ 	.word	0x000000ff
        /*157c*/ 	.word	0x000000b8
        /*1580*/ 	.short	0x0101
        /*1582*/ 	.byte	0x04
	.zero		1


	//   ....[42]....
        /*1584*/ 	.word	0x00001c10
        /*1588*/ 	.word	0x000000ff
        /*158c*/ 	.word	0x00000048
        /*1590*/ 	.short	0x010a
        /*1592*/ 	.byte	0x05
	.zero		1


	//   ....[43]....
        /*1594*/ 	.word	0x00001c90
        /*1598*/ 	.word	0x000000ff
        /*159c*/ 	.word	0x00000048
        /*15a0*/ 	.short	0x010a
        /*15a2*/ 	.byte	0x11
	.zero		1


	//   ....[44]....
        /*15a4*/ 	.word	0x00001de0
        /*15a8*/ 	.word	0x000000ff
        /*15ac*/ 	.word	0x00000048
        /*15b0*/ 	.short	0x010a
        /*15b2*/ 	.byte	0x08
	.zero		1


	//   ....[45]....
        /*15b4*/ 	.word	0x00001f20
        /*15b8*/ 	.word	0x0000000c
        /*15bc*/ 	.word	0x000000c0
        /*15c0*/ 	.short	0x010a
        /*15c2*/ 	.byte	0xff
	.zero		1


	//   ....[46]....
        /*15c4*/ 	.word	0x00002070
        /*15c8*/ 	.word	0x00000004
        /*15cc*/ 	.word	0x00000000
        /*15d0*/ 	.short	0x0101
        /*15d2*/ 	.byte	0xff
	.zero		1


	//   ....[47]....
        /*15d4*/ 	.word	0x00002630
        /*15d8*/ 	.word	0x000000ff
        /*15dc*/ 	.word	0x00000000
        /*15e0*/ 	.short	0x010a
        /*15e2*/ 	.byte	0x05
	.zero		1


	//   ....[48]....
        /*15e4*/ 	.word	0x000026c0
        /*15e8*/ 	.word	0x000000ff
        /*15ec*/ 	.word	0x00000000
        /*15f0*/ 	.short	0x010a
        /*15f2*/ 	.byte	0x05
	.zero		1


	//   ....[49]....
        /*15f4*/ 	.word	0x00002750
        /*15f8*/ 	.word	0x000000ff
        /*15fc*/ 	.word	0x00000000
        /*1600*/ 	.short	0x010a
        /*1602*/ 	.byte	0x05
	.zero		1


	//   ....[50]....
        /*1604*/ 	.word	0x000027e0
        /*1608*/ 	.word	0x000000ff
        /*160c*/ 	.word	0x00000000
        /*1610*/ 	.short	0x010a
        /*1612*/ 	.byte	0x05
	.zero		1


	//   ....[51]....
        /*1614*/ 	.word	0x00002870
        /*1618*/ 	.word	0x000000ff
        /*161c*/ 	.word	0x00000000
        /*1620*/ 	.short	0x010a
        /*1622*/ 	.byte	0x05
	.zero		1


	//   ....[52]....
        /*1624*/ 	.word	0x00002900
        /*1628*/ 	.word	0x000000ff
        /*162c*/ 	.word	0x00000000
        /*1630*/ 	.short	0x010a
        /*1632*/ 	.byte	0x05
	.zero		1


	//   ....[53]....
        /*1634*/ 	.word	0x00002990
        /*1638*/ 	.word	0x000000ff
        /*163c*/ 	.word	0x00000000
        /*1640*/ 	.short	0x010a
        /*1642*/ 	.byte	0x05
	.zero		1


	//   ....[54]....
        /*1644*/ 	.word	0x00002a20
        /*1648*/ 	.word	0x000000ff
        /*164c*/ 	.word	0x00000000
        /*1650*/ 	.short	0x010a
        /*1652*/ 	.byte	0x05
	.zero		1


	//   ....[55]....
        /*1654*/ 	.word	0x00002ac0
        /*1658*/ 	.word	0x00000000
        /*165c*/ 	.word	0x00000000
        /*1660*/ 	.short	0x010a
        /*1662*/ 	.byte	0xff
	.zero		1


	//   ....[56]....
        /*1664*/ 	.word	0x00002be0
        /*1668*/ 	.word	0x00000002
        /*166c*/ 	.word	0x00000100
        /*1670*/ 	.short	0x010a
        /*1672*/ 	.byte	0xff
	.zero		1


	//   ....[57]....
        /*1674*/ 	.word	0x00002c40
        /*1678*/ 	.word	0x00000004
        /*167c*/ 	.word	0x00000000
        /*1680*/ 	.short	0x0101
        /*1682*/ 	.byte	0xff
	.zero		1


	//   ....[58]....
        /*1684*/ 	.word	0x00002c60
        /*1688*/ 	.word	0x000000ff
        /*168c*/ 	.word	0x000000d0
        /*1690*/ 	.short	0x010a
        /*1692*/ 	.byte	0x05
	.zero		1


	//   ....[59]....
        /*1694*/ 	.word	0x00002d80
        /*1698*/ 	.word	0x00000002
        /*169c*/ 	.word	0x000000c0
        /*16a0*/ 	.short	0x010a
        /*16a2*/ 	.byte	0xff
	.zero		1


	//   ....[60]....
        /*16a4*/ 	.word	0x00002e90
        /*16a8*/ 	.word	0x00000002
        /*16ac*/ 	.word	0x00000000
        /*16b0*/ 	.short	0x0101
        /*16b2*/ 	.byte	0xff
	.zero		1


	//   ....[61]....
        /*16b4*/ 	.word	0x00002f20
        /*16b8*/ 	.word	0x000000ff
        /*16bc*/ 	.word	0x000000d0
        /*16c0*/ 	.short	0x0106
        /*16c2*/ 	.byte	0x05
	.zero		1


	//   ....[62]....
        /*16c4*/ 	.word	0x00002f40
        /*16c8*/ 	.word	0x000000ff
        /*16cc*/ 	.word	0x000000d0
        /*16d0*/ 	.short	0x010a
        /*16d2*/ 	.byte	0x05
	.zero		1


	//   ....[63]....
        /*16d4*/ 	.word	0x00002fd0
        /*16d8*/ 	.word	0x000000ff
        /*16dc*/ 	.word	0x000000d0
        /*16e0*/ 	.short	0x0106
        /*16e2*/ 	.byte	0x04
	.zero		1


	//   ....[64]....
        /*16e4*/ 	.word	0x00003010
        /*16e8*/ 	.word	0x00000000
        /*16ec*/ 	.word	0x000000d0
        /*16f0*/ 	.short	0x010a
        /*16f2*/ 	.byte	0xff
	.zero		1


	//   ....[65]....
        /*16f4*/ 	.word	0x000034f0
        /*16f8*/ 	.word	0x00000000
        /*16fc*/ 	.word	0x000000c0
        /*1700*/ 	.short	0x010a
        /*1702*/ 	.byte	0xff
	.zero		1


	//   ....[66]....
        /*1704*/ 	.word	0x000035f0
        /*1708*/ 	.word	0x00000003
        /*170c*/ 	.word	0x00000000
        /*1710*/ 	.short	0x0101
        /*1712*/ 	.byte	0xff
	.zero		1


	//   ....[67]....
        /*1714*/ 	.word	0x00003600
        /*1718*/ 	.word	0x000000ff
        /*171c*/ 	.word	0x00000000
        /*1720*/ 	.short	0x010a
        /*1722*/ 	.byte	0x05
	.zero		1


	//   ....[68]....
        /*1724*/ 	.word	0x00003610
        /*1728*/ 	.word	0x000000ff
        /*172c*/ 	.word	0x000000f0
        /*1730*/ 	.short	0x010a
        /*1732*/ 	.byte	0x0e
	.zero		1


	//   ....[69]....
        /*1734*/ 	.word	0x000036f0
        /*1738*/ 	.word	0x000000ff
        /*173c*/ 	.word	0x00000000
        /*1740*/ 	.short	0x010a
        /*1742*/ 	.byte	0x07
	.zero		1


	//   ....[70]....
        /*1744*/ 	.word	0x00003800
        /*1748*/ 	.word	0x000000ff
        /*174c*/ 	.word	0x00000000
        /*1750*/ 	.short	0x010a
        /*1752*/ 	.byte	0x13
	.zero		1


	//   ....[71]....
        /*1754*/ 	.word	0x000039e0
        /*1758*/ 	.word	0x000000ff
        /*175c*/ 	.word	0x00000000
        /*1760*/ 	.short	0x010a
        /*1762*/ 	.byte	0x05
	.zero		1


	//   ....[72]....
        /*1764*/ 	.word	0x00003a70
        /*1768*/ 	.word	0x000000ff
        /*176c*/ 	.word	0x00000000
        /*1770*/ 	.short	0x010a
        /*1772*/ 	.byte	0x06
	.zero		1


	//   ....[73]....
        /*1774*/ 	.word	0x00003f40
        /*1778*/ 	.word	0x00000003
        /*177c*/ 	.word	0x000000c0
        /*1780*/ 	.short	0x010a
        /*1782*/ 	.byte	0xff
	.zero		1


	//   ....[74]....
        /*1784*/ 	.word	0x000040b0
        /*1788*/ 	.word	0x00000000
        /*178c*/ 	.word	0x00000000
        /*1790*/ 	.short	0x0101
        /*1792*/ 	.byte	0xff
	.zero		1


	//   ....[75]....
        /*1794*/ 	.word	0x00004560
        /*1798*/ 	.word	0x000000ff
        /*179c*/ 	.word	0x000000b8
        /*17a0*/ 	.short	0x010a
        /*17a2*/ 	.byte	0x06
	.zero		1


	//   ....[76]....
        /*17a4*/ 	.word	0x00004760
        /*17a8*/ 	.word	0x000000ff
        /*17ac*/ 	.word	0x000000a0
        /*17b0*/ 	.short	0x010a
        /*17b2*/ 	.byte	0x05
	.zero		1


	//   ....[77]....
        /*17b4*/ 	.word	0x00004d60
        /*17b8*/ 	.word	0x000000ff
        /*17bc*/ 	.word	0x00000090
        /*17c0*/ 	.short	0x010b
        /*17c2*/ 	.byte	0x05
	.zero		1


	//   ....[78]....
        /*17c4*/ 	.word	0x00004da0
        /*17c8*/ 	.word	0x000000ff
        /*17cc*/ 	.word	0x00000000
        /*17d0*/ 	.short	0x0101
        /*17d2*/ 	.byte	0x21
	.zero		1


	//   ....[79]....
        /*17d4*/ 	.word	0x00004df0
        /*17d8*/ 	.word	0x000000ff
        /*17dc*/ 	.word	0x00000000
        /*17e0*/ 	.short	0x010a
        /*17e2*/ 	.byte	0x04
	.zero		1


	//   ....[80]....
        /*17e4*/ 	.word	0x00004e90
        /*17e8*/ 	.word	0x00000000
        /*17ec*/ 	.word	0x00000000
        /*17f0*/ 	.short	0x010a
        /*17f2*/ 	.byte	0xff
	.zero		1


	//   ....[81]....
        /*17f4*/ 	.word	0x00005140
        /*17f8*/ 	.word	0x000000ff
        /*17fc*/ 	.word	0x000000c0
        /*1800*/ 	.short	0x010a
        /*1802*/ 	.byte	0x04
	.zero		1


	//   ....[82]....
        /*1804*/ 	.word	0x00005210
        /*1808*/ 	.word	0x000000ff
        /*180c*/ 	.word	0x00000000
        /*1810*/ 	.short	0x0101
        /*1812*/ 	.byte	0x04
	.zero		1


	//   ....[83]....
        /*1814*/ 	.word	0x00005fa0
        /*1818*/ 	.word	0x00000004
        /*181c*/ 	.word	0x00000090
        /*1820*/ 	.short	0x010a
        /*1822*/ 	.byte	0xff
	.zero		1


	//   ....[84]....
        /*1824*/ 	.word	0x00006000
        /*1828*/ 	.word	0x00000000
        /*182c*/ 	.word	0x000000e0
        /*1830*/ 	.short	0x010a
        /*1832*/ 	.byte	0xff
	.zero		1


	//   ....[85]....
        /*1834*/ 	.word	0x000067a0
        /*1838*/ 	.word	0x00000004
        /*183c*/ 	.word	0x00000090
        /*1840*/ 	.short	0x010a
        /*1842*/ 	.byte	0xff
	.zero		1


	//   ....[86]....
        /*1844*/ 	.word	0x000073a0
        /*1848*/ 	.word	0x00000000
        /*184c*/ 	.word	0x000000e0
        /*1850*/ 	.short	0x010a
        /*1852*/ 	.byte	0xff
	.zero		1


	//   ....[87]....
        /*1854*/ 	.word	0x00009d20
        /*1858*/ 	.word	0x000000ff
        /*185c*/ 	.word	0x00000000
        /*1860*/ 	.short	0x0101
        /*1862*/ 	.byte	0x07
	.zero		1


	//   ....[88]....
        /*1864*/ 	.word	0x0000e170
        /*1868*/ 	.word	0x00000000
        /*186c*/ 	.word	0x00000000
        /*1870*/ 	.short	0x0101
        /*1872*/ 	.byte	0xff
	.zero		1


	//   ....[89]....
        /*1874*/ 	.word	0x0000e570
        /*1878*/ 	.word	0x00000005
        /*187c*/ 	.word	0x00000110
        /*1880*/ 	.short	0x010a
        /*1882*/ 	.byte	0xff
	.zero		1


	//   ....[90]....
        /*1884*/ 	.word	0x0000e5d0
        /*1888*/ 	.word	0x00000004
        /*188c*/ 	.word	0x00000048
        /*1890*/ 	.short	0x010a
        /*1892*/ 	.byte	0xff
	.zero		1


	//   ....[91]....
        /*1894*/ 	.word	0x0000e630
        /*1898*/ 	.word	0x00000004
        /*189c*/ 	.word	0x00000048
        /*18a0*/ 	.short	0x010a
        /*18a2*/ 	.byte	0xff
	.zero		1


	//   ....[92]....
        /*18a4*/ 	.word	0x0000e680
        /*18a8*/ 	.word	0x0000000c
        /*18ac*/ 	.word	0x000000c0
        /*18b0*/ 	.short	0x010a
        /*18b2*/ 	.byte	0xff
	.zero		1


	//   ....[93]....
        /*18b4*/ 	.word	0x0000e6e0
        /*18b8*/ 	.word	0x00000000
        /*18bc*/ 	.word	0x00000000
        /*18c0*/ 	.short	0x010a
        /*18c2*/ 	.byte	0xff
	.zero		1


	//   ....[94]....
        /*18c4*/ 	.word	0x0000e740
        /*18c8*/ 	.word	0x00000000
        /*18cc*/ 	.word	0x00000000
        /*18d0*/ 	.short	0x010a
        /*18d2*/ 	.byte	0xff
	.zero		1


	//   ....[95]....
        /*18d4*/ 	.word	0x0000e7a0
        /*18d8*/ 	.word	0x00000000
        /*18dc*/ 	.word	0x00000000
        /*18e0*/ 	.short	0x010a
        /*18e2*/ 	.byte	0xff
	.zero		1


	//   ....[96]....
        /*18e4*/ 	.word	0x0000e800
        /*18e8*/ 	.word	0x00000000
        /*18ec*/ 	.word	0x00000000
        /*18f0*/ 	.short	0x010a
        /*18f2*/ 	.byte	0xff
	.zero		1


	//   ....[97]....
        /*18f4*/ 	.word	0x0000e860
        /*18f8*/ 	.word	0x00000000
        /*18fc*/ 	.word	0x00000000
        /*1900*/ 	.short	0x010a
        /*1902*/ 	.byte	0xff
	.zero		1


	//   ....[98]....
        /*1904*/ 	.word	0x0000e8c0
        /*1908*/ 	.word	0x00000000
        /*190c*/ 	.word	0x00000000
        /*1910*/ 	.short	0x010a
        /*1912*/ 	.byte	0xff
	.zero		1


	//   ....[99]....
        /*1914*/ 	.word	0x0000e920
        /*1918*/ 	.word	0x00000000
        /*191c*/ 	.word	0x00000000
        /*1920*/ 	.short	0x010a
        /*1922*/ 	.byte	0xff
	.zero		1


	//   ....[100]....
        /*1924*/ 	.word	0x0000e980
        /*1928*/ 	.word	0x00000000
        /*192c*/ 	.word	0x00000000
        /*1930*/ 	.short	0x010a
        /*1932*/ 	.byte	0xff
	.zero		1


	//   ....[101]....
        /*1934*/ 	.word	0x0000e9d0
        /*1938*/ 	.word	0x00000002
        /*193c*/ 	.word	0x00000100
        /*1940*/ 	.short	0x010a
        /*1942*/ 	.byte	0xff
	.zero		1


	//   ....[102]....
        /*1944*/ 	.word	0x0000ea30
        /*1948*/ 	.word	0x00000002
        /*194c*/ 	.word	0x000000d0
        /*1950*/ 	.short	0x010a
        /*1952*/ 	.byte	0xff
	.zero		1


	//   ....[103]....
        /*1954*/ 	.word	0x0000ea80
        /*1958*/ 	.word	0x00000002
        /*195c*/ 	.word	0x000000c0
        /*1960*/ 	.short	0x010a
        /*1962*/ 	.byte	0xff
	.zero		1


	//   ....[104]....
        /*1964*/ 	.word	0x0000eae0
        /*1968*/ 	.word	0x00000000
        /*196c*/ 	.word	0x000000d0
        /*1970*/ 	.short	0x010a
        /*1972*/ 	.byte	0xff
	.zero		1


	//   ....[105]....
        /*1974*/ 	.word	0x0000eb30
        /*1978*/ 	.word	0x00000000
        /*197c*/ 	.word	0x000000c0
        /*1980*/ 	.short	0x010a
        /*1982*/ 	.byte	0xff
	.zero		1


	//   ....[106]....
        /*1984*/ 	.word	0x0000eb90
        /*1988*/ 	.word	0x00000003
        /*198c*/ 	.word	0x000000f0
        /*1990*/ 	.short	0x010a
        /*1992*/ 	.byte	0xff
	.zero		1


	//   ....[107]....
        /*1994*/ 	.word	0x0000ebf0
        /*1998*/ 	.word	0x00000000
        /*199c*/ 	.word	0x00000000
        /*19a0*/ 	.short	0x010a
        /*19a2*/ 	.byte	0xff
	.zero		1


	//   ....[108]....
        /*19a4*/ 	.word	0x0000ec50
        /*19a8*/ 	.word	0x00000000
        /*19ac*/ 	.word	0x00000000
        /*19b0*/ 	.short	0x010a
        /*19b2*/ 	.byte	0xff
	.zero		1


	//   ....[109]....
        /*19b4*/ 	.word	0x0000ecb0
        /*19b8*/ 	.word	0x00000000
        /*19bc*/ 	.word	0x00000000
        /*19c0*/ 	.short	0x010a
        /*19c2*/ 	.byte	0xff
	.zero		1


	//   ....[110]....
        /*19c4*/ 	.word	0x0000ed00
        /*19c8*/ 	.word	0x00000003
        /*19cc*/ 	.word	0x000000c0
        /*19d0*/ 	.short	0x010a
        /*19d2*/ 	.byte	0xff
	.zero		1


	//   ....[111]....
        /*19d4*/ 	.word	0x0000ed60
        /*19d8*/ 	.word	0x00000000
        /*19dc*/ 	.word	0x000000b8
        /*19e0*/ 	.short	0x010a
        /*19e2*/ 	.byte	0xff
	.zero		1


	//   ....[112]....
        /*19e4*/ 	.word	0x0000edc0
        /*19e8*/ 	.word	0x00000003
        /*19ec*/ 	.word	0x000000a0
        /*19f0*/ 	.short	0x010a
        /*19f2*/ 	.byte	0xff
	.zero		1


	//   ....[113]....
        /*19f4*/ 	.word	0x0000ee20
        /*19f8*/ 	.word	0x00000000
        /*19fc*/ 	.word	0x00000000
        /*1a00*/ 	.short	0x010a
        /*1a02*/ 	.byte	0xff
	.zero		1


	//   ....[114]....
        /*1a04*/ 	.word	0x0000ee80
        /*1a08*/ 	.word	0x00000000
        /*1a0c*/ 	.word	0x000000c0
        /*1a10*/ 	.short	0x010a
        /*1a12*/ 	.byte	0xff
	.zero		1


	//   ....[115]....
        /*1a14*/ 	.word	0x0000eed0
        /*1a18*/ 	.word	0x00000004
        /*1a1c*/ 	.word	0x00000090
        /*1a20*/ 	.short	0x010a
        /*1a22*/ 	.byte	0xff
	.zero		1


	//   ....[116]....
        /*1a24*/ 	.word	0x0000ef20
        /*1a28*/ 	.word	0x00000000
        /*1a2c*/ 	.word	0x000000e0
        /*1a30*/ 	.short	0x010a
        /*1a32*/ 	.byte	0xff
	.zero		1


	//----- nvinfo : EIATTR_NUM_MBARRIERS
	.align		4
.L_49:
        /*1a34*/ 	.byte	0x03, 0x38
        /*1a36*/ 	.short	0x0024


	//----- nvinfo : EIATTR_EXIT_INSTR_OFFSETS
	.align		4
        /*1a38*/ 	.byte	0x04, 0x1c
        /*1a3a*/ 	.short	(.L_51 - .L_50)


	//   ....[0]....
.L_50:
        /*1a3c*/ 	.word	0x00002af0


	//   ....[1]....
        /*1a40*/ 	.word	0x00002fe0


	//   ....[2]....
        /*1a44*/ 	.word	0x00003040


	//   ....[3]....
        /*1a48*/ 	.word	0x00003cd0


	//   ....[4]....
        /*1a4c*/ 	.word	0x00004ec0


	//   ....[5]....
        /*1a50*/ 	.word	0x00004f00


	//   ....[6]....
        /*1a54*/ 	.word	0x0000e470


	//   ....[7]....
        /*1a58*/ 	.word	0x0000e500


	//   ....[8]....
        /*1a5c*/ 	.word	0x0000e530


	//   ....[9]....
        /*1a60*/ 	.word	0x0000e560


	//----- nvinfo : EIATTR_MAX_THREADS
	.align		4
.L_51:
        /*1a64*/ 	.byte	0x04, 0x05
        /*1a66*/ 	.short	(.L_53 - .L_52)
.L_52:
        /*1a68*/ 	.word	0x00000100
        /*1a6c*/ 	.word	0x00000001
        /*1a70*/ 	.word	0x00000001


	//----- nvinfo : EIATTR_CRS_STACK_SIZE
	.align		4
.L_53:
        /*1a74*/ 	.byte	0x04, 0x1e
        /*1a76*/ 	.short	(.L_55 - .L_54)
.L_54:
        /*1a78*/ 	.word	0x00000000


	//----- nvinfo : EIATTR_CBANK_PARAM_SIZE
	.align		4
.L_55:
        /*1a7c*/ 	.byte	0x03, 0x19
        /*1a7e*/ 	.short	0x0800


	//----- nvinfo : EIATTR_PARAM_CBANK
	.align		4
        /*1a80*/ 	.byte	0x04, 0x0a
        /*1a82*/ 	.short	(.L_57 - .L_56)
	.align		4
.L_56:
        /*1a84*/ 	.word	index@(.nv.constant0._ZN7cutlass13device_kernelINS_4gemm6kernel13GemmUniversalIN4cute5tupleIJiiiiEEENS1_10collective13CollectiveMmaINS1_35MainloopSm100TmaUmmaWarpSpecializedILi9ELi2ELi2ENS5_IJNS4_1CILi1EEESB_SB_EEEEENS5_IJNSA_ILi128EEENSA_ILi240EEENSA_ILi16EEEEEENS_6half_tENS5_IJlSB_lEEESI_SJ_NS4_8TiledMMAINS4_8MMA_AtomIJNS4_20SM100_MMA_F16BF16_SSISI_SI_fLi128ELi240ELNS4_4UMMA5MajorE0ELSO_0ELNSN_7ScaleInE0ELSP_0EEEEEENS4_6LayoutISC_NS5_IJNSA_ILi0EEEST_ST_EEEEENS5_IJNS4_10UnderscoreESW_SW_EEEEENS4_13SM90_TMA_LOADENS4_14ComposedLayoutINS4_7SwizzleILi1ELi4ELi3EEENS4_18smem_ptr_flag_bitsILi16EEENSS_INS5_IJNSA_ILi8EEESG_EEENS5_IJSG_SB_EEEEEEEvNS4_8identityESZ_S19_vS1A_EENS_8epilogue10collective18CollectiveEpilogueINS1C_23Sm100TmaWarpSpecializedILi2ELi1ELi240ELb1ELb0EEEJSH_NS5_IJNSS_ISE_SB_EENSS_ISF_SB_EEEEESI_SJ_SI_SJ_NS1C_6fusion15FusionCallbacksIS1G_NS1K_17LinearCombinationISI_fSI_fLNS_15FloatRoundStyleE2EEESH_S1J_JEEENS4_5SM1004TMEM4LOAD26SM100_TMEM_LOAD_32dp32b16xESZ_S19_NS4_39AutoVectorizingCopyWithAssumedAlignmentILi128EEENS4_14SM90_TMA_STOREES19_S1V_S1V_EEEvvEEEEvNT_6ParamsE)
        /*1a88*/ 	.short	0x0380
        /*1a8a*/ 	.short	0x0800


	//----- nvinfo : EIATTR_SW_WAR
	.align		4
.L_57:
        /*1a8c*/ 	.byte	0x04, 0x36
        /*1a8e*/ 	.short	(.L_59 - .L_58)
.L_58:
        /*1a90*/ 	.word	0x00000008
.L_59:


//--------------------- .nv.callgraph             --------------------------
	.section	.nv.callgraph,"",@"SHT_CUDA_CALLGRAPH"
	.align	4
	.sectionentsize	8
	.align		4
        /*0000*/ 	.word	0x00000000
	.align		4
        /*0004*/ 	.word	0xffffffff
	.align		4
        /*0008*/ 	.word	index@(_ZN7cutlass13device_kernelINS_4gemm6kernel13GemmUniversalIN4cute5tupleIJiiiiEEENS1_10collective13CollectiveMmaINS1_35MainloopSm100TmaUmmaWarpSpecializedILi9ELi2ELi2ENS5_IJNS4_1CILi1EEESB_SB_EEEEENS5_IJNSA_ILi128EEENSA_ILi240EEENSA_ILi16EEEEEENS_6half_tENS5_IJlSB_lEEESI_SJ_NS4_8TiledMMAINS4_8MMA_AtomIJNS4_20SM100_MMA_F16BF16_SSISI_SI_fLi128ELi240ELNS4_4UMMA5MajorE0ELSO_0ELNSN_7ScaleInE0ELSP_0EEEEEENS4_6LayoutISC_NS5_IJNSA_ILi0EEEST_ST_EEEEENS5_IJNS4_10UnderscoreESW_SW_EEEEENS4_13SM90_TMA_LOADENS4_14ComposedLayoutINS4_7SwizzleILi1ELi4ELi3EEENS4_18smem_ptr_flag_bitsILi16EEENSS_INS5_IJNSA_ILi8EEESG_EEENS5_IJSG_SB_EEEEEEEvNS4_8identityESZ_S19_vS1A_EENS_8epilogue10collective18CollectiveEpilogueINS1C_23Sm100TmaWarpSpecializedILi2ELi1ELi240ELb1ELb0EEEJSH_NS5_IJNSS_ISE_SB_EENSS_ISF_SB_EEEEESI_SJ_SI_SJ_NS1C_6fusion15FusionCallbacksIS1G_NS1K_17LinearCombinationISI_fSI_fLNS_15FloatRoundStyleE2EEESH_S1J_JEEENS4_5SM1004TMEM4LOAD26SM100_TMEM_LOAD_32dp32b16xESZ_S19_NS4_39AutoVectorizingCopyWithAssumedAlignmentILi128EEENS4_14SM90_TMA_STOREES19_S1V_S1V_EEEvvEEEEvNT_6ParamsE)
	.align		4
        /*000c*/ 	.word	index@(__assertfail)
	.align		4
        /*0010*/ 	.word	0x00000000
	.align		4
        /*0014*/ 	.word	0xfffffffe
	.align		4
        /*0018*/ 	.word	0x00000000
	.align		4
        /*001c*/ 	.word	0xfffffffd
	.align		4
        /*0020*/ 	.word	0x00000000
	.align		4
        /*0024*/ 	.word	0xfffffffc


//--------------------- .nv.constant4             --------------------------
	.section	.nv.constant4,"a",@progbits
	.align	8
	.align		8
.nv.constant4:
        /*0000*/ 	.dword	__assertfail
	.align		8
        /*0008*/ 	.dword	__unnamed_1
	.align		8
        /*0010*/ 	.dword	__unnamed_2
	.align		8
        /*0018*/ 	.dword	_ZN39_INTERNAL_8937ea2c_4_k_cu_dcb470eb_62284cuda3std3__45__cpo5beginE
	.align		8
        /*0020*/ 	.dword	_ZN39_INTERNAL_8937ea2c_4_k_cu_dcb470eb_62284cuda3std3__45__cpo3endE
	.align		8
        /*0028*/ 	.dword	_ZN39_INTERNAL_8937ea2c_4_k_cu_dcb470eb_62284cuda3std3__45__cpo6cbeginE
	.align		8
        /*0030*/ 	.dword	_ZN39_INTERNAL_8937ea2c_4_k_cu_dcb470eb_62284cuda3std3__45__cpo4cendE
	.align		8
        /*0038*/ 	.dword	_ZN39_INTERNAL_8937ea2c_4_k_cu_dcb470eb_62284cuda3std3__441_GLOBAL__N__8937ea2c_4_k_cu_dcb470eb_62286ignoreE
	.align		8
        /*0040*/ 	.dword	_ZN39_INTERNAL_8937ea2c_4_k_cu_dcb470eb_62284cuda3std3__419piecewise_constructE
	.align		8
        /*0048*/ 	.dword	_ZN39_INTERNAL_8937ea2c_4_k_cu_dcb470eb_62284cuda3std3__48in_placeE
	.align		8
        /*0050*/ 	.dword	_ZN39_INTERNAL_8937ea2c_4_k_cu_dcb470eb_62284cuda3std6ranges3__45__cpo4swapE
	.align		8
        /*0058*/ 	.dword	_ZN39_INTERNAL_8937ea2c_4_k_cu_dcb470eb_62284cuda3std6ranges3__45__cpo9iter_moveE
	.align		8
        /*0060*/ 	.dword	_ZN39_INTERNAL_8937ea2c_4_k_cu_dcb470eb_62284cute7productE
	.align		8
        /*0068*/ 	.dword	_ZN39_INTERNAL_8937ea2c_4_k_cu_dcb470eb_62284cute1_E
	.align		8
        /*0070*/ 	.dword	$str$25
	.align		8
        /*0078*/ 	.dword	$str$26
	.align		8
        /*0080*/ 	.dword	$str$27
	.align		8
        /*0088*/ 	.dword	$str$28


//--------------------- .text._ZN7cutlass13device_kernelINS_4gemm6kernel13GemmUniversalIN4cute5tupleIJiiiiEEENS1_10collective13CollectiveMmaINS1_35MainloopSm100TmaUmmaWarpSpecializedILi9ELi2ELi2ENS5_IJNS4_1CILi1EEESB_SB_EEEEENS5_IJNSA_ILi128EEENSA_ILi240EEENSA_ILi16EEEEEENS_6half_tENS5_IJlSB_lEEESI_SJ_NS4_8TiledMMAINS4_8MMA_AtomIJNS4_20SM100_MMA_F16BF16_SSISI_SI_fLi128ELi240ELNS4_4UMMA5MajorE0ELSO_0ELNSN_7ScaleInE0ELSP_0EEEEEENS4_6LayoutISC_NS5_IJNSA_ILi0EEEST_ST_EEEEENS5_IJNS4_10UnderscoreESW_SW_EEEEENS4_13SM90_TMA_LOADENS4_14ComposedLayoutINS4_7SwizzleILi1ELi4ELi3EEENS4_18smem_ptr_flag_bitsILi16EEENSS_INS5_IJNSA_ILi8EEESG_EEENS5_IJSG_SB_EEEEEEEvNS4_8identityESZ_S19_vS1A_EENS_8epilogue10collective18CollectiveEpilogueINS1C_23Sm100TmaWarpSpecializedILi2ELi1ELi240ELb1ELb0EEEJSH_NS5_IJNSS_ISE_SB_EENSS_ISF_SB_EEEEESI_SJ_SI_SJ_NS1C_6fusion15FusionCallbacksIS1G_NS1K_17LinearCombinationISI_fSI_fLNS_15FloatRoundStyleE2EEESH_S1J_JEEENS4_5SM1004TMEM4LOAD26SM100_TMEM_LOAD_32dp32b16xESZ_S19_NS4_39AutoVectorizingCopyWithAssumedAlignmentILi128EEENS4_14SM90_TMA_STOREES19_S1V_S1V_EEEvvEEEEvNT_6ParamsE --------------------------
	.section	.text._ZN7cutlass13device_kernelINS_4gemm6kernel13GemmUniversalIN4cute5tupleIJiiiiEEENS1_10collective13CollectiveMmaINS1_35MainloopSm100TmaUmmaWarpSpecializedILi9ELi2ELi2ENS5_IJNS4_1CILi1EEESB_SB_EEEEENS5_IJNSA_ILi128EEENSA_ILi240EEENSA_ILi16EEEEEENS_6half_tENS5_IJlSB_lEEESI_SJ_NS4_8TiledMMAINS4_8MMA_AtomIJNS4_20SM100_MMA_F16BF16_SSISI_SI_fLi128ELi240ELNS4_4UMMA5MajorE0ELSO_0ELNSN_7ScaleInE0ELSP_0EEEEEENS4_6LayoutISC_NS5_IJNSA_ILi0EEEST_ST_EEEEENS5_IJNS4_10UnderscoreESW_SW_EEEEENS4_13SM90_TMA_LOADENS4_14ComposedLayoutINS4_7SwizzleILi1ELi4ELi3EEENS4_18smem_ptr_flag_bitsILi16EEENSS_INS5_IJNSA_ILi8EEESG_EEENS5_IJSG_SB_EEEEEEEvNS4_8identityESZ_S19_vS1A_EENS_8epilogue10collective18CollectiveEpilogueINS1C_23Sm100TmaWarpSpecializedILi2ELi1ELi240ELb1ELb0EEEJSH_NS5_IJNSS_ISE_SB_EENSS_ISF_SB_EEEEESI_SJ_SI_SJ_NS1C_6fusion15FusionCallbacksIS1G_NS1K_17LinearCombinationISI_fSI_fLNS_15FloatRoundStyleE2EEESH_S1J_JEEENS4_5SM1004TMEM4LOAD26SM100_TMEM_LOAD_32dp32b16xESZ_S19_NS4_39AutoVectorizingCopyWithAssumedAlignmentILi128EEENS4_14SM90_TMA_STOREES19_S1V_S1V_EEEvvEEEEvNT_6ParamsE,"ax",@progbits
	.align	128
.text._ZN7cutlass13device_kernelINS_4gemm6kernel13GemmUniversalIN4cute5tupleIJiiiiEEENS1_10collective13CollectiveMmaINS1_35MainloopSm100TmaUmmaWarpSpecializedILi9ELi2ELi2ENS5_IJNS4_1CILi1EEESB_SB_EEEEENS5_IJNSA_ILi128EEENSA_ILi240EEENSA_ILi16EEEEEENS_6half_tENS5_IJlSB_lEEESI_SJ_NS4_8TiledMMAINS4_8MMA_AtomIJNS4_20SM100_MMA_F16BF16_SSISI_SI_fLi128ELi240ELNS4_4UMMA5MajorE0ELSO_0ELNSN_7ScaleInE0ELSP_0EEEEEENS4_6LayoutISC_NS5_IJNSA_ILi0EEEST_ST_EEEEENS5_IJNS4_10UnderscoreESW_SW_EEEEENS4_13SM90_TMA_LOADENS4_14ComposedLayoutINS4_7SwizzleILi1ELi4ELi3EEENS4_18smem_ptr_flag_bitsILi16EEENSS_INS5_IJNSA_ILi8EEESG_EEENS5_IJSG_SB_EEEEEEEvNS4_8identityESZ_S19_vS1A_EENS_8epilogue10collective18CollectiveEpilogueINS1C_23Sm100TmaWarpSpecializedILi2ELi1ELi240ELb1ELb0EEEJSH_NS5_IJNSS_ISE_SB_EENSS_ISF_SB_EEEEESI_SJ_SI_SJ_NS1C_6fusion15FusionCallbacksIS1G_NS1K_17LinearCombinationISI_fSI_fLNS_15FloatRoundStyleE2EEESH_S1J_JEEENS4_5SM1004TMEM4LOAD26SM100_TMEM_LOAD_32dp32b16xESZ_S19_NS4_39AutoVectorizingCopyWithAssumedAlignmentILi128EEENS4_14SM90_TMA_STOREES19_S1V_S1V_EEEvvEEEEvNT_6ParamsE:
        .type           _ZN7cutlass13device_kernelINS_4gemm6kernel13GemmUniversalIN4cute5tupleIJiiiiEEENS1_10collective13CollectiveMmaINS1_35MainloopSm100TmaUmmaWarpSpecializedILi9ELi2ELi2ENS5_IJNS4_1CILi1EEESB_SB_EEEEENS5_IJNSA_ILi128EEENSA_ILi240EEENSA_ILi16EEEEEENS_6half_tENS5_IJlSB_lEEESI_SJ_NS4_8TiledMMAINS4_8MMA_AtomIJNS4_20SM100_MMA_F16BF16_SSISI_SI_fLi128ELi240ELNS4_4UMMA5MajorE0ELSO_0ELNSN_7ScaleInE0ELSP_0EEEEEENS4_6LayoutISC_NS5_IJNSA_ILi0EEEST_ST_EEEEENS5_IJNS4_10UnderscoreESW_SW_EEEEENS4_13SM90_TMA_LOADENS4_14ComposedLayoutINS4_7SwizzleILi1ELi4ELi3EEENS4_18smem_ptr_flag_bitsILi16EEENSS_INS5_IJNSA_ILi8EEESG_EEENS5_IJSG_SB_EEEEEEEvNS4_8identityESZ_S19_vS1A_EENS_8epilogue10collective18CollectiveEpilogueINS1C_23Sm100TmaWarpSpecializedILi2ELi1ELi240ELb1ELb0EEEJSH_NS5_IJNSS_ISE_SB_EENSS_ISF_SB_EEEEESI_SJ_SI_SJ_NS1C_6fusion15FusionCallbacksIS1G_NS1K_17LinearCombinationISI_fSI_fLNS_15FloatRoundStyleE2EEESH_S1J_JEEENS4_5SM1004TMEM4LOAD26SM100_TMEM_LOAD_32dp32b16xESZ_S19_NS4_39AutoVectorizingCopyWithAssumedAlignmentILi128EEENS4_14SM90_TMA_STOREES19_S1V_S1V_EEEvvEEEEvNT_6ParamsE,@function
        .size           _ZN7cutlass13device_kernelINS_4gemm6kernel13GemmUniversalIN4cute5tupleIJiiiiEEENS1_10collective13CollectiveMmaINS1_35MainloopSm100TmaUmmaWarpSpecializedILi9ELi2ELi2ENS5_IJNS4_1CILi1EEESB_SB_EEEEENS5_IJNSA_ILi128EEENSA_ILi240EEENSA_ILi16EEEEEENS_6half_tENS5_IJlSB_lEEESI_SJ_NS4_8TiledMMAINS4_8MMA_AtomIJNS4_20SM100_MMA_F16BF16_SSISI_SI_fLi128ELi240ELNS4_4UMMA5MajorE0ELSO_0ELNSN_7ScaleInE0ELSP_0EEEEEENS4_6LayoutISC_NS5_IJNSA_ILi0EEEST_ST_EEEEENS5_IJNS4_10UnderscoreESW_SW_EEEEENS4_13SM90_TMA_LOADENS4_14ComposedLayoutINS4_7SwizzleILi1ELi4ELi3EEENS4_18smem_ptr_flag_bitsILi16EEENSS_INS5_IJNSA_ILi8EEESG_EEENS5_IJSG_SB_EEEEEEEvNS4_8identityESZ_S19_vS1A_EENS_8epilogue10collective18CollectiveEpilogueINS1C_23Sm100TmaWarpSpecializedILi2ELi1ELi240ELb1ELb0EEEJSH_NS5_IJNSS_ISE_SB_EENSS_ISF_SB_EEEEESI_SJ_SI_SJ_NS1C_6fusion15FusionCallbacksIS1G_NS1K_17LinearCombinationISI_fSI_fLNS_15FloatRoundStyleE2EEESH_S1J_JEEENS4_5SM1004TMEM4LOAD26SM100_TMEM_LOAD_32dp32b16xESZ_S19_NS4_39AutoVectorizingCopyWithAssumedAlignmentILi128EEENS4_14SM90_TMA_STOREES19_S1V_S1V_EEEvvEEEEvNT_6ParamsE,(.L_x_162 - _ZN7cutlass13device_kernelINS_4gemm6kernel13GemmUniversalIN4cute5tupleIJiiiiEEENS1_10collective13CollectiveMmaINS1_35MainloopSm100TmaUmmaWarpSpecializedILi9ELi2ELi2ENS5_IJNS4_1CILi1EEESB_SB_EEEEENS5_IJNSA_ILi128EEENSA_ILi240EEENSA_ILi16EEEEEENS_6half_tENS5_IJlSB_lEEESI_SJ_NS4_8TiledMMAINS4_8MMA_AtomIJNS4_20SM100_MMA_F16BF16_SSISI_SI_fLi128ELi240ELNS4_4UMMA5MajorE0ELSO_0ELNSN_7ScaleInE0ELSP_0EEEEEENS4_6LayoutISC_NS5_IJNSA_ILi0EEEST_ST_EEEEENS5_IJNS4_10UnderscoreESW_SW_EEEEENS4_13SM90_TMA_LOADENS4_14ComposedLayoutINS4_7SwizzleILi1ELi4ELi3EEENS4_18smem_ptr_flag_bitsILi16EEENSS_INS5_IJNSA_ILi8EEESG_EEENS5_IJSG_SB_EEEEEEEvNS4_8identityESZ_S19_vS1A_EENS_8epilogue10collective18CollectiveEpilogueINS1C_23Sm100TmaWarpSpecializedILi2ELi1ELi240ELb1ELb0EEEJSH_NS5_IJNSS_ISE_SB_EENSS_ISF_SB_EEEEESI_SJ_SI_SJ_NS1C_6fusion15FusionCallbacksIS1G_NS1K_17LinearCombinationISI_fSI_fLNS_15FloatRoundStyleE2EEESH_S1J_JEEENS4_5SM1004TMEM4LOAD26SM100_TMEM_LOAD_32dp32b16xESZ_S19_NS4_39AutoVectorizingCopyWithAssumedAlignmentILi128EEENS4_14SM90_TMA_STOREES19_S1V_S1V_EEEvvEEEEvNT_6ParamsE)
        .other          _ZN7cutlass13device_kernelINS_4gemm6kernel13GemmUniversalIN4cute5tupleIJiiiiEEENS1_10collective13CollectiveMmaINS1_35MainloopSm100TmaUmmaWarpSpecializedILi9ELi2ELi2ENS5_IJNS4_1CILi1EEESB_SB_EEEEENS5_IJNSA_ILi128EEENSA_ILi240EEENSA_ILi16EEEEEENS_6half_tENS5_IJlSB_lEEESI_SJ_NS4_8TiledMMAINS4_8MMA_AtomIJNS4_20SM100_MMA_F16BF16_SSISI_SI_fLi128ELi240ELNS4_4UMMA5MajorE0ELSO_0ELNSN_7ScaleInE0ELSP_0EEEEEENS4_6LayoutISC_NS5_IJNSA_ILi0EEEST_ST_EEEEENS5_IJNS4_10UnderscoreESW_SW_EEEEENS4_13SM90_TMA_LOADENS4_14ComposedLayoutINS4_7SwizzleILi1ELi4ELi3EEENS4_18smem_ptr_flag_bitsILi16EEENSS_INS5_IJNSA_ILi8EEESG_EEENS5_IJSG_SB_EEEEEEEvNS4_8identityESZ_S19_vS1A_EENS_8epilogue10collective18CollectiveEpilogueINS1C_23Sm100TmaWarpSpecializedILi2ELi1ELi240ELb1ELb0EEEJSH_NS5_IJNSS_ISE_SB_EENSS_ISF_SB_EEEEESI_SJ_SI_SJ_NS1C_6fusion15FusionCallbacksIS1G_NS1K_17LinearCombinationISI_fSI_fLNS_15FloatRoundStyleE2EEESH_S1J_JEEENS4_5SM1004TMEM4LOAD26SM100_TMEM_LOAD_32dp32b16xESZ_S19_NS4_39AutoVectorizingCopyWithAssumedAlignmentILi128EEENS4_14SM90_TMA_STOREES19_S1V_S1V_EEEvvEEEEvNT_6ParamsE,@"STO_CUDA_ENTRY STV_DEFAULT"
_ZN7cutlass13device_kernelINS_4gemm6kernel13GemmUniversalIN4cute5tupleIJiiiiEEENS1_10collective13CollectiveMmaINS1_35MainloopSm100TmaUmmaWarpSpecializedILi9ELi2ELi2ENS5_IJNS4_1CILi1EEESB_SB_EEEEENS5_IJNSA_ILi128EEENSA_ILi240EEENSA_ILi16EEEEEENS_6half_tENS5_IJlSB_lEEESI_SJ_NS4_8TiledMMAINS4_8MMA_AtomIJNS4_20SM100_MMA_F16BF16_SSISI_SI_fLi128ELi240ELNS4_4UMMA5MajorE0ELSO_0ELNSN_7ScaleInE0ELSP_0EEEEEENS4_6LayoutISC_NS5_IJNSA_ILi0EEEST_ST_EEEEENS5_IJNS4_10UnderscoreESW_SW_EEEEENS4_13SM90_TMA_LOADENS4_14ComposedLayoutINS4_7SwizzleILi1ELi4ELi3EEENS4_18smem_ptr_flag_bitsILi16EEENSS_INS5_IJNSA_ILi8EEESG_EEENS5_IJSG_SB_EEEEEEEvNS4_8identityESZ_S19_vS1A_EENS_8epilogue10collective18CollectiveEpilogueINS1C_23Sm100TmaWarpSpecializedILi2ELi1ELi240ELb1ELb0EEEJSH_NS5_IJNSS_ISE_SB_EENSS_ISF_SB_EEEEESI_SJ_SI_SJ_NS1C_6fusion15FusionCallbacksIS1G_NS1K_17LinearCombinationISI_fSI_fLNS_15FloatRoundStyleE2EEESH_S1J_JEEENS4_5SM1004TMEM4LOAD26SM100_TMEM_LOAD_32dp32b16xESZ_S19_NS4_39AutoVectorizingCopyWithAssumedAlignmentILi128EEENS4_14SM90_TMA_STOREES19_S1V_S1V_EEEvvEEEEvNT_6ParamsE:
[----:B------:R-:W1:Y:S01]  /*0000*/  LDC R1, c[0x0][0x37c] ;  /* 0x0000df00ff017b82 */ /* 0x000e620000000800 */
[----:B------:R-:W2:Y:S01]  /*0010*/  S2R R2, SR_TID.X ;  /* 0x0000000000027919 */ /* 0x000ea20000002100 */
[----:B------:R-:W3:Y:S01]  /*0020*/  LDCU.64 UR4, c[0x0][0x890] ;  /* 0x00011200ff0477ac */ /* 0x000ee20008000a00 */
[----:B-1----:R-:W-:Y:S01]  /*0030*/  VIADD R1, R1, 0xfffffd70 ;  /* 0xfffffd7001017836 */ /* 0x002fe20000000000 */
[----:B------:R-:W-:Y:S01]  /*0040*/  ELECT P3, URZ, PT ;  /* 0x0000000000ff782f */ /* 0x000fe20003860000 */
[----:B------:R-:W1:Y:S01]  /*0050*/  LDCU.64 UR54, c[0x0][0x358] ;  /* 0x00006b00ff3677ac */ /* 0x000e620008000a00 */
[----:B---3--:R-:W-:-:S04]  /*0060*/  UISETP.NE.U32.AND UP0, UPT, UR4, URZ, UPT ;  /* 0x000000ff0400728c */ /* 0x008fc8000bf05070 */
[----:B------:R-:W-:Y:S01]  /*0070*/  UISETP.NE.AND.EX UP0, UPT, UR5, URZ, UPT, UP0 ;  /* 0x000000ff0500728c */ /* 0x000fe2000bf05300 */
[----:B--2---:R-:W-:-:S05]  /*0080*/  SHF.R.U32.HI R3, RZ, 0x5, R2 ;  /* 0x00000005ff037819 */ /* 0x004fca0000011602 */
[----:B------:R-:W2:Y:S02]  /*0090*/  SHFL.IDX PT, R0, R3, RZ, 0x1f ;  /* 0x00001fff03007589 */ /* 0x000ea400000e0000 */
[----:B--2---:R-:W-:Y:S02]  /*00a0*/  R2UR UR12, R0 ;  /* 0x00000000000c72ca */ /* 0x004fe400000e0000 */
[----:B------:R-:W-:-:S05]  /*00b0*/  PRMT R0, RZ, 0x7610, R0 ;  /* 0x00007610ff007816 */ /* 0x000fca0000000000 */
[----:B------:R2:W-:Y:S01]  /*00c0*/  STL.S16 [R1+0x1d0], R0 ;  /* 0x0001d00001007387 */ /* 0x0005e20000100600 */
[----:B-1----:R-:W-:Y:S07]  /*00d0*/  BRA.U UP0, `(.L_x_0) ;  /* 0x0000000100347547 */ /* 0x002fee000b800000 */
[----:B------:R-:W1:Y:S02]  /*00e0*/  LDCU.64 UR6, c[0x0][0x888] ;  /* 0x00011100ff0677ac */ /* 0x000e640008000a00 */
[----:B-1----:R-:W-:-:S04]  /*00f0*/  UISETP.NE.U32.AND UP0, UPT, UR6, URZ, UPT ;  /* 0x000000ff0600728c */ /* 0x002fc8000bf05070 */
[----:B------:R-:W-:-:S09]  /*0100*/  UISETP.NE.AND.EX UP0, UPT, UR7, URZ, UPT, UP0 ;  /* 0x000000ff0700728c */ /* 0x000fd2000bf05300 */
[----:B------:R-:W-:Y:S05]  /*0110*/  BRA.U !UP0, `(.L_x_1) ;  /* 0x0000000108147547 */ /* 0x000fea000b800000 */
[----:B------:R-:W1:Y:S02]  /*0120*/  LDC.64 R250, c[0x0][0x888] ;  /* 0x00022200fffa7b82 */ /* 0x000e640000000a00 */
[----:B-1----:R1:W5:Y:S01]  /*0130*/  LDG.E R250, desc[UR54][R250.64] ;  /* 0x00000036fafa7981 */ /* 0x002362000c1e1900 */
[----:B--2---:R-:W-:-:S05]  /*0140*/  HFMA2 R0, -RZ, RZ, 0, 5.9604644775390625e-08 ;  /* 0x00000001ff007431 */ /* 0x004fca00000001ff */
[----:B------:R1:W-:Y:S01]  /*0150*/  STL.S16 [R1+0x1d0], R0 ;  /* 0x0001d00001007387 */ /* 0x0003e20000100600 */
[----:B------:R-:W-:Y:S05]  /*0160*/  BRA `(.L_x_0) ;  /* 0x0000000000107947 */ /* 0x000fea0003800000 */
.L_x_1:
[----:B--2---:R-:W-:Y:S01]  /*0170*/  HFMA2 R0, -RZ, RZ, 0, 5.9604644775390625e-08 ;  /* 0x00000001ff007431 */ /* 0x004fe200000001ff */
[----:B------:R-:W1:Y:S04]  /*0180*/  LDCU UR6, c[0x0][0x880] ;  /* 0x00011000ff0677ac */ /* 0x000e680008000800 */
[----:B------:R3:W-:Y:S01]  /*0190*/  STL.S16 [R1+0x1d0], R0 ;  /* 0x0001d00001007387 */ /* 0x0007e20000100600 */
[----:B-1----:R-:W-:-:S07]  /*01a0*/  MOV R250, UR6 ;  /* 0x0000000600fa7c02 */ /* 0x002fce0008000f00 */
.L_x_0:
[----:B------:R-:W4:Y:S02]  /*01b0*/  LDCU.64 UR6, c[0x0][0x8b0] ;  /* 0x00011600ff0677ac */ /* 0x000f240008000a00 */
[----:B----4-:R-:W-:-:S04]  /*01c0*/  UISETP.NE.U32.AND UP0, UPT, UR6, URZ, UPT ;  /* 0x000000ff0600728c */ /* 0x010fc8000bf05070 */
[----:B------:R-:W-:-:S09]  /*01d0*/  UISETP.NE.AND.EX UP0, UPT, UR7, URZ, UPT, UP0 ;  /* 0x000000ff0700728c */ /* 0x000fd2000bf05300 */
[----:B------:R-:W-:Y:S05]  /*01e0*/  BRA.U UP0, `(.L_x_2) ;  /* 0x0000000100247547 */ /* 0x000fea000b800000 */
[----:B------:R-:W4:Y:S02]  /*01f0*/  LDCU.64 UR6, c[0x0][0x8a8] ;  /* 0x00011500ff0677ac */ /* 0x000f240008000a00 */
[----:B----4-:R-:W-:-:S04]  /*0200*/  UISETP.NE.U32.AND UP0, UPT, UR6, URZ, UPT ;  /* 0x000000ff0600728c */ /* 0x010fc8000bf05070 */
[----:B------:R-:W-:-:S09]  /*0210*/  UISETP.NE.AND.EX UP0, UPT, UR7, URZ, UPT, UP0 ;  /* 0x000000ff0700728c */ /* 0x000fd2000bf05300 */
[----:B------:R-:W-:Y:S05]  /*0220*/  BRA.U !UP0, `(.L_x_3) ;  /* 0x00000001080c7547 */ /* 0x000fea000b800000 */
[----:B------:R-:W4:Y:S02]  /*0230*/  LDC.64 R248, c[0x0][0x8a8] ;  /* 0x00022a00fff87b82 */ /* 0x000f240000000a00 */
[----:B----4-:R4:W5:Y:S01]  /*0240*/  LDG.E R248, desc[UR54][R248.64] ;  /* 0x00000036f8f87981 */ /* 0x010962000c1e1900 */
[----:B------:R-:W-:Y:S05]  /*0250*/  BRA `(.L_x_2) ;  /* 0x0000000000087947 */ /* 0x000fea0003800000 */
.L_x_3:
[----:B------:R-:W4:Y:S02]  /*0260*/  LDCU UR6, c[0x0][0x8a0] ;  /* 0x00011400ff0677ac */ /* 0x000f240008000800 */
[----:B----4-:R-:W-:Y:S02]  /*0270*/  MOV R248, UR6 ;  /* 0x0000000600f87c02 */ /* 0x010fe40008000f00 */
.L_x_2:
[----:B------:R-:W-:Y:S01]  /*0280*/  IMAD.U32 R4, RZ, RZ, UR12 ;  /* 0x0000000cff047e24 */ /* 0x000fe2000f8e00ff */
[----:B------:R-:W-:Y:S04]  /*0290*/  BSSY.RECONVERGENT B0, `(.L_x_4) ;  /* 0x000000c000007945 */ /* 0x000fe80003800200 */
[C---:B------:R-:W-:Y:S02]  /*02a0*/  ISETP.NE.OR P1, PT, R4.reuse, 0x1, !P3 ;  /* 0x000000010400780c */ /* 0x040fe40005f25670 */
[----:B------:R-:W-:-:S11]  /*02b0*/  ISETP.NE.OR P0, PT, R4, 0x3, !P3 ;  /* 0x000000030400780c */ /* 0x000fd60005f05670 */
[----:B------:R-:W-:Y:S05]  /*02c0*/  @P1 BRA `(.L_x_5) ;  /* 0x0000000000201947 */ /* 0x000fea0003800000 */
[----:B------:R-:W1:Y:S02]  /*02d0*/  LDCU.64 UR6, c[0x0][0x348] ;  /* 0x00006900ff0677ac */ /* 0x000e640008000a00 */
[----:B-1----:R-:W-:Y:S02]  /*02e0*/  UIADD3 UR8, UP1, UPT, UR6, 0x80, URZ ;  /* 0x0000008006087890 */ /* 0x002fe4000ff3e0ff */
[----:B------:R-:W-:Y:S02]  /*02f0*/  UIADD3 UR6, UP0, UPT, UR6, 0x180, URZ ;  /* 0x0000018006067890 */ /* 0x000fe4000ff1e0ff */
[----:B------:R-:W-:Y:S02]  /*0300*/  UIADD3.X UR9, UPT, UPT, URZ, UR7, URZ, UP1, !UPT ;  /* 0x00000007ff097290 */ /* 0x000fe40008ffe4ff */
[----:B------:R-:W-:-:S07]  /*0310*/  UIADD3.X UR7, UPT, UPT, URZ, UR7, URZ, UP0, !UPT ;  /* 0x00000007ff077290 */ /* 0x000fce00087fe4ff */
[----:B------:R1:W-:Y:S02]  /*0320*/  UTMACCTL.PF [UR8] ;  /* 0x00000000080079b9 */ /* 0x0003e40008040000 */
[----:B------:R1:W-:Y:S02]  /*0330*/  UTMACCTL.PF [UR6] ;  /* 0x00000000060079b9 */ /* 0x0003e40008040000 */
[----:B-1----:R-:W-:Y:S01]  /*0340*/  NOP ;  /* 0x0000000000007918 */ /* 0x002fe20000000000 */
.L_x_5:
[----:B------:R-:W-:Y:S05]  /*0350*/  BSYNC.RECONVERGENT B0 ;  /* 0x0000000000007941 */ /* 0x000fea0003800200 */
.L_x_4:
[----:B------:R-:W-:Y:S04]  /*0360*/  BSSY.RECONVERGENT B0, `(.L_x_6) ;  /* 0x000000a000007945 */ /* 0x000fe80003800200 */
        /* <DEDUP_REMOVED lines=9> */
.L_x_7:
[----:B------:R-:W-:Y:S05]  /*0400*/  BSYNC.RECONVERGENT B0 ;  /* 0x0000000000007941 */ /* 0x000fea0003800200 */
.L_x_6:
[----:B------:R-:W1:Y:S01]  /*0410*/  LDCU.64 UR6, c[0x0][0x888] ;  /* 0x00011100ff0677ac */ /* 0x000e620008000a00 */
[----:B------:R-:W-:Y:S02]  /*0420*/  UISETP.EQ.U32.AND UP1, UPT, UR4, URZ, UPT ;  /* 0x000000ff0400728c */ /* 0x000fe4000bf22070 */
[----:B------:R-:W-:Y:S02]  /*0430*/  UPLOP3.LUT UP3, UPT, UPT, UPT, UPT, 0x80, 0x8 ;  /* 0x000000000008789c */ /* 0x000fe40003f6f070 */
[----:B-1----:R-:W-:-:S04]  /*0440*/  UISETP.NE.U32.AND UP0, UPT, UR6, URZ, UPT ;  /* 0x000000ff0600728c */ /* 0x002fc8000bf05070 */
[----:B------:R-:W-:-:S04]  /*0450*/  UISETP.NE.AND.EX UP2, UPT, UR7, URZ, UPT, UP0 ;  /* 0x000000ff0700728c */ /* 0x000fc8000bf45300 */
[----:B------:R-:W-:-:S04]  /*0460*/  UISETP.EQ.OR.EX UP4, UPT, UR5, URZ, !UP2, UP1 ;  /* 0x000000ff0500728c */ /* 0x000fc8000d782710 */
[----:B------:R-:W-:-:S06]  /*0470*/  UP2UR UR6, UPR, URZ, 0x10 ;  /* 0x00000010ff067883 */ /* 0x000fcc0008000000 */
[----:B--23--:R-:W-:-:S05]  /*0480*/  MOV R0, UR6 ;  /* 0x0000000600007c02 */ /* 0x00cfca0008000f00 */
[----:B------:R1:W-:Y:S01]  /*0490*/  STL [R1+0x1d8], R0 ;  /* 0x0001d80001007387 */ /* 0x0003e20000100800 */
[----:B------:R-:W-:Y:S05]  /*04a0*/  BRA.U !UP4, `(.L_x_8) ;  /* 0x000000010c207547 */ /* 0x000fea000b800000 */
[----:B------:R-:W-:Y:S01]  /*04b0*/  UISETP.NE.U32.AND UP1, UPT, UR4, URZ, UPT ;  /* 0x000000ff0400728c */ /* 0x000fe2000bf25070 */
[----:B-----5:R-:W-:Y:S01]  /*04c0*/  FSETP.NEU.AND P0, PT, R250, RZ, PT ;  /* 0x000000fffa00720b */ /* 0x020fe20003f0d000 */
[----:B------:R-:W-:Y:S02]  /*04d0*/  USEL UR4, URZ, 0xffffffff, UP2 ;  /* 0xffffffffff047887 */ /* 0x000fe40009000000 */
[----:B------:R-:W-:-:S10]  /*04e0*/  UISETP.NE.AND.EX UP1, UPT, UR5, URZ, UPT, UP1 ;  /* 0x000000ff0500728c */ /* 0x000fd4000bf25310 */
[----:B------:R-:W-:Y:S01]  /*04f0*/  VOTEU.ANY UP0, P0 ;  /* 0x0000000000ff7886 */ /* 0x000fe20000000100 */
[----:B------:R-:W-:-:S04]  /*0500*/  @!UP1 USEL UR4, URZ, 0xffffffff, UP0 ;  /* 0xffffffffff049887 */ /* 0x000fc80008000000 */
[----:B------:R-:W-:-:S04]  /*0510*/  ULOP3.LUT UR4, UR4, 0x1, URZ, 0xc0, !UPT ;  /* 0x0000000104047892 */ /* 0x000fc8000f8ec0ff */
[----:B------:R-:W-:-:S11]  /*0520*/  UISETP.NE.U32.AND UP3, UPT, UR4, 0x1, UPT ;  /* 0x000000010400788c */ /* 0x000fd6000bf65070 */
.L_x_8:
[----:B-1----:R-:W1:Y:S01]  /*0530*/  SHFL.IDX PT, R0, R3, RZ, 0x1f ;  /* 0x00001fff03007589 */ /* 0x002e6200000e0000 */
[----:B------:R-:W-:-:S04]  /*0540*/  UISETP.NE.AND UP0, UPT, UR12, 0x2, UPT ;  /* 0x000000020c00788c */ /* 0x000fc8000bf05270 */
[----:B------:R-:W-:Y:S01]  /*0550*/  USEL UR37, URZ, 0x1, UP0 ;  /* 0x00000001ff257887 */ /* 0x000fe20008000000 */
[----:B-1----:R-:W-:-:S13]  /*0560*/  ISETP.NE.AND P0, PT, R0, RZ, PT ;  /* 0x000000ff0000720c */ /* 0x002fda0003f05270 */
[----:B------:R-:W-:Y:S05]  /*0570*/  @P0 BRA `(.L_x_9) ;  /* 0x00000000007c0947 */ /* 0x000fea0003800000 */
[----:B------:R-:W-:Y:S01]  /*0580*/  ELECT P0, URZ, PT ;  /* 0x0000000000ff782f */ /* 0x000fe20003800000 */
[----:B------:R-:W-:-:S12]  /*0590*/  BSSY.RECONVERGENT B0, `(.L_x_9) ;  /* 0x000001d000007945 */ /* 0x000fd80003800200 */
[----:B------:R-:W-:Y:S05]  /*05a0*/  @!P0 BRA `(.L_x_10) ;  /* 0x00000000006c8947 */ /* 0x000fea0003800000 */
[----:B------:R-:W1:Y:S01]  /*05b0*/  S2UR UR5, SR_CgaCtaId ;  /* 0x00000000000579c3 */ /* 0x000e620000008800 */
[----:B------:R-:W-:Y:S01]  /*05c0*/  UMOV UR6, 0x400 ;  /* 0x0000040000067882 */ /* 0x000fe20000000000 */
[----:B------:R-:W-:Y:S01]  /*05d0*/  UMOV UR4, 0x1 ;  /* 0x0000000100047882 */ /* 0x000fe20000000000 */
[----:B-1----:R-:W-:Y:S02]  /*05e0*/  ULEA UR5, UR5, UR6, 0x18 ;  /* 0x0000000605057291 */ /* 0x002fe4000f8ec0ff */
[----:B------:R-:W-:-:S04]  /*05f0*/  UIADD3 UR6, UPT, UPT, -UR4, 0x100000, URZ ;  /* 0x0010000004067890 */ /* 0x000fc8000fffe1ff */
[----:B------:R-:W-:Y:S02]  /*0600*/  USHF.L.U32 UR7, UR6, 0xb, URZ ;  /* 0x0000000b06077899 */ /* 0x000fe400080006ff */
[----:B------:R-:W-:Y:S01]  /*0610*/  USHF.L.U32 UR6, UR6, 0x1, URZ ;  /* 0x0000000106067899 */ /* 0x000fe200080006ff */
[----:B------:R-:W1:Y:S11]  /*0620*/  FENCE.VIEW.ASYNC.S ;  /* 0x00000000000073c6 */ /* 0x000e760000000000 */
[----:B-1----:R1:W2:Y:S01]  /*0630*/  SYNCS.EXCH.64 URZ, [UR5], UR6 ;  /* 0x0000000605ff75b2 */ /* 0x0022a20008000100 */
[----:B------:R1:W3:Y:S01]  /*0640*/  SYNCS.EXCH.64 URZ, [UR5+0x48], UR6 ;  /* 0x0000480605ff75b2 */ /* 0x0002e20008000100 */
[----:B------:R1:W1:Y:S01]  /*0650*/  SYNCS.EXCH.64 URZ, [UR5+0x8], UR6 ;  /* 0x0000080605ff75b2 */ /* 0x0002620008000100 */
        /* <DEDUP_REMOVED lines=15> */
[----:B------:R-:W-:Y:S01]  /*0750*/  NOP ;  /* 0x0000000000007918 */ /* 0x000fe20000000000 */
.L_x_10:
[----:B-1----:R-:W-:Y:S05]  /*0760*/  BSYNC.RECONVERGENT B0 ;  /* 0x0000000000007941 */ /* 0x002fea0003800200 */
.L_x_9:
[----:B------:R-:W1:Y:S01]  /*0770*/  SHFL.IDX PT, R0, R3, RZ, 0x1f ;  /* 0x00001fff03007589 */ /* 0x000e6200000e0000 */
[----:B------:R-:W-:Y:S01]  /*0780*/  NOP ;  /* 0x0000000000007918 */ /* 0x000fe20000000000 */
[----:B-1----:R-:W-:-:S13]  /*0790*/  ISETP.NE.AND P0, PT, R0, 0x1, PT ;  /* 0x000000010000780c */ /* 0x002fda0003f05270 */
[----:B------:R-:W-:Y:S05]  /*07a0*/  @P0 BRA `(.L_x_11) ;  /* 0x0000000000480947 */ /* 0x000fea0003800000 */
[----:B------:R-:W1:Y:S01]  /*07b0*/  S2UR UR6, SR_CgaCtaId ;  /* 0x00000000000679c3 */ /* 0x000e620000008800 */
[----:B------:R-:W-:Y:S01]  /*07c0*/  UMOV UR7, 0x400 ;  /* 0x0000040000077882 */ /* 0x000fe20000000000 */
[----:B------:R-:W-:Y:S01]  /*07d0*/  UMOV UR5, 0x20 ;  /* 0x0000002000057882 */ /* 0x000fe20000000000 */
[----:B------:R-:W-:Y:S01]  /*07e0*/  UMOV UR4, 0x80 ;  /* 0x0000008000047882 */ /* 0x000fe20000000000 */
[----:B------:R-:W-:-:S04]  /*07f0*/  UIADD3 UR8, UPT, UPT, -UR5, 0x100000, URZ ;  /* 0x0010000005087890 */ /* 0x000fc8000fffe1ff */
[----:B------:R-:W-:Y:S02]  /*0800*/  USHF.L.U32 UR9, UR8, 0xb, URZ ;  /* 0x0000000b08097899 */ /* 0x000fe400080006ff */
[----:B------:R-:W-:Y:S02]  /*0810*/  USHF.L.U32 UR8, UR8, 0x1, URZ ;  /* 0x0000000108087899 */ /* 0x000fe400080006ff */
[----:B------:R-:W-:-:S04]  /*0820*/  UIADD3 UR4, UPT, UPT, -UR4, 0x100000, URZ ;  /* 0x0010000004047890 */ /* 0x000fc8000fffe1ff */
[----:B------:R-:W-:Y:S02]  /*0830*/  USHF.L.U32 UR5, UR4, 0xb, URZ ;  /* 0x0000000b04057899 */ /* 0x000fe400080006ff */
[----:B------:R-:W-:Y:S01]  /*0840*/  USHF.L.U32 UR4, UR4, 0x1, URZ ;  /* 0x0000000104047899 */ /* 0x000fe200080006ff */
[----:B------:R-:W-:Y:S01]  /*0850*/  ELECT P0, URZ, PT ;  /* 0x0000000000ff782f */ /* 0x000fe20003800000 */
[----:B-1----:R-:W-:Y:S01]  /*0860*/  ULEA UR6, UR6, UR7, 0x18 ;  /* 0x0000000706067291 */ /* 0x002fe2000f8ec0ff */
[----:B------:R-:W1:Y:S11]  /*0870*/  FENCE.VIEW.ASYNC.S ;  /* 0x00000000000073c6 */ /* 0x000e760000000000 */
[----:B-1----:R1:W1:Y:S01]  /*0880*/  SYNCS.EXCH.64 URZ, [UR6+0x90], UR8 ;  /* 0x0000900806ff75b2 */ /* 0x0022620008000100 */
[----:B------:R1:W1:Y:S01]  /*0890*/  SYNCS.EXCH.64 URZ, [UR6+0xa0], UR4 ;  /* 0x0000a00406ff75b2 */ /* 0x0002620008000100 */
[----:B------:R1:W1:Y:S01]  /*08a0*/  SYNCS.EXCH.64 URZ, [UR6+0x98], UR8 ;  /* 0x0000980806ff75b2 */ /* 0x0002620008000100 */
[----:B------:R1:W1:Y:S01]  /*08b0*/  SYNCS.EXCH.64 URZ, [UR6+0xa8], UR4 ;  /* 0x0000a80406ff75b2 */ /* 0x0002620008000100 */
[----:B------:R-:W-:Y:S01]  /*08c0*/  NOP ;  /* 0x0000000000007918 */ /* 0x000fe20000000000 */
.L_x_11:
[----:B------:R-:W2:Y:S01]  /*08d0*/  SHFL.IDX PT, R0, R3, RZ, 0x1f ;  /* 0x00001fff03007589 */ /* 0x000ea200000e0000 */
[----:B------:R-:W-:Y:S01]  /*08e0*/  NOP ;  /* 0x0000000000007918 */ /* 0x000fe20000000000 */
[----:B--2---:R-:W-:-:S13]  /*08f0*/  ISETP.NE.AND P0, PT, R0, 0x3, PT ;  /* 0x000000030000780c */ /* 0x004fda0003f05270 */
[----:B------:R-:W-:Y:S05]  /*0900*/  @P0 BRA `(.L_x_12) ;  /* 0x0000000000300947 */ /* 0x000fea0003800000 */
[----:B-1----:R-:W1:Y:S01]  /*0910*/  S2UR UR5, SR_CgaCtaId ;  /* 0x00000000000579c3 */ /* 0x002e620000008800 */
[----:B------:R-:W-:Y:S01]  /*0920*/  UMOV UR6, 0x400 ;  /* 0x0000040000067882 */ /* 0x000fe20000000000 */
[----:B------:R-:W-:Y:S01]  /*0930*/  UMOV UR4, 0x20 ;  /* 0x0000002000047882 */ /* 0x000fe20000000000 */
[----:B------:R-:W-:Y:S01]  /*0940*/  ELECT P0, URZ, PT ;  /* 0x0000000000ff782f */ /* 0x000fe20003800000 */
[----:B-1----:R-:W-:Y:S02]  /*0950*/  ULEA UR5, UR5, UR6, 0x18 ;  /* 0x0000000605057291 */ /* 0x002fe4000f8ec0ff */
[----:B------:R-:W-:-:S04]  /*0960*/  UIADD3 UR6, UPT, UPT, -UR4, 0x100000, URZ ;  /* 0x0010000004067890 */ /* 0x000fc8000fffe1ff */
[----:B------:R-:W-:Y:S02]  /*0970*/  USHF.L.U32 UR7, UR6, 0xb, URZ ;  /* 0x0000000b06077899 */ /* 0x000fe400080006ff */
[----:B------:R-:W-:Y:S01]  /*0980*/  USHF.L.U32 UR6, UR6, 0x1, URZ ;  /* 0x0000000106067899 */ /* 0x000fe200080006ff */
[----:B------:R-:W1:Y:S11]  /*0990*/  FENCE.VIEW.ASYNC.S ;  /* 0x00000000000073c6 */ /* 0x000e760000000000 */
[----:B-1----:R2:W1:Y:S01]  /*09a0*/  SYNCS.EXCH.64 URZ, [UR5+0xb0], UR6 ;  /* 0x0000b00605ff75b2 */ /* 0x0024620008000100 */
[----:B------:R2:W1:Y:S02]  /*09b0*/  SYNCS.EXCH.64 URZ, [UR5+0xb8], UR6 ;  /* 0x0000b80605ff75b2 */ /* 0x0004640008000100 */
[----:B--2---:R-:W-:Y:S01]  /*09c0*/  NOP ;  /* 0x0000000000007918 */ /* 0x004fe20000000000 */
.L_x_12:
[----:B------:R-:W2:Y:S01]  /*09d0*/  SHFL.IDX PT, R0, R3, RZ, 0x1f ;  /* 0x00001fff03007589 */ /* 0x000ea200000e0000 */
[----:B------:R-:W-:Y:S01]  /*09e0*/  NOP ;  /* 0x0000000000007918 */ /* 0x000fe20000000000 */
[----:B--2---:R-:W-:-:S13]  /*09f0*/  ISETP.NE.AND P0, PT, R0, 0x4, PT ;  /* 0x000000040000780c */ /* 0x004fda0003f05270 */
[----:B------:R-:W-:Y:S05]  /*0a00*/  @P0 BRA `(.L_x_13) ;  /* 0x00000000004c0947 */ /* 0x000fea0003800000 */
[----:B-1----:R-:W1:Y:S01]  /*0a10*/  S2UR UR5, SR_CgaCtaId ;  /* 0x00000000000579c3 */ /* 0x002e620000008800 */
[----:B------:R-:W-:Y:S01]  /*0a20*/  UMOV UR7, 0x100 ;  /* 0x0000010000077882 */ /* 0x000fe20000000000 */
[----:B------:R-:W-:Y:S01]  /*0a30*/  UMOV UR6, 0x400 ;  /* 0x0000040000067882 */ /* 0x000fe20000000000 */
[----:B------:R-:W-:Y:S01]  /*0a40*/  USEL UR7, UR7, 0xe0, UP3 ;  /* 0x000000e007077887 */ /* 0x000fe20009800000 */
[----:B------:R-:W-:Y:S01]  /*0a50*/  UMOV UR4, 0x1 ;  /* 0x0000000100047882 */ /* 0x000fe20000000000 */
[----:B------:R-:W-:Y:S01]  /*0a60*/  ELECT P0, URZ, PT ;  /* 0x0000000000ff782f */ /* 0x000fe20003800000 */
[----:B------:R-:W-:-:S04]  /*0a70*/  UIADD3 UR8, UPT, UPT, -UR4, 0x100000, URZ ;  /* 0x0010000004087890 */ /* 0x000fc8000fffe1ff */
[----:B------:R-:W-:Y:S02]  /*0a80*/  USHF.L.U32 UR9, UR8, 0xb, URZ ;  /* 0x0000000b08097899 */ /* 0x000fe400080006ff */
[----:B------:R-:W-:Y:S02]  /*0a90*/  USHF.L.U32 UR8, UR8, 0x1, URZ ;  /* 0x0000000108087899 */ /* 0x000fe400080006ff */
[----:B-1----:R-:W-:Y:S02]  /*0aa0*/  ULEA UR5, UR5, UR6, 0x18 ;  /* 0x0000000605057291 */ /* 0x002fe4000f8ec0ff */
[----:B------:R-:W-:-:S04]  /*0ab0*/  UIADD3 UR6, UPT, UPT, -UR7, 0x100000, URZ ;  /* 0x0010000007067890 */ /* 0x000fc8000fffe1ff */
[----:B------:R-:W-:Y:S02]  /*0ac0*/  USHF.L.U32 UR7, UR6, 0xb, URZ ;  /* 0x0000000b06077899 */ /* 0x000fe400080006ff */
[----:B------:R-:W-:Y:S01]  /*0ad0*/  USHF.L.U32 UR6, UR6, 0x1, URZ ;  /* 0x0000000106067899 */ /* 0x000fe200080006ff */
[----:B------:R-:W1:Y:S03]  /*0ae0*/  FENCE.VIEW.ASYNC.S ;  /* 0x00000000000073c6 */ /* 0x000e660000000000 */
[----:B-1----:R2:W1:Y:S08]  /*0af0*/  SYNCS.EXCH.64 URZ, [UR5+0xc0], UR8 ;  /* 0x0000c00805ff75b2 */ /* 0x0024700008000100 */
[----:B------:R2:W1:Y:S01]  /*0b00*/  SYNCS.EXCH.64 URZ, [UR5+0xd0], UR6 ;  /* 0x0000d00605ff75b2 */ /* 0x0004620008000100 */
[----:B------:R2:W1:Y:S01]  /*0b10*/  SYNCS.EXCH.64 URZ, [UR5+0xc8], UR8 ;  /* 0x0000c80805ff75b2 */ /* 0x0004620008000100 */
[----:B------:R2:W1:Y:S02]  /*0b20*/  SYNCS.EXCH.64 URZ, [UR5+0xd8], UR6 ;  /* 0x0000d80605ff75b2 */ /* 0x0004640008000100 */
[----:B--2---:R-:W-:Y:S01]  /*0b30*/  NOP ;  /* 0x0000000000007918 */ /* 0x004fe20000000000 */
.L_x_13:
[----:B------:R-:W2:Y:S01]  /*0b40*/  SHFL.IDX PT, R0, R3, RZ, 0x1f ;  /* 0x00001fff03007589 */ /* 0x000ea200000e0000 */
[----:B------:R-:W-:Y:S01]  /*0b50*/  NOP ;  /* 0x0000000000007918 */ /* 0x000fe20000000000 */
[----:B--2---:R-:W-:-:S13]  /*0b60*/  ISETP.NE.AND P0, PT, R0, 0x5, PT ;  /* 0x000000050000780c */ /* 0x004fda0003f05270 */
[----:B------:R-:W-:Y:S05]  /*0b70*/  @P0 BRA `(.L_x_14) ;  /* 0x0000000000480947 */ /* 0x000fea0003800000 */
[----:B-1----:R-:W1:Y:S01]  /*0b80*/  S2UR UR6, SR_CgaCtaId ;  /* 0x00000000000679c3 */ /* 0x002e620000008800 */
        /* <DEDUP_REMOVED lines=15> */
[----:B------:R2:W1:Y:S02]  /*0c80*/  SYNCS.EXCH.64 URZ, [UR6+0xf8], UR4 ;  /* 0x0000f80406ff75b2 */ /* 0x0004640008000100 */
[----:B--2---:R-:W-:Y:S01]  /*0c90*/  NOP ;  /* 0x0000000000007918 */ /* 0x004fe20000000000 */
.L_x_14:
[----:B-1----:R-:W1:Y:S01]  /*0ca0*/  S2UR UR4, SR_CTAID.X ;  /* 0x00000000000479c3 */ /* 0x002e620000002500 */
[----:B------:R-:W2:Y:S01]  /*0cb0*/  SHFL.IDX PT, R3, R3, RZ, 0x1f ;  /* 0x00001fff03037589 */ /* 0x000ea200000e0000 */
[----:B------:R-:W-:-:S06]  /*0cc0*/  NOP ;  /* 0x0000000000007918 */ /* 0x000fcc0000000000 */
[----:B------:R-:W3:Y:S01]  /*0cd0*/  S2UR UR47, SR_CTAID.Y ;  /* 0x00000000002f79c3 */ /* 0x000ee20000002600 */
[----:B-1----:R-:W-:Y:S02]  /*0ce0*/  MOV R0, UR4 ;  /* 0x0000000400007c02 */ /* 0x002fe40008000f00 */
[----:B--2---:R-:W-:-:S03]  /*0cf0*/  ISETP.NE.AND P0, PT, R3, 0x3, PT ;  /* 0x000000030300780c */ /* 0x004fc60003f05270 */
[----:B------:R1:W-:Y:S10]  /*0d00*/  STL [R1+0x1d4], R0 ;  /* 0x0001d40001007387 */ /* 0x0003f40000100800 */
[----:B---3--:R-:W-:Y:S05]  /*0d10*/  @P0 BRA `(.L_x_15) ;  /* 0x0000000000380947 */ /* 0x008fea0003800000 */
[----:B------:R-:W2:Y:S01]  /*0d20*/  S2UR UR5, SR_CgaCtaId ;  /* 0x00000000000579c3 */ /* 0x000ea20000008800 */
[----:B------:R-:W-:Y:S01]  /*0d30*/  UMOV UR6, 0x400 ;  /* 0x0000040000067882 */ /* 0x000fe20000000000 */
[----:B------:R-:W-:Y:S01]  /*0d40*/  UMOV UR4, 0x20 ;  /* 0x0000002000047882 */ /* 0x000fe20000000000 */
[----:B------:R-:W-:Y:S01]  /*0d50*/  ELECT P0, URZ, PT ;  /* 0x0000000000ff782f */ /* 0x000fe20003800000 */
[----:B--2---:R-:W-:Y:S02]  /*0d60*/  ULEA UR5, UR5, UR6, 0x18 ;  /* 0x0000000605057291 */ /* 0x004fe4000f8ec0ff */
[----:B------:R-:W-:-:S04]  /*0d70*/  UIADD3 UR6, UPT, UPT, -UR4, 0x100000, URZ ;  /* 0x0010000004067890 */ /* 0x000fc8000fffe1ff */
[----:B------:R-:W-:Y:S02]  /*0d80*/  USHF.L.U32 UR7, UR6, 0xb, URZ ;  /* 0x0000000b06077899 */ /* 0x000fe400080006ff */
[----:B------:R-:W-:Y:S01]  /*0d90*/  USHF.L.U32 UR6, UR6, 0x1, URZ ;  /* 0x0000000106067899 */ /* 0x000fe200080006ff */
[----:B------:R-:W2:Y:S11]  /*0da0*/  FENCE.VIEW.ASYNC.S ;  /* 0x00000000000073c6 */ /* 0x000eb60000000000 */
[----:B--2---:R2:W3:Y:S01]  /*0db0*/  SYNCS.EXCH.64 URZ, [UR5+0x100], UR6 ;  /* 0x0001000605ff75b2 */ /* 0x0044e20008000100 */
[----:B------:R2:W1:Y:S01]  /*0dc0*/  SYNCS.EXCH.64 URZ, [UR5+0x110], UR6 ;  /* 0x0001100605ff75b2 */ /* 0x0004620008000100 */
[----:B------:R2:W1:Y:S01]  /*0dd0*/  SYNCS.EXCH.64 URZ, [UR5+0x108], UR6 ;  /* 0x0001080605ff75b2 */ /* 0x0004620008000100 */
[----:B------:R2:W1:Y:S01]  /*0de0*/  SYNCS.EXCH.64 URZ, [UR5+0x118], UR6 ;  /* 0x0001180605ff75b2 */ /* 0x0004620008000100 */
[----:B------:R-:W-:Y:S01]  /*0df0*/  NOP ;  /* 0x0000000000007918 */ /* 0x000fe20000000000 */
.L_x_15:
[----:B------:R-:W-:Y:S01]  /*0e00*/  IMAD.MOV.U32 R5, RZ, RZ, R0 ;  /* 0x000000ffff057224 */ /* 0x000fe200078e0000 */
[----:B------:R-:W-:-:S05]  /*0e10*/  CS2R.32 R3, SR_CgaSize ;  /* 0x0000000000037805 */ /* 0x000fca0000008a00 */
[----:B------:R-:W-:-:S05]  /*0e20*/  IMAD R3, R3, -0xa0, RZ ;  /* 0xffffff6003037824 */ /* 0x000fca00078e02ff */
[----:B--2---:R-:W-:-:S14]  /*0e30*/  R2UR UR5, R3 ;  /* 0x00000000030572ca */ /* 0x004fdc00000e0000 */
[----:B------:R-:W2:Y:S01]  /*0e40*/  LDCU UR5, c[0x0][UR5+0x2b0] ;  /* 0x00005600050577ac */ /* 0x000ea20008000800 */
[----:B-1----:R-:W-:Y:S01]  /*0e50*/  I2FP.F32.U32 R0, UR47 ;  /* 0x0000002f00007c45 */ /* 0x002fe20008201000 */
[----:B------:R-:W-:Y:S01]  /*0e60*/  NOP ;  /* 0x0000000000007918 */ /* 0x000fe20000000000 */
[----:B------:R-:W1:Y:S01]  /*0e70*/  S2UR UR36, SR_CTAID.Z ;  /* 0x00000000002479c3 */ /* 0x000e620000002700 */
[----:B------:R-:W-:Y:S02]  /*0e80*/  R2UR UR6, R5 ;  /* 0x00000000050672ca */ /* 0x000fe400000e0000 */
[----:B------:R-:W-:-:S05]  /*0e90*/  CS2R.32 R3, SR_CgaSize ;  /* 0x0000000000037805 */ /* 0x000fca0000008a00 */
[----:B------:R-:W-:-:S05]  /*0ea0*/  IMAD R3, R3, -0xa0, RZ ;  /* 0xffffff6003037824 */ /* 0x000fca00078e02ff */
[----:B------:R-:W-:-:S14]  /*0eb0*/  R2UR UR4, R3 ;  /* 0x00000000030472ca */ /* 0x000fdc00000e0000 */
[----:B------:R-:W4:Y:S01]  /*0ec0*/  LDCU UR4, c[0x0][UR4+0x2b4] ;  /* 0x00005680040477ac */ /* 0x000f220008000800 */
[----:B------:R-:W3:Y:S01]  /*0ed0*/  LDCU UR13, c[0x0][0xb24] ;  /* 0x00016480ff0d77ac */ /* 0x000ee20008000800 */
[----:B------:R-:W-:-:S05]  /*0ee0*/  I2FP.F32.U32 R3, UR6 ;  /* 0x0000000600037c45 */ /* 0x000fca0008201000 */
[----:B--2---:R-:W-:Y:S01]  /*0ef0*/  FMUL R3, R3, UR5 ;  /* 0x0000000503037c20 */ /* 0x004fe20008400000 */
[----:B----4-:R-:W-:Y:S01]  /*0f00*/  FMUL R0, R0, UR4 ;  /* 0x0000000400007c20 */ /* 0x010fe20008400000 */
[----:B------:R-:W-:-:S06]  /*0f10*/  RPCMOV.32 Rpc.LO, R5 ;  /* 0x0000000500007352 */ /* 0x000fcc0000000000 */
[----:B------:R-:W-:-:S05]  /*0f20*/  CS2R.32 R5, SR_CgaSize ;  /* 0x0000000000057805 */ /* 0x000fca0000008a00 */
[----:B------:R-:W-:-:S05]  /*0f30*/  IMAD R5, R5, -0xa0, RZ ;  /* 0xffffff6005057824 */ /* 0x000fca00078e02ff */
[----:B------:R-:W-:Y:S02]  /*0f40*/  R2UR UR5, R5 ;  /* 0x00000000050572ca */ /* 0x000fe400000e0000 */
[----:B------:R-:W-:-:S12]  /*0f50*/  RPCMOV.32 R5, Rpc.LO ;  /* 0x0000000000057353 */ /* 0x000fd80000000000 */
[----:B------:R-:W2:Y:S01]  /*0f60*/  LDCU UR5, c[0x0][UR5+0x2a0] ;  /* 0x00005400050577ac */ /* 0x000ea20008000800 */
[----:B------:R-:W4:Y:S01]  /*0f70*/  F2I.U32.TRUNC.NTZ R3, R3 ;  /* 0x0000000300037305 */ /* 0x000f22000020f000 */
[----:B------:R-:W-:-:S06]  /*0f80*/  RPCMOV.32 Rpc.LO, R2 ;  /* 0x0000000200007352 */ /* 0x000fcc0000000000 */
[----:B------:R-:W-:-:S05]  /*0f90*/  CS2R.32 R2, SR_CgaSize ;  /* 0x0000000000027805 */ /* 0x000fca0000008a00 */
[----:B------:R-:W-:-:S05]  /*0fa0*/  IMAD R2, R2, -0xa0, RZ ;  /* 0xffffff6002027824 */ /* 0x000fca00078e02ff */
[----:B------:R-:W-:Y:S02]  /*0fb0*/  R2UR UR4, R2 ;  /* 0x00000000020472ca */ /* 0x000fe400000e0000 */
[----:B------:R-:W-:-:S12]  /*0fc0*/  RPCMOV.32 R2, Rpc.LO ;  /* 0x0000000000027353 */ /* 0x000fd80000000000 */
[----:B------:R-:W1:Y:S01]  /*0fd0*/  LDCU UR4, c[0x0][UR4+0x2a4] ;  /* 0x00005480040477ac */ /* 0x000e620008000800 */
[----:B---3--:R-:W-:Y:S01]  /*0fe0*/  UISETP.GE.AND UP0, UPT, UR13, 0x1, UPT ;  /* 0x000000010d00788c */ /* 0x008fe2000bf06270 */
[----:B------:R-:W3:Y:S01]  /*0ff0*/  F2I.U32.TRUNC.NTZ R0, R0 ;  /* 0x0000000000007305 */ /* 0x000ee2000020f000 */
[----:B----4-:R-:W-:Y:S02]  /*1000*/  R2UR UR46, R3 ;  /* 0x00000000032e72ca */ /* 0x010fe400000e0000 */
[----:B---3--:R-:W-:-:S11]  /*1010*/  R2UR UR45, R0 ;  /* 0x00000000002d72ca */ /* 0x008fd600000e0000 */
[----:B------:R-:W-:-:S04]  /*1020*/  UIADD3 UR46, UPT, UPT, -UR46, URZ, URZ ;  /* 0x000000ff2e2e7290 */ /* 0x000fc8000fffe1ff */
[----:B--2---:R-:W-:Y:S02]  /*1030*/  UIMAD UR46, UR5, UR46, UR6 ;  /* 0x0000002e052e72a4 */ /* 0x004fe4000f8e0206 */
[----:B------:R-:W-:-:S04]  /*1040*/  UIADD3 UR45, UPT, UPT, -UR45, URZ, URZ ;  /* 0x000000ff2d2d7290 */ /* 0x000fc8000fffe1ff */
[----:B-1----:R-:W-:Y:S01]  /*1050*/  UIMAD UR45, UR4, UR45, UR47 ;  /* 0x0000002d042d72a4 */ /* 0x002fe2000f8e022f */
[----:B------:R-:W-:Y:S06]  /*1060*/  BAR.SYNC.DEFER_BLOCKING 0x0 ;  /* 0x0000000000007b1d */ /* 0x000fec0000010000 */
[----:B------:R-:W-:Y:S05]  /*1070*/  BRA.U !UP0, `(.L_x_16) ;  /* 0x0000000108e07547 */ /* 0x000fea000b800000 */
[----:B------:R-:W1:Y:S01]  /*1080*/  LDCU.128 UR4, c[0x0][0xb10] ;  /* 0x00016200ff0477ac */ /* 0x000e620008000c00 */
[----:B------:R-:W-:Y:S01]  /*1090*/  R2UR UR24, R5 ;  /* 0x00000000051872ca */ /* 0x000fe200000e0000 */
[----:B------:R-:W2:Y:S01]  /*10a0*/  LDCU UR15, c[0x0][0x370] ;  /* 0x00006e00ff0f77ac */ /* 0x000ea20008000800 */
[----:B------:R-:W3:Y:S01]  /*10b0*/  LDCU UR14, c[0x0][0x374] ;  /* 0x00006e80ff0e77ac */ /* 0x000ee20008000800 */
[----:B------:R-:W4:Y:S01]  /*10c0*/  LDCU UR11, c[0x0][0xb0c] ;  /* 0x00016180ff0b77ac */ /* 0x000f220008000800 */
[----:B------:R-:W4:Y:S01]  /*10d0*/  LDCU UR10, c[0x0][0xb20] ;  /* 0x00016400ff0a77ac */ /* 0x000f220008000800 */
[----:B------:R-:W4:Y:S01]  /*10e0*/  LDCU.64 UR8, c[0x0][0xb28] ;  /* 0x00016500ff0877ac */ /* 0x000f220008000a00 */
[----:B-1----:R-:W-:Y:S02]  /*10f0*/  UISETP.NE.AND UP0, UPT, UR6, 0x1, UPT ;  /* 0x000000010600788c */ /* 0x002fe4000bf05270 */
[----:B---3--:R-:W-:Y:S02]  /*1100*/  UIMAD.WIDE.U32 UR18, UR14, UR7, URZ ;  /* 0x000000070e1272a5 */ /* 0x008fe4000f8e00ff */
[----:B--2---:R-:W-:-:S02]  /*1110*/  UIMAD.WIDE.U32 UR16, UR15, UR4, URZ ;  /* 0x000000040f1072a5 */ /* 0x004fc4000f8e00ff */
[----:B----4-:R-:W-:Y:S02]  /*1120*/  UISETP.NE.AND UP1, UPT, UR11, 0x1, UPT ;  /* 0x000000010b00788c */ /* 0x010fe4000bf25270 */
[----:B------:R-:W-:Y:S02]  /*1130*/  UIMAD.WIDE.U32 UR20, UR47, UR7, URZ ;  /* 0x000000072f1472a5 */ /* 0x000fe4000f8e00ff */
[----:B------:R-:W-:Y:S01]  /*1140*/  UISETP.NE.AND UP4, UPT, UR13, 0x1, UPT ;  /* 0x000000010d00788c */ /* 0x000fe2000bf85270 */
[----:B------:R-:W-:Y:S01]  /*1150*/  UMOV UR7, UR19 ;  /* 0x0000001300077c82 */ /* 0x000fe20008000000 */
[----:B------:R-:W-:Y:S01]  /*1160*/  UMOV UR16, UR17 ;  /* 0x0000001100107c82 */ /* 0x000fe20008000000 */
[----:B------:R-:W-:Y:S02]  /*1170*/  @UP0 USHF.R.U32.HI UR14, URZ, UR10, UR7 ;  /* 0x0000000aff0e0299 */ /* 0x000fe40008011607 */
[----:B------:R-:W-:Y:S02]  /*1180*/  UIMAD.WIDE.U32 UR18, UR24, UR4, URZ ;  /* 0x00000004181272a5 */ /* 0x000fe4000f8e00ff */
[----:B------:R-:W-:-:S02]  /*1190*/  @UP1 USHF.R.U32.HI UR15, URZ, UR5, UR16 ;  /* 0x00000005ff0f1299 */ /* 0x000fc40008011610 */
[----:B------:R-:W-:Y:S02]  /*11a0*/  UIMAD.WIDE.U32 UR16, UR14, UR8, URZ ;  /* 0x000000080e1072a5 */ /* 0x000fe4000f8e00ff */
[----:B------:R-:W-:Y:S01]  /*11b0*/  UIMAD.WIDE.U32 UR22, UR15, UR8, URZ ;  /* 0x000000080f1672a5 */ /* 0x000fe2000f8e00ff */
[----:B------:R-:W-:Y:S01]  /*11c0*/  UMOV UR20, UR21 ;  /* 0x0000001500147c82 */ /* 0x000fe20008000000 */
[----:B------:R-:W-:Y:S01]  /*11d0*/  UMOV UR18, UR19 ;  /* 0x0000001300127c82 */ /* 0x000fe20008000000 */
[----:B------:R-:W-:Y:S02]  /*11e0*/  USHF.R.U32.HI UR20, URZ, UR10, UR20 ;  /* 0x0000000aff147299 */ /* 0x000fe40008011614 */
[----:B------:R-:W-:Y:S02]  /*11f0*/  UMOV UR16, UR17 ;  /* 0x0000001100107c82 */ /* 0x000fe40008000000 */
[----:B------:R-:W-:Y:S01]  /*1200*/  UMOV UR22, UR23 ;  /* 0x0000001700167c82 */ /* 0x000fe20008000000 */
[----:B------:R-:W-:-:S02]  /*1210*/  @UP4 USHF.R.U32.HI UR14, URZ, UR9, UR16 ;  /* 0x00000009ff0e4299 */ /* 0x000fc40008011610 */
[----:B------:R-:W-:Y:S02]  /*1220*/  USHF.R.U32.HI UR18, URZ, UR5, UR18 ;  /* 0x00000005ff127299 */ /* 0x000fe40008011612 */
[----:B------:R-:W-:Y:S02]  /*1230*/  USEL UR20, UR47, UR20, !UP0 ;  /* 0x000000142f147287 */ /* 0x000fe4000c000000 */
[----:B------:R-:W-:Y:S02]  /*1240*/  @UP4 USHF.R.U32.HI UR15, URZ, UR9, UR22 ;  /* 0x00000009ff0f4299 */ /* 0x000fe40008011616 */
[----:B------:R-:W-:Y:S02]  /*1250*/  UIMAD UR14, UR14, UR13, URZ ;  /* 0x0000000d0e0e72a4 */ /* 0x000fe4000f8e02ff */
[----:B------:R-:W-:Y:S02]  /*1260*/  USEL UR18, UR24, UR18, !UP1 ;  /* 0x0000001218127287 */ /* 0x000fe4000c800000 */
[----:B------:R-:W-:-:S02]  /*1270*/  UIMAD UR4, UR15, UR13, URZ ;  /* 0x0000000d0f0472a4 */ /* 0x000fc4000f8e02ff */
[----:B------:R-:W-:Y:S02]  /*1280*/  UISETP.GE.AND UP0, UPT, UR20, UR14, UPT ;  /* 0x0000000e1400728c */ /* 0x000fe4000bf06270 */
[----:B------:R-:W-:Y:S02]  /*1290*/  UIMAD.WIDE.U32 UR22, UR20, UR8, URZ ;  /* 0x00000008141672a5 */ /* 0x000fe4000f8e00ff */
[----:B------:R-:W-:Y:S02]  /*12a0*/  UISETP.GE.OR UP0, UPT, UR18, UR4, UP0 ;  /* 0x000000041200728c */ /* 0x000fe40008706670 */
[----:B------:R-:W-:Y:S02]  /*12b0*/  UIMAD.WIDE.U32 UR16, UR18, UR8, URZ ;  /* 0x00000008121072a5 */ /* 0x000fe4000f8e00ff */
[----:B------:R-:W-:Y:S01]  /*12c0*/  UIADD3 UR7, UPT, UPT, -UR18, URZ, URZ ;  /* 0x000000ff12077290 */ /* 0x000fe2000fffe1ff */
[----:B------:R-:W-:Y:S01]  /*12d0*/  UMOV UR4, UR23 ;  /* 0x0000001700047c82 */ /* 0x000fe20008000000 */
[----:B------:R-:W-:-:S02]  /*12e0*/  UIADD3 UR5, UPT, UPT, -UR20, URZ, URZ ;  /* 0x000000ff14057290 */ /* 0x000fc4000fffe1ff */
[----:B------:R-:W-:-:S03]  /*12f0*/  USHF.R.U32.HI UR4, URZ, UR9, UR4 ;  /* 0x00000009ff047299 */ /* 0x000fc60008011604 */
[----:B------:R-:W-:Y:S01]  /*1300*/  @!UP0 UMOV UR16, UR17 ;  /* 0x0000001100108c82 */ /* 0x000fe20008000000 */
[----:B------:R-:W-:Y:S02]  /*1310*/  UIMAD UR7, UR11, UR7, UR24 ;  /* 0x000000070b0772a4 */ /* 0x000fe4000f8e0218 */
[----:B------:R-:W-:Y:S02]  /*1320*/  USEL UR4, UR20, UR4, !UP4 ;  /* 0x0000000414047287 */ /* 0x000fe4000e000000 */
[----:B------:R-:W-:Y:S02]  /*1330*/  @!UP0 USHF.R.U32.HI UR9, URZ, UR9, UR16 ;  /* 0x00000009ff098299 */ /* 0x000fe40008011610 */
[----:B------:R-:W-:Y:S02]  /*1340*/  UIADD3 UR8, UPT, UPT, -UR4, URZ, URZ ;  /* 0x000000ff04087290 */ /* 0x000fe4000fffe1ff */
[----:B------:R-:W-:Y:S02]  /*1350*/  @!UP0 USEL UR9, UR18, UR9, !UP4 ;  /* 0x0000000912098287 */ /* 0x000fe4000e000000 */
[----:B------:R-:W-:-:S02]  /*1360*/  UIMAD UR8, UR13, UR8, UR20 ;  /* 0x000000080d0872a4 */ /* 0x000fc4000f8e0214 */
[----:B------:R-:W-:Y:S02]  /*1370*/  @!UP0 UIADD3 UR4, UPT, UPT, UR4, -UR9, URZ ;  /* 0x8000000904048290 */ /* 0x000fe4000fffe0ff */
[----:B------:R-:W-:Y:S02]  /*1380*/  @!UP0 UIMAD UR8, UR8, UR15, UR9 ;  /* 0x0000000f080882a4 */ /* 0x000fe4000f8e0209 */
[----:B------:R-:W-:Y:S02]  /*1390*/  @!UP0 UIMAD UR20, UR4, UR13, UR18 ;  /* 0x0000000d041482a4 */ /* 0x000fe4000f8e0212 */
[----:B------:R-:W-:-:S03]  /*13a0*/  UIMAD UR5, UR6, UR5, UR47 ;  /* 0x00000005060572a4 */ /* 0x000fc6000f8e022f */
[----:B------:R-:W-:Y:S01]  /*13b0*/  @!UP0 UMOV UR18, UR8 ;  /* 0x0000000800128c82 */ /* 0x000fe20008000000 */
[----:B------:R-:W-:Y:S02]  /*13c0*/  UIMAD UR47, UR20, UR6, UR5 ;  /* 0x00000006142f72a4 */ /* 0x000fe4000f8e0205 */
[----:B------:R-:W-:-:S06]  /*13d0*/  UIMAD UR4, UR18, UR11, UR7 ;  /* 0x0000000b120472a4 */ /* 0x000fcc000f8e0207 */
[----:B------:R-:W-:-:S05]  /*13e0*/  MOV R5, UR4 ;  /* 0x0000000400057c02 */ /* 0x000fca0008000f00 */
[----:B------:R1:W-:Y:S02]  /*13f0*/  STL [R1+0x1d4], R5 ;  /* 0x0001d40501007387 */ /* 0x0003e40000100800 */
.L_x_16:
[----:B------:R-:W2:Y:S01]  /*1400*/  LDCU UR4, c[0x0][0xb30] ;  /* 0x00016600ff0477ac */ /* 0x000ea20008000800 */
[----:B------:R-:W3:Y:S01]  /*1410*/  S2UR UR7, SR_CgaCtaId ;  /* 0x00000000000779c3 */ /* 0x000ee20000008800 */
[----:B--2---:R-:W-:-:S09]  /*1420*/  UISETP.NE.AND UP0, UPT, UR4, 0x1, UPT ;  /* 0x000000010400788c */ /* 0x004fd2000bf05270 */
[----:B---3--:R-:W-:Y:S05]  /*1430*/  BRA.U UP0, `(.L_x_17) ;  /* 0x0000000100507547 */ /* 0x008fea000b800000 */
[----:B------:R-:W2:Y:S01]  /*1440*/  LDCU.128 UR8, c[0x0][0xb10] ;  /* 0x00016200ff0877ac */ /* 0x000ea20008000c00 */
[----:B------:R-:W-:Y:S01]  /*1450*/  R2UR UR13, R5 ;  /* 0x00000000050d72ca */ /* 0x000fe200000e0000 */
[----:B------:R-:W3:Y:S01]  /*1460*/  LDCU UR5, c[0x0][0xb0c] ;  /* 0x00016180ff0577ac */ /* 0x000ee20008000800 */
[----:B------:R-:W4:Y:S11]  /*1470*/  LDCU UR4, c[0x0][0xb20] ;  /* 0x00016400ff0477ac */ /* 0x000f360008000800 */
[----:B--2---:R-:W-:-:S02]  /*1480*/  UIMAD.WIDE.U32 UR16, UR13, UR8, URZ ;  /* 0x000000080d1072a5 */ /* 0x004fc4000f8e00ff */
[----:B------:R-:W-:Y:S02]  /*1490*/  UIMAD.WIDE.U32 UR14, UR47, UR11, URZ ;  /* 0x0000000b2f0e72a5 */ /* 0x000fe4000f8e00ff */
[----:B---3--:R-:W-:Y:S02]  /*14a0*/  UISETP.NE.AND UP1, UPT, UR5, 0x1, UPT ;  /* 0x000000010500788c */ /* 0x008fe4000bf25270 */
[----:B------:R-:W-:Y:S01]  /*14b0*/  UISETP.NE.AND UP0, UPT, UR10, 0x1, UPT ;  /* 0x000000010a00788c */ /* 0x000fe2000bf05270 */
[----:B------:R-:W-:Y:S02]  /*14c0*/  UMOV UR6, UR17 ;  /* 0x0000001100067c82 */ /* 0x000fe40008000000 */
[----:B------:R-:W-:Y:S01]  /*14d0*/  UMOV UR14, UR15 ;  /* 0x0000000f000e7c82 */ /* 0x000fe20008000000 */
[----:B------:R-:W-:Y:S02]  /*14e0*/  USHF.R.U32.HI UR6, URZ, UR9, UR6 ;  /* 0x00000009ff067299 */ /* 0x000fe40008011606 */
[----:B----4-:R-:W-:-:S02]  /*14f0*/  USHF.R.U32.HI UR4, URZ, UR4, UR14 ;  /* 0x00000004ff047299 */ /* 0x010fc4000801160e */
[----:B------:R-:W-:Y:S02]  /*1500*/  USEL UR6, UR13, UR6, !UP1 ;  /* 0x000000060d067287 */ /* 0x000fe4000c800000 */
[----:B------:R-:W-:-:S04]  /*1510*/  USEL UR4, UR47, UR4, !UP0 ;  /* 0x000000042f047287 */ /* 0x000fc8000c000000 */
[----:B------:R-:W-:Y:S02]  /*1520*/  UIADD3 UR8, UPT, UPT, UR6, -UR4, URZ ;  /* 0x8000000406087290 */ /* 0x000fe4000fffe0ff */
[----:B------:R-:W-:Y:S02]  /*1530*/  UIADD3 UR4, UPT, UPT, -UR6, UR4, URZ ;  /* 0x0000000406047290 */ /* 0x000fe4000fffe1ff */
[----:B------:R-:W-:Y:S02]  /*1540*/  UIMAD UR47, UR8, UR10, UR47 ;  /* 0x0000000a082f72a4 */ /* 0x000fe4000f8e022f */
[----:B------:R-:W-:-:S06]  /*1550*/  UIMAD UR13, UR4, UR5, UR13 ;  /* 0x00000005040d72a4 */ /* 0x000fcc000f8e020d */
[----:B------:R-:W-:-:S05]  /*1560*/  MOV R0, UR13 ;  /* 0x0000000d00007c02 */ /* 0x000fca0008000f00 */
[----:B------:R2:W-:Y:S02]  /*1570*/  STL [R1+0x1d4], R0 ;  /* 0x0001d40001007387 */ /* 0x0005e40000100800 */
.L_x_17:
[----:B------:R-:W-:Y:S01]  /*1580*/  BAR.SYNC.DEFER_BLOCKING 0x0 ;  /* 0x0000000000007b1d */ /* 0x000fe20000010000 */
[----:B------:R-:W-:Y:S01]  /*1590*/  UISETP.NE.AND UP0, UPT, UR12, 0x2, UPT ;  /* 0x000000020c00788c */ /* 0x000fe2000bf05270 */
[----:B------:R-:W-:Y:S02]  /*15a0*/  ISETP.NE.OR P3, PT, R4, 0x2, !P3 ;  /* 0x000000020400780c */ /* 0x000fe40005f65670 */
[----:B--2---:R-:W-:Y:S02]  /*15b0*/  LOP3.LUT R0, R2, 0x1f, RZ, 0xc0, !PT ;  /* 0x0000001f02007812 */ /* 0x004fe400078ec0ff */
[----:B------:R-:W2:Y:S04]  /*15c0*/  LDCU UR13, c[0x0][0xb24] ;  /* 0x00016480ff0d77ac */ /* 0x000ea80008000800 */
[----:B------:R-:W-:Y:S05]  /*15d0*/  BRA.U UP0, `(.L_x_18) ;  /* 0x00000015004c7547 */ /* 0x000fea000b800000 */
[----:B------:R-:W3:Y:S01]  /*15e0*/  LDCU UR25, c[0x0][0x38c] ;  /* 0x00007180ff1977ac */ /* 0x000ee20008000800 */
[----:B------:R-:W-:Y:S01]  /*15f0*/  PLOP3.LUT P1, PT, PT, PT, UP3, 0x80, 0x8 ;  /* 0x000000000008781c */ /* 0x000fe20003f2f038 */
[----:B------:R-:W-:Y:S01]  /*1600*/  IMAD.MOV.U32 R9, RZ, RZ, 0x1 ;  /* 0x00000001ff097424 */ /* 0x000fe200078e00ff */
[----:B------:R-:W-:Y:S01]  /*1610*/  ISETP.EQ.OR P2, PT, R0, RZ, P3 ;  /* 0x000000ff0000720c */ /* 0x000fe20001f42670 */
[----:B------:R-:W-:Y:S01]  /*1620*/  IMAD.MOV.U32 R8, RZ, RZ, RZ ;  /* 0x000000ffff087224 */ /* 0x000fe200078e00ff */
[----:B------:R-:W-:Y:S02]  /*1630*/  PLOP3.LUT P1, PT, P1, PT, PT, 0x8, 0x80 ;  /* 0x000000000080781c */ /* 0x000fe40000f2e170 */
[----:B------:R-:W-:Y:S01]  /*1640*/  CS2R R2, SRZ ;  /* 0x0000000000027805 */ /* 0x000fe2000001ff00 */
[----:B------:R-:W-:Y:S01]  /*1650*/  IMAD.MOV.U32 R0, RZ, RZ, 0x1 ;  /* 0x00000001ff007424 */ /* 0x000fe200078e00ff */
[----:B------:R-:W4:Y:S01]  /*1660*/  LDCU UR15, c[0x0][0x370] ;  /* 0x00006e00ff0f77ac */ /* 0x000f220008000800 */
[----:B------:R-:W1:Y:S01]  /*1670*/  LDCU.64 UR28, c[0x0][0x348] ;  /* 0x00006900ff1c77ac */ /* 0x000e620008000a00 */
[----:B------:R-:W1:Y:S01]  /*1680*/  LDCU UR14, c[0x0][0x374] ;  /* 0x00006e80ff0e77ac */ /* 0x000e620008000800 */
[----:B---3--:R-:W-:Y:S01]  /*1690*/  UIADD3 UR4, UPT, UPT, UR25, 0xf, URZ ;  /* 0x0000000f19047890 */ /* 0x008fe2000fffe0ff */
[----:B------:R-:W-:-:S03]  /*16a0*/  UMOV UR23, URZ ;  /* 0x000000ff00177c82 */ /* 0x000fc60008000000 */
[----:B------:R-:W-:-:S04]  /*16b0*/  USHF.R.S32.HI UR27, URZ, 0x1f, UR4 ;  /* 0x0000001fff1b7899 */ /* 0x000fc80008011404 */
[----:B------:R-:W-:Y:S02]  /*16c0*/  ULEA.HI UR27, UR27, UR4, URZ, 0x4 ;  /* 0x000000041b1b7291 */ /* 0x000fe4000f8f20ff */
[----:B------:R-:W-:Y:S02]  /*16d0*/  UIADD3 UR4, UPT, UPT, UR25, -0x1, URZ ;  /* 0xffffffff19047890 */ /* 0x000fe4000fffe0ff */
[----:B------:R-:W-:Y:S02]  /*16e0*/  USHF.R.S32.HI UR27, URZ, 0x4, UR27 ;  /* 0x00000004ff1b7899 */ /* 0x000fe4000801141b */
[----:B------:R-:W-:Y:S02]  /*16f0*/  UISETP.GE.U32.AND UP1, UPT, UR4, -0x1f, UPT ;  /* 0xffffffe10400788c */ /* 0x000fe4000bf26070 */
[----:B------:R-:W-:Y:S02]  /*1700*/  UISETP.LT.U32.AND UP0, UPT, UR27, 0x9, UPT ;  /* 0x000000091b00788c */ /* 0x000fe4000bf01070 */
[----:B------:R-:W-:-:S02]  /*1710*/  UIADD3 UR25, UPT, UPT, UR25, 0x1e, URZ ;  /* 0x0000001e19197890 */ /* 0x000fc4000fffe0ff */
[----:B------:R-:W-:-:S04]  /*1720*/  USEL UR26, UR27, 0x9, UP0 ;  /* 0x000000091b1a7887 */ /* 0x000fc80008000000 */
[----:B------:R-:W-:Y:S02]  /*1730*/  UIADD3 UR6, UPT, UPT, UR26, -0x1, URZ ;  /* 0xffffffff1a067890 */ /* 0x000fe4000fffe0ff */
[----:B------:R-:W-:Y:S02]  /*1740*/  @UP1 UIADD3 UR6, UPT, UPT, UR26, URZ, URZ ;  /* 0x000000ff1a061290 */ /* 0x000fe4000fffe0ff */
[----:B------:R-:W-:Y:S02]  /*1750*/  UIADD3 UR24, UPT, UPT, UR27, -UR26, URZ ;  /* 0x8000001a1b187290 */ /* 0x000fe4000fffe0ff */
[----:B-1--4-:R-:W-:-:S12]  /*1760*/  UIADD3 UR6, UPT, UPT, UR6, 0x1, URZ ;  /* 0x0000000106067890 */ /* 0x012fd8000fffe0ff */
.L_x_36:
[----:B------:R-:W-:Y:S01]  /*1770*/  UISETP.NE.AND UP0, UPT, UR7, URZ, UPT ;  /* 0x000000ff0700728c */ /* 0x000fe2000bf05270 */
[----:B------:R-:W1:Y:S08]  /*1780*/  S2UR UR7, SR_CgaCtaId ;  /* 0x00000000000779c3 */ /* 0x000e700000008800 */
[----:B---3--:R-:W-:Y:S05]  /*1790*/  BRA.U UP0, `(.L_x_19) ;  /* 0x0000000100347547 */ /* 0x008fea000b800000 */
[----:B------:R-:W3:Y:S01]  /*17a0*/  S2R R4, SR_CgaCtaId ;  /* 0x0000000000047919 */ /* 0x000ee20000008800 */
[----:B------:R-:W-:-:S04]  /*17b0*/  MOV R5, 0x400 ;  /* 0x0000040000057802 */ /* 0x000fc80000000f00 */
[----:B---3--:R-:W-:Y:S02]  /*17c0*/  LEA R5, R4, R5, 0x18 ;  /* 0x0000000504057211 */ /* 0x008fe400078ec0ff */
[----:B------:R-:W-:-:S03]  /*17d0*/  SHF.L.U32 R4, R0, 0x1f, RZ ;  /* 0x0000001f00047819 */ /* 0x000fc600000006ff */
[----:B------:R-:W-:-:S04]  /*17e0*/  IMAD R5, R2, 0x8, R5 ;  /* 0x0000000802057824 */ /* 0x000fc800078e0205 */
[----:B------:R-:W3:Y:S02]  /*17f0*/  SYNCS.PHASECHK.TRANS64.TRYWAIT P0, [R5+URZ+0x110], R4 ;  /* 0x00011004050075a7 */ /* 0x000ee400080011ff */
[----:B---3--:R-:W-:Y:S05]  /*1800*/  @!P0 BRA `(.L_x_20) ;  /* 0x000000cc00588947 */ /* 0x008fea0003800000 */
.L_x_120:
[----:B------:R-:W-:Y:S01]  /*1810*/  VIADD R2, R2, 0x1 ;  /* 0x0000000102027836 */ /* 0x000fe20000000000 */
[----:B------:R3:W-:Y:S04]  /*1820*/  SYNCS.ARRIVE.TRANS64.A1T0 RZ, [R5+URZ+0x100], RZ ;  /* 0x000100ff05ff79a7 */ /* 0x0007e800081000ff */
[----:B------:R-:W-:-:S04]  /*1830*/  ISETP.NE.AND P0, PT, R2, 0x2, PT ;  /* 0x000000020200780c */ /* 0x000fc80003f05270 */
[----:B------:R-:W-:Y:S02]  /*1840*/  SEL R2, R2, RZ, P0 ;  /* 0x000000ff02027207 */ /* 0x000fe40000000000 */
[----:B---3--:R-:W-:-:S04]  /*1850*/  SEL R5, RZ, 0x1, P0 ;  /* 0x00000001ff057807 */ /* 0x008fc80000000000 */
[----:B------:R-:W-:-:S07]  /*1860*/  LOP3.LUT R0, R0, R5, RZ, 0x3c, !PT ;  /* 0x0000000500007212 */ /* 0x000fce00078e3cff */
.L_x_19:
[----:B------:R-:W3:Y:S01]  /*1870*/  LDL.LU R4, [R1+0x1d4] ;  /* 0x0001d40001047983 */ /* 0x000ee20000300800 */
[----:B------:R-:W-:Y:S01]  /*1880*/  UMOV UR4, 0x400 ;  /* 0x0000040000047882 */ /* 0x000fe20000000000 */
[----:B------:R-:W-:Y:S02]  /*1890*/  UISETP.GE.U32.AND UP0, UPT, UR25, 0x1f, UPT ;  /* 0x0000001f1900788c */ /* 0x000fe4000bf06070 */
[----:B-1----:R-:W-:Y:S02]  /*18a0*/  ULEA UR4, UR7, UR4, 0x18 ;  /* 0x0000000407047291 */ /* 0x002fe4000f8ec0ff */
[----:B------:R-:W-:Y:S02]  /*18b0*/  UIMAD UR11, UR47, 0xf0, URZ ;  /* 0x000000f02f0b78a4 */ /* 0x000fe4000f8e02ff */
[----:B------:R-:W-:Y:S01]  /*18c0*/  ULEA UR5, UR23, UR4, 0x3 ;  /* 0x0000000417057291 */ /* 0x000fe2000f8e18ff */
[----:B------:R-:W-:Y:S01]  /*18d0*/  UMOV UR30, URZ ;  /* 0x000000ff001e7c82 */ /* 0x000fe20008000000 */
[----:B---3--:R-:W-:-:S02]  /*18e0*/  R2UR UR8, R4 ;  /* 0x00000000040872ca */ /* 0x008fc400000e0000 */
[----:B------:R-:W-:-:S05]  /*18f0*/  SHF.L.U32 R4, R9, 0x1f, RZ ;  /* 0x0000001f09047819 */ /* 0x000fca00000006ff */
[----:B------:R1:W3:Y:S06]  /*1900*/  SYNCS.PHASECHK.TRANS64.TRYWAIT P0, [UR5+0x48], R4 ;  /* 0x00004804ff0075a7 */ /* 0x0002ec0008001105 */
[----:B------:R-:W-:Y:S01]  /*1910*/  USHF.L.U32 UR35, UR8, 0x7, URZ ;  /* 0x0000000708237899 */ /* 0x000fe200080006ff */
[----:B------:R-:W-:Y:S11]  /*1920*/  BRA.U !UP0, `(.L_x_21) ;  /* 0x0000000108a87547 */ /* 0x000ff6000b800000 */
[----:B------:R-:W-:Y:S01]  /*1930*/  UMOV UR16, URZ ;  /* 0x000000ff00107c82 */ /* 0x000fe20008000000 */
[----:B------:R-:W-:-:S05]  /*1940*/  UMOV UR5, UR23 ;  /* 0x0000001700057c82 */ /* 0x000fca0008000000 */
.L_x_26:
[----:B---3--:R-:W-:Y:S01]  /*1950*/  @!P3 MOV R5, 0x2e00 ;  /* 0x00002e000005b802 */ /* 0x008fe20000000f00 */
[----:B------:R-:W-:Y:S01]  /*1960*/  ULEA UR33, UR5, UR4, 0x3 ;  /* 0x0000000405217291 */ /* 0x000fe2000f8e18ff */
[----:B-1-34-:R-:W-:Y:S11]  /*1970*/  @P0 BRA `(.L_x_22) ;  /* 0x00000000000c0947 */ /* 0x01aff60003800000 */
[----:B------:R-:W-:Y:S04]  /*1980*/  SHF.L.U32 R7, R9, 0x1f, RZ ;  /* 0x0000001f09077819 */ /* 0x000fe800000006ff */
[----:B------:R-:W3:Y:S02]  /*1990*/  SYNCS.PHASECHK.TRANS64.TRYWAIT P0, [UR33+0x48], R7 ;  /* 0x00004807ff0075a7 */ /* 0x000ee40008001121 */
[----:B---3--:R-:W-:Y:S05]  /*19a0*/  @!P0 BRA `(.L_x_23) ;  /* 0x000000cc00048947 */ /* 0x008fea0003800000 */
.L_x_22:
[----:B------:R3:W-:Y:S01]  /*19b0*/  @!P3 SYNCS.ARRIVE.TRANS64 RZ, [UR33], R5 ;  /* 0x00000005ffffb9a7 */ /* 0x0007e20008000021 */
[----:B------:R-:W-:Y:S04]  /*19c0*/  BSSY.RECONVERGENT B0, `(.L_x_24) ;  /* 0x0000003000007945 */ /* 0x000fe80003800200 */
[----:B------:R-:W-:Y:S05]  /*19d0*/  @P2 BRA `(.L_x_25) ;  /* 0x0000000000042947 */ /* 0x000fea0003800000 */
[----:B--2---:R-:W-:Y:S05]  /*19e0*/  BPT.TRAP 0x1 ;  /* 0x000000040000795c */ /* 0x004fea0000300000 */
.L_x_25:
[----:B--2---:R-:W-:Y:S05]  /*19f0*/  BSYNC.RECONVERGENT B0 ;  /* 0x0000000000007941 */ /* 0x004fea0003800200 */
.L_x_24:
[----:B------:R-:W-:Y:S02]  /*1a00*/  UIADD3 UR23, UPT, UPT, UR5, 0x1, URZ ;  /* 0x0000000105177890 */ /* 0x000fe4000fffe0ff */
[----:B------:R-:W-:Y:S02]  /*1a10*/  UIADD3 UR18, UP1, UPT, UR28, 0x80, URZ ;  /* 0x000000801c127890 */ /* 0x000fe4000ff3e0ff */
[----:B------:R-:W-:Y:S02]  /*1a20*/  UISETP.NE.AND UP0, UPT, UR23, 0x9, UPT ;  /* 0x000000091700788c */ /* 0x000fe4000bf05270 */
[----:B------:R-:W-:Y:S02]  /*1a30*/  ULEA UR32, UR5, UR4, 0xc ;  /* 0x0000000405207291 */ /* 0x000fe4000f8e60ff */
[----:B------:R-:W-:Y:S02]  /*1a40*/  USEL UR9, URZ, 0x1, UP0 ;  /* 0x00000001ff097887 */ /* 0x000fe40008000000 */
[----:B------:R-:W-:Y:S02]  /*1a50*/  USEL UR23, UR23, URZ, UP0 ;  /* 0x000000ff17177287 */ /* 0x000fe40008000000 */
[----:B------:R-:W-:Y:S02]  /*1a60*/  USHF.L.U32 UR34, UR16, 0x4, URZ ;  /* 0x0000000410227899 */ /* 0x000fe400080006ff */
[----:B------:R-:W-:Y:S01]  /*1a70*/  ULEA UR8, UR23, UR4, 0x3 ;  /* 0x0000000417087291 */ /* 0x000fe2000f8e18ff */
[----:B------:R-:W-:Y:S01]  /*1a80*/  LOP3.LUT R9, R9, UR9, RZ, 0x3c, !PT ;  /* 0x0000000909097c12 */ /* 0x000fe2000f8e3cff */
[----:B------:R-:W-:Y:S02]  /*1a90*/  UIADD3.X UR19, UPT, UPT, URZ, UR29, URZ, UP1, !UPT ;  /* 0x0000001dff137290 */ /* 0x000fe40008ffe4ff */
[----:B------:R-:W-:Y:S01]  /*1aa0*/  UIADD3 UR32, UPT, UPT, UR32, 0x1e300, URZ ;  /* 0x0001e30020207890 */ /* 0x000fe2000fffe0ff */
[----:B-1----:R-:W-:Y:S01]  /*1ab0*/  SHF.L.U32 R4, R9, 0x1f, RZ ;  /* 0x0000001f09047819 */ /* 0x002fe200000006ff */
[----:B------:R-:W-:Y:S02]  /*1ac0*/  UIADD3 UR30, UP0, UPT, UR28, 0x180, URZ ;  /* 0x000001801c1e7890 */ /* 0x000fe4000ff1e0ff */
[----:B------:R-:W-:Y:S01]  /*1ad0*/  UIADD3 UR16, UPT, UPT, UR16, 0x1, URZ ;  /* 0x0000000110107890 */ /* 0x000fe2000fffe0ff */
[----:B------:R4:W1:Y:S01]  /*1ae0*/  SYNCS.PHASECHK.TRANS64.TRYWAIT P0, [UR8+0x48], R4 ;  /* 0x00004804ff0075a7 */ /* 0x0008620008001108 */
[----:B------:R-:W-:Y:S01]  /*1af0*/  UIMAD UR8, UR5, 0x1e00, UR4 ;  /* 0x00001e00050878a4 */ /* 0x000fe2000f8e0204 */
[----:B------:R-:W-:Y:S01]  /*1b00*/  UMOV UR38, 0x0 ;  /* 0x0000000000267882 */ /* 0x000fe20000000000 */
[----:B------:R-:W-:Y:S02]  /*1b10*/  UMOV UR39, 0x10000000 ;  /* 0x1000000000277882 */ /* 0x000fe40000000000 */
[----:B------:R-:W-:Y:S01]  /*1b20*/  UIADD3 UR8, UPT, UPT, UR8, 0x27300, URZ ;  /* 0x0002730008087890 */ /* 0x000fe2000fffe0ff */
[----:B------:R-:W-:Y:S01]  /*1b30*/  UTMALDG.3D [UR32], [UR18], desc[UR38] ;  /* 0x00002620120075b4 */ /* 0x000fe20008011000 */
[----:B------:R-:W-:Y:S01]  /*1b40*/  UIADD3.X UR31, UPT, UPT, URZ, UR29, URZ, UP0, !UPT ;  /* 0x0000001dff1f7290 */ /* 0x000fe200087fe4ff */
[----:B------:R-:W-:Y:S01]  /*1b50*/  UMOV UR12, UR36 ;  /* 0x00000024000c7c82 */ /* 0x000fe20008000000 */
[----:B------:R-:W-:Y:S01]  /*1b60*/  UMOV UR9, UR33 ;  /* 0x0000002100097c82 */ /* 0x000fe20008000000 */
[----:B------:R-:W-:Y:S01]  /*1b70*/  UMOV UR10, UR34 ;  /* 0x00000022000a7c82 */ /* 0x000fe20008000000 */
[----:B------:R-:W-:Y:S01]  /*1b80*/  UISETP.NE.AND UP0, UPT, UR16, UR6, UPT ;  /* 0x000000061000728c */ /* 0x000fe2000bf05270 */
[----:B------:R-:W-:Y:S04]  /*1b90*/  UMOV UR5, UR23 ;  /* 0x0000001700057c82 */ /* 0x000fe80008000000 */
[----:B------:R2:W-:Y:S02]  /*1ba0*/  UTMALDG.3D [UR8], [UR30], desc[UR38] ;  /* 0x000026081e0075b4 */ /* 0x0005e40008011000 */
[----:B--2---:R-:W-:Y:S02]  /*1bb0*/  UMOV UR30, UR6 ;  /* 0x00000006001e7c82 */ /* 0x004fe40008000000 */
[----:B------:R-:W-:Y:S05]  /*1bc0*/  BRA.U UP0, `(.L_x_26) ;  /* 0xfffffffd00607547 */ /* 0x000fea000b83ffff */
.L_x_21:
[----:B------:R-:W-:Y:S01]  /*1bd0*/  ULEA UR5, UR23, UR4, 0x3 ;  /* 0x0000000417057291 */ /* 0x000fe2000f8e18ff */
[----:B-1--4-:R-:W-:Y:S01]  /*1be0*/  SHF.L.U32 R4, R9, 0x1f, RZ ;  /* 0x0000001f09047819 */ /* 0x012fe200000006ff */
[----:B------:R-:W-:Y:S01]  /*1bf0*/  @!P1 SYNCS.ARRIVE.TRANS64.A1T0 RZ, [UR4+0xb8], RZ ;  /* 0x0000b8ffffff99a7 */ /* 0x000fe20008100004 */
[----:B------:R-:W-:-:S06]  /*1c00*/  UISETP.GT.AND UP0, UPT, UR27, UR26, UPT ;  /* 0x0000001a1b00728c */ /* 0x000fcc000bf04270 */
[----:B---3--:R1:W3:Y:S03]  /*1c10*/  SYNCS.PHASECHK.TRANS64.TRYWAIT P0, [UR5+0x48], R4 ;  /* 0x00004804ff0075a7 */ /* 0x0082e60008001105 */
[----:B------:R-:W-:Y:S05]  /*1c20*/  BRA.U !UP0, `(.L_x_27) ;  /* 0x0000000108ac7547 */ /* 0x000fea000b800000 */
[----:B------:R-:W-:Y:S01]  /*1c30*/  UIADD3 UR31, UPT, UPT, UR24, UR30, URZ ;  /* 0x0000001e181f7290 */ /* 0x000fe2000fffe0ff */
[----:B------:R-:W-:-:S11]  /*1c40*/  UMOV UR5, UR23 ;  /* 0x0000001700057c82 */ /* 0x000fd60008000000 */
.L_x_32:
[----:B---3--:R-:W-:Y:S01]  /*1c50*/  @!P3 MOV R5, 0x2e00 ;  /* 0x00002e000005b802 */ /* 0x008fe20000000f00 */
[----:B----4-:R-:W-:Y:S01]  /*1c60*/  ULEA UR17, UR5, UR4, 0x3 ;  /* 0x0000000405117291 */ /* 0x010fe2000f8e18ff */
[----:B-1-3--:R-:W-:Y:S11]  /*1c70*/  @P0 BRA `(.L_x_28) ;  /* 0x00000000000c0947 */ /* 0x00aff60003800000 */
[----:B------:R-:W-:Y:S04]  /*1c80*/  SHF.L.U32 R7, R9, 0x1f, RZ ;  /* 0x0000001f09077819 */ /* 0x000fe800000006ff */
[----:B------:R-:W3:Y:S02]  /*1c90*/  SYNCS.PHASECHK.TRANS64.TRYWAIT P0, [UR17+0x48], R7 ;  /* 0x00004807ff0075a7 */ /* 0x000ee40008001111 */
[----:B---3--:R-:W-:Y:S05]  /*1ca0*/  @!P0 BRA `(.L_x_29) ;  /* 0x000000c8005c8947 */ /* 0x008fea0003800000 */
.L_x_28:
[----:B------:R3:W-:Y:S01]  /*1cb0*/  @!P3 SYNCS.ARRIVE.TRANS64 RZ, [UR17], R5 ;  /* 0x00000005ffffb9a7 */ /* 0x0007e20008000011 */
[----:B------:R-:W-:Y:S04]  /*1cc0*/  BSSY.RECONVERGENT B0, `(.L_x_30) ;  /* 0x0000003000007945 */ /* 0x000fe80003800200 */
[----:B------:R-:W-:Y:S05]  /*1cd0*/  @P2 BRA `(.L_x_31) ;  /* 0x0000000000042947 */ /* 0x000fea0003800000 */
[----:B--2---:R-:W-:Y:S05]  /*1ce0*/  BPT.TRAP 0x1 ;  /* 0x000000040000795c */ /* 0x004fea0000300000 */
.L_x_31:
[----:B--2---:R-:W-:Y:S05]  /*1cf0*/  BSYNC.RECONVERGENT B0 ;  /* 0x0000000000007941 */ /* 0x004fea0003800200 */
.L_x_30:
[----:B------:R-:W-:Y:S02]  /*1d00*/  UIADD3 UR23, UPT, UPT, UR5, 0x1, URZ ;  /* 0x0000000105177890 */ /* 0x000fe4000fffe0ff */
[----:B------:R-:W-:Y:S02]  /*1d10*/  ULEA UR16, UR5, UR4, 0xc ;  /* 0x0000000405107291 */ /* 0x000fe4000f8e60ff */
[----:B------:R-:W-:Y:S02]  /*1d20*/  UISETP.NE.AND UP0, UPT, UR23, 0x9, UPT ;  /* 0x000000091700788c */ /* 0x000fe4000bf05270 */
[----:B------:R-:W-:Y:S02]  /*1d30*/  UIADD3 UR40, UP1, UPT, UR28, 0x80, URZ ;  /* 0x000000801c287890 */ /* 0x000fe4000ff3e0ff */
[----:B------:R-:W-:Y:S02]  /*1d40*/  USEL UR9, URZ, 0x1, UP0 ;  /* 0x00000001ff097887 */ /* 0x000fe40008000000 */
[----:B------:R-:W-:Y:S02]  /*1d50*/  USEL UR23, UR23, URZ, UP0 ;  /* 0x000000ff17177287 */ /* 0x000fe40008000000 */
[----:B------:R-:W-:Y:S02]  /*1d60*/  USHF.L.U32 UR18, UR30, 0x4, URZ ;  /* 0x000000041e127899 */ /* 0x000fe400080006ff */
[----:B------:R-:W-:Y:S01]  /*1d70*/  ULEA UR8, UR23, UR4, 0x3 ;  /* 0x0000000417087291 */ /* 0x000fe2000f8e18ff */
[----:B------:R-:W-:Y:S01]  /*1d80*/  LOP3.LUT R9, R9, UR9, RZ, 0x3c, !PT ;  /* 0x0000000909097c12 */ /* 0x000fe2000f8e3cff */
[----:B------:R-:W-:Y:S02]  /*1d90*/  UIADD3 UR16, UPT, UPT, UR16, 0x1e300, URZ ;  /* 0x0001e30010107890 */ /* 0x000fe4000fffe0ff */
[----:B------:R-:W-:Y:S01]  /*1da0*/  UIADD3.X UR41, UPT, UPT, URZ, UR29, URZ, UP1, !UPT ;  /* 0x0000001dff297290 */ /* 0x000fe20008ffe4ff */
[----:B-1----:R-:W-:Y:S01]  /*1db0*/  SHF.L.U32 R4, R9, 0x1f, RZ ;  /* 0x0000001f09047819 */ /* 0x002fe200000006ff */
[----:B------:R-:W-:Y:S02]  /*1dc0*/  UIADD3 UR38, UP0, UPT, UR28, 0x180, URZ ;  /* 0x000001801c267890 */ /* 0x000fe4000ff1e0ff */
[----:B------:R-:W-:Y:S01]  /*1dd0*/  UIADD3 UR30, UPT, UPT, UR30, 0x1, URZ ;  /* 0x000000011e1e7890 */ /* 0x000fe2000fffe0ff */
[----:B------:R4:W1:Y:S01]  /*1de0*/  SYNCS.PHASECHK.TRANS64.TRYWAIT P0, [UR8+0x48], R4 ;  /* 0x00004804ff0075a7 */ /* 0x0008620008001108 */
[----:B------:R-:W-:Y:S01]  /*1df0*/  UIMAD UR8, UR5, 0x1e00, UR4 ;  /* 0x00001e00050878a4 */ /* 0x000fe2000f8e0204 */
[----:B------:R-:W-:Y:S01]  /*1e00*/  UMOV UR32, 0x0 ;  /* 0x0000000000207882 */ /* 0x000fe20000000000 */
[----:B------:R-:W-:Y:S01]  /*1e10*/  UMOV UR33, 0x10000000 ;  /* 0x1000000000217882 */ /* 0x000fe20000000000 */
[----:B------:R-:W-:Y:S01]  /*1e20*/  UMOV UR19, UR35 ;  /* 0x0000002300137c82 */ /* 0x000fe20008000000 */
[----:B------:R-:W-:Y:S01]  /*1e30*/  UMOV UR20, UR36 ;  /* 0x0000002400147c82 */ /* 0x000fe20008000000 */
[----:B------:R-:W-:Y:S01]  /*1e40*/  UIADD3 UR8, UPT, UPT, UR8, 0x27300, URZ ;  /* 0x0002730008087890 */ /* 0x000fe2000fffe0ff */
[----:B------:R4:W-:Y:S01]  /*1e50*/  UTMALDG.3D [UR16], [UR40], desc[UR32] ;  /* 0x00002010280075b4 */ /* 0x0009e20008011000 */
[----:B------:R-:W-:Y:S01]  /*1e60*/  UIADD3.X UR39, UPT, UPT, URZ, UR29, URZ, UP0, !UPT ;  /* 0x0000001dff277290 */ /* 0x000fe200087fe4ff */
[----:B------:R-:W-:Y:S01]  /*1e70*/  UMOV UR12, UR36 ;  /* 0x00000024000c7c82 */ /* 0x000fe20008000000 */
[----:B------:R-:W-:Y:S01]  /*1e80*/  UMOV UR9, UR17 ;  /* 0x0000001100097c82 */ /* 0x000fe20008000000 */
[----:B------:R-:W-:Y:S01]  /*1e90*/  UMOV UR10, UR18 ;  /* 0x00000012000a7c82 */ /* 0x000fe20008000000 */
[----:B------:R-:W-:Y:S01]  /*1ea0*/  UISETP.NE.AND UP0, UPT, UR30, UR31, UPT ;  /* 0x0000001f1e00728c */ /* 0x000fe2000bf05270 */
[----:B------:R-:W-:Y:S04]  /*1eb0*/  UMOV UR5, UR23 ;  /* 0x0000001700057c82 */ /* 0x000fe80008000000 */
[----:B------:R4:W-:Y:S04]  /*1ec0*/  UTMALDG.3D [UR8], [UR38], desc[UR32] ;  /* 0x00002008260075b4 */ /* 0x0009e80008011000 */
[----:B------:R-:W-:Y:S05]  /*1ed0*/  BRA.U UP0, `(.L_x_32) ;  /* 0xfffffffd005c7547 */ /* 0x000fea000b83ffff */
.L_x_27:
[C---:B------:R-:W-:Y:S01]  /*1ee0*/  LEA R12, R8.reuse, UR4, 0x3 ;  /* 0x00000004080c7c11 */ /* 0x040fe2000f8e18ff */
[----:B------:R-:W-:Y:S01]  /*1ef0*/  NOP ;  /* 0x0000000000007918 */ /* 0x000fe20000000000 */
[----:B---3--:R-:W-:Y:S02]  /*1f00*/  SHF.L.U32 R5, R3, 0x1f, RZ ;  /* 0x0000001f03057819 */ /* 0x008fe400000006ff */
[----:B------:R-:W-:Y:S02]  /*1f10*/  LEA R6, R8, UR4, 0x4 ;  /* 0x0000000408067c11 */ /* 0x000fe4000f8e20ff */
[----:B-1----:R-:W1:Y:S02]  /*1f20*/  SYNCS.PHASECHK.TRANS64.TRYWAIT P0, [R12+URZ+0xc0], R5 ;  /* 0x0000c0050c0075a7 */ /* 0x002e6400080011ff */
[----:B-1----:R-:W-:Y:S05]  /*1f30*/  @!P0 BRA `(.L_x_33) ;  /* 0x000000c400d08947 */ /* 0x002fea0003800000 */
.L_x_123:
[----:B-1--4-:R-:W1:Y:S01]  /*1f40*/  LDS.128 R4, [R6+0x130] ;  /* 0x0001300006047984 */ /* 0x012e620000000c00 */
[----:B--2---:R-:W-:Y:S01]  /*1f50*/  UISETP.GE.AND UP0, UPT, UR13, 0x1, UPT ;  /* 0x000000010d00788c */ /* 0x004fe2000bf06270 */
[----:B------:R-:W-:Y:S01]  /*1f60*/  @!PT LDS RZ, [RZ] ;  /* 0x00000000fffff984 */ /* 0x000fe20000000800 */
[----:B------:R-:W-:Y:S01]  /*1f70*/  @!PT LDS RZ, [RZ] ;  /* 0x00000000fffff984 */ /* 0x000fe20000000800 */
[----:B------:R-:W-:Y:S01]  /*1f80*/  @!PT LDS RZ, [RZ] ;  /* 0x00000000fffff984 */ /* 0x000fe20000000800 */
[----:B------:R-:W-:Y:S01]  /*1f90*/  @!PT LDS RZ, [RZ] ;  /* 0x00000000fffff984 */ /* 0x000fe20000000800 */
[----:B------:R2:W-:Y:S06]  /*1fa0*/  MEMBAR.ALL.CTA ;  /* 0x0000000000007992 */ /* 0x0005ec0000008000 */
[----:B--2---:R-:W2:Y:S01]  /*1fb0*/  FENCE.VIEW.ASYNC.S ;  /* 0x00000000000073c6 */ /* 0x004ea20000000000 */
[----:B-1----:R-:W-:-:S13]  /*1fc0*/  LOP3.LUT P0, RZ, R6, 0x1, RZ, 0xc0, !PT ;  /* 0x0000000106ff7812 */ /* 0x002fda000780c0ff */
[----:B--2---:R-:W-:Y:S01]  /*1fd0*/  VOTEU.ANY UP1, P0 ;  /* 0x0000000000ff7886 */ /* 0x004fe20000020100 */
[----:B------:R-:W-:-:S13]  /*1fe0*/  PLOP3.LUT P0, PT, PT, PT, UP1, 0x80, 0x8 ;  /* 0x000000000008781c */ /* 0x000fda0003f0f018 */
[----:B------:R-:W-:Y:S02]  /*1ff0*/  @P0 MOV R11, R4 ;  /* 0x00000004000b0202 */ /* 0x000fe40000000f00 */
[----:B------:R-:W-:Y:S02]  /*2000*/  @P0 LOP3.LUT R10, R5, 0xffff, RZ, 0xc0, !PT ;  /* 0x0000ffff050a0812 */ /* 0x000fe400078ec0ff */
[----:B------:R-:W-:Y:S02]  /*2010*/  @P0 SHF.R.U32.HI R4, RZ, 0x10, R5 ;  /* 0x00000010ff040819 */ /* 0x000fe40000011605 */
[----:B------:R-:W-:Y:S02]  /*2020*/  @P0 R2UR UR9, R11 ;  /* 0x000000000b0902ca */ /* 0x000fe400000e0000 */
[----:B------:R-:W-:Y:S01]  /*2030*/  @P0 R2UR UR5, R4 ;  /* 0x00000000040502ca */ /* 0x000fe200000e0000 */
[----:B------:R-:W-:Y:S01]  /*2040*/  VIADD R4, R12, 0xd0 ;  /* 0x000000d00c047836 */ /* 0x000fe20000000000 */
[----:B------:R-:W-:-:S04]  /*2050*/  @P0 R2UR UR8, R10 ;  /* 0x000000000a0802ca */ /* 0x000fc800000e0000 */
[----:B------:R-:W-:-:S04]  /*2060*/  PRMT R4, RZ, 0x654, R4 ;  /* 0x00000654ff047816 */ /* 0x000fc80000000004 */
[----:B------:R1:W-:Y:S01]  /*2070*/  SYNCS.ARRIVE.TRANS64.RED.A1T0 RZ, [R4+URZ], RZ ;  /* 0x000000ff04ff79a7 */ /* 0x0003e200081004ff */
[----:B------:R-:W-:Y:S02]  /*2080*/  @UP1 UMOV UR22, UR9 ;  /* 0x0000000900161c82 */ /* 0x000fe40008000000 */
[----:B------:R-:W-:Y:S02]  /*2090*/  @UP1 UMOV UR36, UR5 ;  /* 0x0000000500241c82 */ /* 0x000fe40008000000 */
[----:B------:R-:W-:Y:S01]  /*20a0*/  @UP1 UMOV UR21, UR8 ;  /* 0x0000000800151c82 */ /* 0x000fe20008000000 */
[----:B------:R-:W-:Y:S05]  /*20b0*/  BRA.U !UP0, `(.L_x_34) ;  /* 0x0000000108d47547 */ /* 0x000fea000b800000 */
[----:B------:R-:W2:Y:S01]  /*20c0*/  LDCU.128 UR8, c[0x0][0xb10] ;  /* 0x00016200ff0877ac */ /* 0x000ea20008000c00 */
[----:B------:R-:W3:Y:S01]  /*20d0*/  LDCU UR5, c[0x0][0xb20] ;  /* 0x00016400ff0577ac */ /* 0x000ee20008000800 */
[----:B------:R-:W4:Y:S01]  /*20e0*/  LDCU UR12, c[0x0][0xb0c] ;  /* 0x00016180ff0c77ac */ /* 0x000f220008000800 */
[----:B------:R-:W1:Y:S01]  /*20f0*/  LDCU.64 UR16, c[0x0][0xb28] ;  /* 0x00016500ff1077ac */ /* 0x000e620008000a00 */
[----:B------:R-:W-:Y:S02]  /*2100*/  UISETP.NE.AND UP3, UPT, UR13, 0x1, UPT ;  /* 0x000000010d00788c */ /* 0x000fe4000bf65270 */
[----:B--2---:R-:W-:Y:S02]  /*2110*/  UIMAD.WIDE.U32 UR32, UR14, UR11, URZ ;  /* 0x0000000b0e2072a5 */ /* 0x004fe4000f8e00ff */
[----:B------:R-:W-:Y:S02]  /*2120*/  UIMAD.WIDE.U32 UR18, UR15, UR8, URZ ;  /* 0x000000080f1272a5 */ /* 0x000fe4000f8e00ff */
[----:B------:R-:W-:-:S02]  /*2130*/  UIMAD.WIDE.U32 UR30, UR21, UR11, URZ ;  /* 0x0000000b151e72a5 */ /* 0x000fc4000f8e00ff */
[----:B------:R-:W-:Y:S01]  /*2140*/  UISETP.NE.AND UP0, UPT, UR10, 0x1, UPT ;  /* 0x000000010a00788c */ /* 0x000fe2000bf05270 */
[----:B------:R-:W-:Y:S02]  /*2150*/  UMOV UR11, UR33 ;  /* 0x00000021000b7c82 */ /* 0x000fe40008000000 */
[----:B------:R-:W-:Y:S01]  /*2160*/  UMOV UR18, UR19 ;  /* 0x0000001300127c82 */ /* 0x000fe20008000000 */
[----:B---3--:R-:W-:Y:S02]  /*2170*/  USHF.R.U32.HI UR11, URZ, UR5, UR11 ;  /* 0x00000005ff0b7299 */ /* 0x008fe4000801160b */
[----:B----4-:R-:W-:Y:S02]  /*2180*/  UISETP.NE.AND UP2, UPT, UR12, 0x1, UPT ;  /* 0x000000010c00788c */ /* 0x010fe4000bf45270 */
[----:B------:R-:W-:Y:S02]  /*2190*/  USHF.R.U32.HI UR18, URZ, UR9, UR18 ;  /* 0x00000009ff127299 */ /* 0x000fe40008011612 */
[----:B------:R-:W-:-:S02]  /*21a0*/  USEL UR11, UR14, UR11, !UP0 ;  /* 0x0000000b0e0b7287 */ /* 0x000fc4000c000000 */
[----:B------:R-:W-:Y:S02]  /*21b0*/  USEL UR18, UR15, UR18, !UP2 ;  /* 0x000000120f127287 */ /* 0x000fe4000d000000 */
[----:B-1----:R-:W-:Y:S02]  /*21c0*/  UIMAD.WIDE.U32 UR34, UR11, UR16, URZ ;  /* 0x000000100b2272a5 */ /* 0x002fe4000f8e00ff */
[----:B------:R-:W-:Y:S02]  /*21d0*/  UIMAD.WIDE.U32 UR32, UR22, UR8, URZ ;  /* 0x00000008162072a5 */ /* 0x000fe4000f8e00ff */
[----:B------:R-:W-:Y:S01]  /*21e0*/  UIMAD.WIDE.U32 UR38, UR18, UR16, URZ ;  /* 0x00000010122672a5 */ /* 0x000fe2000f8e00ff */
[----:B------:R-:W-:Y:S02]  /*21f0*/  UMOV UR30, UR31 ;  /* 0x0000001f001e7c82 */ /* 0x000fe40008000000 */
[----:B------:R-:W-:Y:S01]  /*2200*/  UMOV UR34, UR35 ;  /* 0x0000002300227c82 */ /* 0x000fe20008000000 */
[----:B------:R-:W-:-:S02]  /*2210*/  USHF.R.U32.HI UR30, URZ, UR5, UR30 ;  /* 0x00000005ff1e7299 */ /* 0x000fc4000801161e */
[----:B------:R-:W-:Y:S01]  /*2220*/  @UP3 USHF.R.U32.HI UR11, URZ, UR17, UR34 ;  /* 0x00000011ff0b3299 */ /* 0x000fe20008011622 */
[----:B------:R-:W-:Y:S01]  /*2230*/  UMOV UR32, UR33 ;  /* 0x0000002100207c82 */ /* 0x000fe20008000000 */
[----:B------:R-:W-:Y:S01]  /*2240*/  UMOV UR38, UR39 ;  /* 0x0000002700267c82 */ /* 0x000fe20008000000 */
[----:B------:R-:W-:Y:S02]  /*2250*/  USHF.R.U32.HI UR32, URZ, UR9, UR32 ;  /* 0x00000009ff207299 */ /* 0x000fe40008011620 */
[----:B------:R-:W-:Y:S02]  /*2260*/  USEL UR30, UR21, UR30, !UP0 ;  /* 0x0000001e151e7287 */ /* 0x000fe4000c000000 */
[----:B------:R-:W-:Y:S02]  /*2270*/  @UP3 USHF.R.U32.HI UR18, URZ, UR17, UR38 ;  /* 0x00000011ff123299 */ /* 0x000fe40008011626 */
[----:B------:R-:W-:Y:S02]  /*2280*/  UIMAD UR11, UR13, UR11, URZ ;  /* 0x0000000b0d0b72a4 */ /* 0x000fe4000f8e02ff */
[----:B------:R-:W-:-:S02]  /*2290*/  USEL UR32, UR22, UR32, !UP2 ;  /* 0x0000002016207287 */ /* 0x000fc4000d000000 */
[----:B------:R-:W-:Y:S02]  /*22a0*/  UIMAD UR5, UR13, UR18, URZ ;  /* 0x000000120d0572a4 */ /* 0x000fe4000f8e02ff */
        /* <DEDUP_REMOVED lines=18> */
[----:B------:R-:W-:Y:S02]  /*23d0*/  UIMAD UR9, UR12, UR9, UR22 ;  /* 0x000000090c0972a4 */ /* 0x000fe4000f8e0216 */
[----:B------:R-:W-:Y:S01]  /*23e0*/  UIMAD UR21, UR30, UR10, UR8 ;  /* 0x0000000a1e1572a4 */ /* 0x000fe2000f8e0208 */
[----:B------:R-:W-:Y:S02]  /*23f0*/  @!UP0 UMOV UR32, UR11 ;  /* 0x0000000b00208c82 */ /* 0x000fe40008000000 */
[----:B------:R-:W-:-:S12]  /*2400*/  UIMAD UR22, UR32, UR12, UR9 ;  /* 0x0000000c201672a4 */ /* 0x000fd8000f8e0209 */
.L_x_34:
[----:B------:R-:W2:Y:S02]  /*2410*/  LDCU UR5, c[0x0][0xb30] ;  /* 0x00016600ff0577ac */ /* 0x000ea40008000800 */
[----:B--2---:R-:W-:-:S09]  /*2420*/  UISETP.NE.AND UP0, UPT, UR5, 0x1, UPT ;  /* 0x000000010500788c */ /* 0x004fd2000bf05270 */
[----:B------:R-:W-:Y:S05]  /*2430*/  BRA.U UP0, `(.L_x_35) ;  /* 0x0000000100447547 */ /* 0x000fea000b800000 */
[----:B------:R-:W2:Y:S01]  /*2440*/  LDCU.128 UR8, c[0x0][0xb10] ;  /* 0x00016200ff0877ac */ /* 0x000ea20008000c00 */
[----:B------:R-:W3:Y:S01]  /*2450*/  LDCU UR12, c[0x0][0xb0c] ;  /* 0x00016180ff0c77ac */ /* 0x000ee20008000800 */
[----:B------:R-:W4:Y:S01]  /*2460*/  LDCU UR5, c[0x0][0xb20] ;  /* 0x00016400ff0577ac */ /* 0x000f220008000800 */
[----:B--2---:R-:W-:Y:S02]  /*2470*/  UIMAD.WIDE.U32 UR18, UR22, UR8, URZ ;  /* 0x00000008161272a5 */ /* 0x004fe4000f8e00ff */
[----:B------:R-:W-:Y:S02]  /*2480*/  UIMAD.WIDE.U32 UR16, UR21, UR11, URZ ;  /* 0x0000000b151072a5 */ /* 0x000fe4000f8e00ff */
[----:B---3--:R-:W-:Y:S02]  /*2490*/  UISETP.NE.AND UP2, UPT, UR12, 0x1, UPT ;  /* 0x000000010c00788c */ /* 0x008fe4000bf45270 */
[----:B------:R-:W-:Y:S01]  /*24a0*/  UISETP.NE.AND UP0, UPT, UR10, 0x1, UPT ;  /* 0x000000010a00788c */ /* 0x000fe2000bf05270 */
[----:B------:R-:W-:-:S02]  /*24b0*/  UMOV UR8, UR19 ;  /* 0x0000001300087c82 */ /* 0x000fc40008000000 */
[----:B------:R-:W-:Y:S01]  /*24c0*/  UMOV UR16, UR17 ;  /* 0x0000001100107c82 */ /* 0x000fe20008000000 */
[----:B------:R-:W-:Y:S02]  /*24d0*/  USHF.R.U32.HI UR8, URZ, UR9, UR8 ;  /* 0x00000009ff087299 */ /* 0x000fe40008011608 */
[----:B----4-:R-:W-:Y:S02]  /*24e0*/  USHF.R.U32.HI UR5, URZ, UR5, UR16 ;  /* 0x00000005ff057299 */ /* 0x010fe40008011610 */
[----:B------:R-:W-:Y:S02]  /*24f0*/  USEL UR8, UR22, UR8, !UP2 ;  /* 0x0000000816087287 */ /* 0x000fe4000d000000 */
[----:B------:R-:W-:-:S04]  /*2500*/  USEL UR5, UR21, UR5, !UP0 ;  /* 0x0000000515057287 */ /* 0x000fc8000c000000 */
[----:B------:R-:W-:Y:S02]  /*2510*/  UIADD3 UR9, UPT, UPT, UR8, -UR5, URZ ;  /* 0x8000000508097290 */ /* 0x000fe4000fffe0ff */
[----:B------:R-:W-:Y:S02]  /*2520*/  UIADD3 UR5, UPT, UPT, -UR8, UR5, URZ ;  /* 0x0000000508057290 */ /* 0x000fe4000fffe1ff */
[----:B------:R-:W-:Y:S02]  /*2530*/  UIMAD UR21, UR9, UR10, UR21 ;  /* 0x0000000a091572a4 */ /* 0x000fe4000f8e0215 */
[----:B------:R-:W-:-:S12]  /*2540*/  UIMAD UR22, UR5, UR12, UR22 ;  /* 0x0000000c051672a4 */ /* 0x000fd8000f8e0216 */
.L_x_35:
[----:B------:R-:W-:Y:S01]  /*2550*/  UIADD3 UR5, UPT, UPT, UR22, UR46, URZ ;  /* 0x0000002e16057290 */ /* 0x000fe2000fffe0ff */
[----:B------:R-:W-:Y:S01]  /*2560*/  VIADD R8, R8, 0x1 ;  /* 0x0000000108087836 */ /* 0x000fe20000000000 */
[----:B------:R-:W-:Y:S01]  /*2570*/  PLOP3.LUT P1, PT, PT, PT, PT, 0x80, 0x8 ;  /* 0x000000000008781c */ /* 0x000fe20003f2f070 */
[----:B------:R-:W-:-:S03]  /*2580*/  UIADD3 UR47, UPT, UPT, UR21, UR45, URZ ;  /* 0x0000002d152f7290 */ /* 0x000fc6000fffe0ff */
[----:B------:R-:W-:Y:S01]  /*2590*/  IMAD.U32 R5, RZ, RZ, UR5 ;  /* 0x00000005ff057e24 */ /* 0x000fe2000f8e00ff */
[----:B------:R-:W-:-:S04]  /*25a0*/  ISETP.NE.AND P0, PT, R8, 0x2, PT ;  /* 0x000000020800780c */ /* 0x000fc80003f05270 */
[----:B------:R3:W-:Y:S01]  /*25b0*/  STL [R1+0x1d4], R5 ;  /* 0x0001d40501007387 */ /* 0x0007e20000100800 */
[----:B-1----:R-:W-:Y:S02]  /*25c0*/  SEL R4, RZ, 0x1, P0 ;  /* 0x00000001ff047807 */ /* 0x002fe40000000000 */
[----:B------:R-:W-:Y:S02]  /*25d0*/  SEL R8, R8, RZ, P0 ;  /* 0x000000ff08087207 */ /* 0x000fe40000000000 */
[----:B------:R-:W-:Y:S01]  /*25e0*/  LOP3.LUT R3, R3, R4, RZ, 0x3c, !PT ;  /* 0x0000000403037212 */ /* 0x000fe200078e3cff */
[----:B------:R-:W-:Y:S06]  /*25f0*/  BRA.U UP1, `(.L_x_36) ;  /* 0xfffffff1015c7547 */ /* 0x000fec000b83ffff */
[----:B------:R-:W-:Y:S01]  /*2600*/  UIADD3 UR4, UPT, UPT, UR4, 0x48, URZ ;  /* 0x0000004804047890 */ /* 0x000fe2000fffe0ff */
[----:B------:R-:W-:-:S03]  /*2610*/  SHF.L.U32 R3, R9, 0x1f, RZ ;  /* 0x0000001f09037819 */ /* 0x000fc600000006ff */
[----:B------:R-:W-:-:S09]  /*2620*/  ULEA UR5, UR23, UR4, 0x3 ;  /* 0x0000000417057291 */ /* 0x000fd2000f8e18ff */
[----:B------:R-:W1:Y:S02]  /*2630*/  SYNCS.PHASECHK.TRANS64.TRYWAIT P0, [UR5], R3 ;  /* 0x00000003ff0075a7 */ /* 0x000e640008001105 */
[----:B-1----:R-:W-:Y:S05]  /*2640*/  @!P0 BRA `(.L_x_37) ;  /* 0x000000c000208947 */ /* 0x002fea0003800000 */
.L_x_125:
[----:B------:R-:W-:-:S04]  /*2650*/  UIADD3 UR6, UPT, UPT, UR23, 0x1, URZ ;  /* 0x0000000117067890 */ /* 0x000fc8000fffe0ff */
[----:B------:R-:W-:-:S04]  /*2660*/  UISETP.NE.AND UP0, UPT, UR6, 0x9, UPT ;  /* 0x000000090600788c */ /* 0x000fc8000bf05270 */
[----:B------:R-:W-:Y:S02]  /*2670*/  USEL UR7, URZ, 0x1, UP0 ;  /* 0x00000001ff077887 */ /* 0x000fe40008000000 */
[----:B------:R-:W-:-:S04]  /*2680*/  USEL UR6, UR6, URZ, UP0 ;  /* 0x000000ff06067287 */ /* 0x000fc80008000000 */
[----:B------:R-:W-:Y:S01]  /*2690*/  ULEA UR5, UR6, UR4, 0x3 ;  /* 0x0000000406057291 */ /* 0x000fe2000f8e18ff */
[----:B------:R-:W-:-:S04]  /*26a0*/  LOP3.LUT R2, R9, UR7, RZ, 0x3c, !PT ;  /* 0x0000000709027c12 */ /* 0x000fc8000f8e3cff */
[----:B-1----:R-:W-:-:S04]  /*26b0*/  SHF.L.U32 R3, R2, 0x1f, RZ ;  /* 0x0000001f02037819 */ /* 0x002fc800000006ff */
[----:B------:R-:W1:Y:S02]  /*26c0*/  SYNCS.PHASECHK.TRANS64.TRYWAIT P0, [UR5], R3 ;  /* 0x00000003ff0075a7 */ /* 0x000e640008001105 */
[----:B-1----:R-:W-:Y:S05]  /*26d0*/  @!P0 BRA `(.L_x_38) ;  /* 0x000000c000148947 */ /* 0x002fea0003800000 */
.L_x_127:
        /* <DEDUP_REMOVED lines=9> */
.L_x_129:
        /* <DEDUP_REMOVED lines=9> */
.L_x_131:
        /* <DEDUP_REMOVED lines=9> */
.L_x_133:
        /* <DEDUP_REMOVED lines=9> */
.L_x_135:
        /* <DEDUP_REMOVED lines=9> */
.L_x_137:
        /* <DEDUP_REMOVED lines=9> */
.L_x_139:
[----:B------:R-:W-:-:S04]  /*2a40*/  UIADD3 UR6, UPT, UPT, UR6, 0x1, URZ ;  /* 0x0000000106067890 */ /* 0x000fc8000fffe0ff */
[----:B------:R-:W-:-:S04]  /*2a50*/  UISETP.NE.AND UP0, UPT, UR6, 0x9, UPT ;  /* 0x000000090600788c */ /* 0x000fc8000bf05270 */
[----:B------:R-:W-:Y:S02]  /*2a60*/  USEL UR5, URZ, 0x1, UP0 ;  /* 0x00000001ff057887 */ /* 0x000fe40008000000 */
[----:B------:R-:W-:-:S04]  /*2a70*/  USEL UR6, UR6, URZ, UP0 ;  /* 0x000000ff06067287 */ /* 0x000fc80008000000 */
[----:B------:R-:W-:Y:S01]  /*2a80*/  ULEA UR6, UR6, UR4, 0x3 ;  /* 0x0000000406067291 */ /* 0x000fe2000f8e18ff */
[----:B-1----:R-:W-:-:S04]  /*2a90*/  LOP3.LUT R3, R2, UR5, RZ, 0x3c, !PT ;  /* 0x0000000502037c12 */ /* 0x002fc8000f8e3cff */
[----:B------:R-:W-:Y:S01]  /*2aa0*/  SHF.L.U32 R3, R3, 0x1f, RZ ;  /* 0x0000001f03037819 */ /* 0x000fe200000006ff */
[----:B------:R-:W-:-:S07]  /*2ab0*/  IMAD.U32 R0, RZ, RZ, UR6 ;  /* 0x00000006ff007e24 */ /* 0x000fce000f8e00ff */
.L_x_45:
[----:B-1----:R1:W2:Y:S02]  /*2ac0*/  SYNCS.PHASECHK.TRANS64.TRYWAIT P0, [R0+URZ], R3 ;  /* 0x00000003000075a7 */ /* 0x0022a400080011ff */
[----:B--2---:R-:W-:Y:S05]  /*2ad0*/  @!P0 NANOSLEEP.SYNCS 0x989680 ;  /* 0x009896800000895d */ /* 0x004fea0003900000 */
[----:B------:R-:W2:Y:S02]  /*2ae0*/  @!P0 SYNCS.PHASECHK.TRANS64 P0, [R0+URZ], R3 ;  /* 0x00000003000085a7 */ /* 0x000ea400080010ff */
[----:B--2---:R-:W-:Y:S05]  /*2af0*/  @P0 EXIT ;  /* 0x000000000000094d */ /* 0x004fea0003800000 */
[----:B------:R-:W-:Y:S05]  /*2b00*/  BRA `(.L_x_45) ;  /* 0xfffffffc00ec7947 */ /* 0x000fea000383ffff */
.L_x_18:
[----:B------:R-:W-:-:S04]  /*2b10*/  UISETP.NE.AND UP0, UPT, UR7, URZ, UPT ;  /* 0x000000ff0700728c */ /* 0x000fc8000bf05270 */
[----:B------:R-:W-:-:S09]  /*2b20*/  UISETP.NE.OR UP0, UPT, UR12, 0x1, UP0 ;  /* 0x000000010c00788c */ /* 0x000fd20008705670 */
[----:B------:R-:W-:Y:S05]  /*2b30*/  BRA.U UP0, `(.L_x_46) ;  /* 0x0000000500487547 */ /* 0x000fea000b800000 */
[----:B------:R-:W-:Y:S01]  /*2b40*/  ISETP.NE.AND P2, PT, R0, RZ, PT ;  /* 0x000000ff0000720c */ /* 0x000fe20003f45270 */
[----:B------:R-:W-:Y:S01]  /*2b50*/  IMAD.MOV.U32 R12, RZ, RZ, 0x1 ;  /* 0x00000001ff0c7424 */ /* 0x000fe200078e00ff */
[----:B------:R-:W-:Y:S02]  /*2b60*/  CS2R R10, SRZ ;  /* 0x00000000000a7805 */ /* 0x000fe4000001ff00 */
[----:B------:R-:W-:Y:S01]  /*2b70*/  CS2R R8, SRZ ;  /* 0x0000000000087805 */ /* 0x000fe2000001ff00 */
[----:B------:R-:W-:Y:S01]  /*2b80*/  UMOV UR4, 0x400 ;  /* 0x0000040000047882 */ /* 0x000fe20000000000 */
[----:B------:R-:W-:Y:S01]  /*2b90*/  UMOV UR6, URZ ;  /* 0x000000ff00067c82 */ /* 0x000fe20008000000 */
[----:B------:R-:W-:-:S12]  /*2ba0*/  ULEA UR7, UR7, UR4, 0x18 ;  /* 0x0000000407077291 */ /* 0x000fd8000f8ec0ff */
.L_x_50:
[----:B------:R-:W-:Y:S02]  /*2bb0*/  LEA R2, R8, UR7, 0x3 ;  /* 0x0000000708027c11 */ /* 0x000fe4000f8e18ff */
[----:B-1----:R-:W-:-:S03]  /*2bc0*/  SHF.L.U32 R5, R9, 0x1f, RZ ;  /* 0x0000001f09057819 */ /* 0x002fc600000006ff */
[----:B------:R-:W-:Y:S01]  /*2bd0*/  VIADD R4, R2, 0x110 ;  /* 0x0000011002047836 */ /* 0x000fe20000000000 */
[----:B------:R-:W1:Y:S02]  /*2be0*/  SYNCS.PHASECHK.TRANS64.TRYWAIT P0, [R2+URZ+0x100], R5 ;  /* 0x00010005020075a7 */ /* 0x000e6400080011ff */
[----:B-1----:R-:W-:Y:S05]  /*2bf0*/  @!P0 BRA `(.L_x_47) ;  /* 0x000000bc00748947 */ /* 0x002fea0003800000 */
.L_x_140:
[----:B------:R-:W-:Y:S01]  /*2c00*/  ULEA UR5, UR6, UR7, 0x3 ;  /* 0x0000000706057291 */ /* 0x000fe2000f8e18ff */
[----:B------:R-:W-:Y:S02]  /*2c10*/  PRMT R4, RZ, 0x654, R4 ;  /* 0x00000654ff047816 */ /* 0x000fe40000000004 */
[----:B-1----:R-:W-:Y:S01]  /*2c20*/  SHF.L.U32 R5, R12, 0x1f, RZ ;  /* 0x0000001f0c057819 */ /* 0x002fe200000006ff */
[----:B------:R-:W-:Y:S01]  /*2c30*/  UIADD3 UR4, UPT, UPT, UR5, 0xc0, URZ ;  /* 0x000000c005047890 */ /* 0x000fe2000fffe0ff */
[----:B------:R1:W-:Y:S05]  /*2c40*/  SYNCS.ARRIVE.TRANS64.RED.A1T0 RZ, [R4+URZ], RZ ;  /* 0x000000ff04ff79a7 */ /* 0x0003ea00081004ff */
[----:B------:R-:W-:Y:S01]  /*2c50*/  IMAD.U32 R7, RZ, RZ, UR4 ;  /* 0x00000004ff077e24 */ /* 0x000fe2000f8e00ff */
[----:B------:R-:W3:Y:S04]  /*2c60*/  SYNCS.PHASECHK.TRANS64.TRYWAIT P0, [UR5+0xd0], R5 ;  /* 0x0000d005ff0075a7 */ /* 0x000ee80008001105 */
[----:B------:R-:W-:Y:S01]  /*2c70*/  PRMT R6, R0, 0x654, R7 ;  /* 0x0000065400067816 */ /* 0x000fe20000000007 */
[----:B-1----:R-:W-:Y:S01]  /*2c80*/  @!P2 IMAD.MOV.U32 R4, RZ, RZ, 0x10 ;  /* 0x00000010ff04a424 */ /* 0x002fe200078e00ff */
[----:B---3--:R-:W-:Y:S06]  /*2c90*/  @!P0 BRA `(.L_x_48) ;  /* 0x000000bc00608947 */ /* 0x008fec0003800000 */
.L_x_142:
[----:B------:R-:W-:Y:S01]  /*2ca0*/  ULEA UR4, UR6, UR7, 0x4 ;  /* 0x0000000706047291 */ /* 0x000fe2000f8e20ff */
[----:B------:R-:W-:Y:S01]  /*2cb0*/  SEL R3, R6, R3, !P2 ;  /* 0x0000000306037207 */ /* 0x000fe20005000000 */
[----:B------:R-:W-:Y:S01]  /*2cc0*/  UIADD3 UR5, UPT, UPT, UR5, 0xc0, URZ ;  /* 0x000000c005057890 */ /* 0x000fe2000fffe0ff */
[----:B-1----:R-:W-:Y:S01]  /*2cd0*/  LEA R2, R11, UR7, 0x3 ;  /* 0x000000070b027c11 */ /* 0x002fe2000f8e18ff */
[----:B------:R-:W-:Y:S01]  /*2ce0*/  UIADD3 UR4, UPT, UPT, UR4, 0x130, URZ ;  /* 0x0000013004047890 */ /* 0x000fe2000fffe0ff */
[----:B------:R-:W-:Y:S01]  /*2cf0*/  SHF.L.U32 R5, R10, 0x1f, RZ ;  /* 0x0000001f0a057819 */ /* 0x000fe200000006ff */
[----:B------:R1:W-:Y:S01]  /*2d00*/  @!P2 SYNCS.ARRIVE.TRANS64.RED RZ, [R3+URZ], R4 ;  /* 0x0000000403ffa9a7 */ /* 0x0003e200080004ff */
[----:B------:R-:W-:Y:S01]  /*2d10*/  UIADD3 UR6, UPT, UPT, UR6, 0x1, URZ ;  /* 0x0000000106067890 */ /* 0x000fe2000fffe0ff */
[----:B------:R-:W-:-:S03]  /*2d20*/  VIADD R8, R8, 0x1 ;  /* 0x0000000108087836 */ /* 0x000fc60000000000 */
[----:B------:R-:W-:Y:S02]  /*2d30*/  UISETP.NE.AND UP0, UPT, UR6, 0x2, UPT ;  /* 0x000000020600788c */ /* 0x000fe4000bf05270 */
[----:B------:R-:W-:Y:S06]  /*2d40*/  UGETNEXTWORKID.BROADCAST [UR4], [UR5] ;  /* 0x00000000040073ca */ /* 0x000fec0008000100 */
[----:B------:R-:W-:Y:S01]  /*2d50*/  USEL UR4, URZ, 0x1, UP0 ;  /* 0x00000001ff047887 */ /* 0x000fe20008000000 */
[----:B------:R-:W-:Y:S01]  /*2d60*/  ISETP.NE.AND P0, PT, R8, 0x2, PT ;  /* 0x000000020800780c */ /* 0x000fe20003f05270 */
[----:B------:R-:W-:Y:S01]  /*2d70*/  USEL UR6, UR6, URZ, UP0 ;  /* 0x000000ff06067287 */ /* 0x000fe20008000000 */
[----:B------:R-:W3:Y:S03]  /*2d80*/  SYNCS.PHASECHK.TRANS64.TRYWAIT P1, [R2+URZ+0xc0], R5 ;  /* 0x0000c005020075a7 */ /* 0x000ee600080211ff */
[----:B------:R-:W-:Y:S01]  /*2d90*/  LOP3.LUT R12, R12, UR4, RZ, 0x3c, !PT ;  /* 0x000000040c0c7c12 */ /* 0x000fe2000f8e3cff */
[----:B-1-3--:R-:W-:Y:S07]  /*2da0*/  @!P1 BRA `(.L_x_49) ;  /* 0x000000bc00349947 */ /* 0x00afee0003800000 */
.L_x_143:
[C---:B------:R-:W-:Y:S01]  /*2db0*/  LEA R4, R11.reuse, UR7, 0x4 ;  /* 0x000000070b047c11 */ /* 0x040fe2000f8e20ff */
[----:B-1----:R-:W-:Y:S01]  /*2dc0*/  VIADD R2, R2, 0xd0 ;  /* 0x000000d002027836 */ /* 0x002fe20000000000 */
[----:B------:R-:W-:Y:S01]  /*2dd0*/  SEL R8, R8, RZ, P0 ;  /* 0x000000ff08087207 */ /* 0x000fe20000000000 */
[----:B------:R-:W-:-:S03]  /*2de0*/  VIADD R11, R11, 0x1 ;  /* 0x000000010b0b7836 */ /* 0x000fc60000000000 */
[----:B------:R-:W1:Y:S01]  /*2df0*/  LDS.128 R4, [R4+0x130] ;  /* 0x0001300004047984 */ /* 0x000e620000000c00 */
[----:B------:R-:W-:Y:S02]  /*2e00*/  PRMT R2, RZ, 0x654, R2 ;  /* 0x00000654ff027816 */ /* 0x000fe40000000002 */
[C---:B------:R-:W-:Y:S01]  /*2e10*/  ISETP.NE.AND P1, PT, R11.reuse, 0x2, PT ;  /* 0x000000020b00780c */ /* 0x040fe20003f25270 */
[----:B------:R-:W-:Y:S01]  /*2e20*/  @!PT LDS RZ, [RZ] ;  /* 0x00000000fffff984 */ /* 0x000fe20000000800 */
[----:B------:R-:W-:Y:S01]  /*2e30*/  @!PT LDS RZ, [RZ] ;  /* 0x00000000fffff984 */ /* 0x000fe20000000800 */
[----:B------:R-:W-:Y:S01]  /*2e40*/  @!PT LDS RZ, [RZ] ;  /* 0x00000000fffff984 */ /* 0x000fe20000000800 */
[----:B------:R-:W-:Y:S01]  /*2e50*/  @!PT LDS RZ, [RZ] ;  /* 0x00000000fffff984 */ /* 0x000fe20000000800 */
[----:B------:R3:W-:Y:S06]  /*2e60*/  MEMBAR.ALL.CTA ;  /* 0x0000000000007992 */ /* 0x0007ec0000008000 */
[----:B---3--:R-:W3:Y:S01]  /*2e70*/  FENCE.VIEW.ASYNC.S ;  /* 0x00000000000073c6 */ /* 0x008ee20000000000 */
[----:B------:R-:W-:Y:S01]  /*2e80*/  SEL R11, R11, RZ, P1 ;  /* 0x000000ff0b0b7207 */ /* 0x000fe20000800000 */
[----:B---3--:R3:W-:Y:S01]  /*2e90*/  SYNCS.ARRIVE.TRANS64.RED.A1T0 RZ, [R2+URZ], RZ ;  /* 0x000000ff02ff79a7 */ /* 0x0087e200081004ff */
[----:B-1----:R-:W-:-:S02]  /*2ea0*/  LOP3.LUT P3, RZ, R6, 0x1, RZ, 0xc0, !PT ;  /* 0x0000000106ff7812 */ /* 0x002fc4000786c0ff */
[----:B------:R-:W-:-:S04]  /*2eb0*/  SEL R5, RZ, 0x1, P1 ;  /* 0x00000001ff057807 */ /* 0x000fc80000800000 */
[----:B------:R-:W-:Y:S02]  /*2ec0*/  LOP3.LUT R10, R10, R5, RZ, 0x3c, !PT ;  /* 0x000000050a0a7212 */ /* 0x000fe400078e3cff */
[----:B---3--:R-:W-:-:S04]  /*2ed0*/  SEL R2, RZ, 0x1, P0 ;  /* 0x00000001ff027807 */ /* 0x008fc80000000000 */
[----:B------:R-:W-:Y:S01]  /*2ee0*/  LOP3.LUT R9, R9, R2, RZ, 0x3c, !PT ;  /* 0x0000000209097212 */ /* 0x000fe200078e3cff */
[----:B------:R-:W-:Y:S06]  /*2ef0*/  @P3 BRA `(.L_x_50) ;  /* 0xfffffffc002c3947 */ /* 0x000fec000383ffff */
[----:B------:R-:W-:Y:S01]  /*2f00*/  ULEA UR5, UR6, UR7, 0x3 ;  /* 0x0000000706057291 */ /* 0x000fe2000f8e18ff */
[----:B------:R-:W-:-:S08]  /*2f10*/  SHF.L.U32 R3, R12, 0x1f, RZ ;  /* 0x0000001f0c037819 */ /* 0x000fd000000006ff */
[----:B------:R-:W1:Y:S02]  /*2f20*/  SYNCS.PHASECHK.TRANS64 P0, [UR5+0xd0], R3 ;  /* 0x0000d003ff0075a7 */ /* 0x000e640008001005 */
[----:B-1----:R-:W-:Y:S05]  /*2f30*/  @P0 BRA `(.L_x_51) ;  /* 0x0000000000080947 */ /* 0x002fea0003800000 */
[----:B------:R-:W1:Y:S02]  /*2f40*/  SYNCS.PHASECHK.TRANS64.TRYWAIT P0, [UR5+0xd0], R3 ;  /* 0x0000d003ff0075a7 */ /* 0x000e640008001105 */
[----:B-1----:R-:W-:Y:S05]  /*2f50*/  @!P0 BRA `(.L_x_52) ;  /* 0x000000b800dc8947 */ /* 0x002fea0003800000 */
.L_x_51:
[----:B------:R-:W-:-:S04]  /*2f60*/  UIADD3 UR4, UPT, UPT, UR6, 0x1, URZ ;  /* 0x0000000106047890 */ /* 0x000fc8000fffe0ff */
[----:B------:R-:W-:-:S04]  /*2f70*/  UISETP.NE.AND UP0, UPT, UR4, 0x2, UPT ;  /* 0x000000020400788c */ /* 0x000fc8000bf05270 */
[----:B------:R-:W-:Y:S02]  /*2f80*/  USEL UR8, URZ, 0x1, UP0 ;  /* 0x00000001ff087887 */ /* 0x000fe40008000000 */
[----:B------:R-:W-:-:S04]  /*2f90*/  USEL UR4, UR4, URZ, UP0 ;  /* 0x000000ff04047287 */ /* 0x000fc80008000000 */
[----:B------:R-:W-:Y:S01]  /*2fa0*/  ULEA UR4, UR4, UR7, 0x3 ;  /* 0x0000000704047291 */ /* 0x000fe2000f8e18ff */
[----:B-1----:R-:W-:-:S04]  /*2fb0*/  LOP3.LUT R3, R12, UR8, RZ, 0x3c, !PT ;  /* 0x000000080c037c12 */ /* 0x002fc8000f8e3cff */
[----:B------:R-:W-:-:S04]  /*2fc0*/  SHF.L.U32 R0, R3, 0x1f, RZ ;  /* 0x0000001f03007819 */ /* 0x000fc800000006ff */
[----:B------:R-:W1:Y:S02]  /*2fd0*/  SYNCS.PHASECHK.TRANS64 P0, [UR4+0xd0], R0 ;  /* 0x0000d000ff0075a7 */ /* 0x000e640008001004 */
[----:B-12---:R-:W-:Y:S05]  /*2fe0*/  @P0 EXIT ;  /* 0x000000000000094d */ /* 0x006fea0003800000 */
[----:B------:R-:W-:Y:S02]  /*2ff0*/  SHF.L.U32 R3, R3, 0x1f, RZ ;  /* 0x0000001f03037819 */ /* 0x000fe400000006ff */
[----:B------:R-:W-:-:S07]  /*3000*/  MOV R0, UR4 ;  /* 0x0000000400007c02 */ /* 0x000fce0008000f00 */
.L_x_53:
[----:B-1----:R1:W2:Y:S02]  /*3010*/  SYNCS.PHASECHK.TRANS64.TRYWAIT P0, [R0+URZ+0xd0], R3 ;  /* 0x0000d003000075a7 */ /* 0x0022a400080011ff */
[----:B--2---:R-:W-:Y:S05]  /*3020*/  @!P0 NANOSLEEP.SYNCS 0x989680 ;  /* 0x009896800000895d */ /* 0x004fea0003900000 */
[----:B------:R-:W2:Y:S02]  /*3030*/  @!P0 SYNCS.PHASECHK.TRANS64 P0, [R0+URZ+0xd0], R3 ;  /* 0x0000d003000085a7 */ /* 0x000ea400080010ff */
[----:B--2---:R-:W-:Y:S05]  /*3040*/  @P0 EXIT ;  /* 0x000000000000094d */ /* 0x004fea0003800000 */
[----:B------:R-:W-:Y:S05]  /*3050*/  BRA `(.L_x_53) ;  /* 0xfffffffc00ec7947 */ /* 0x000fea000383ffff */
.L_x_46:
[----:B------:R-:W-:-:S09]  /*3060*/  UISETP.NE.AND UP0, UPT, UR12, URZ, UPT ;  /* 0x000000ff0c00728c */ /* 0x000fd2000bf05270 */
[----:B------:R-:W-:Y:S05]  /*3070*/  BRA.U UP0, `(.L_x_54) ;  /* 0x0000000d00187547 */ /* 0x000fea000b800000 */
[----:B------:R-:W-:Y:S01]  /*3080*/  UMOV UR4, 0x40 ;  /* 0x0000004000047882 */ /* 0x000fe20000000000 */
[----:B------:R-:W-:Y:S01]  /*3090*/  NOP ;  /* 0x0000000000007918 */ /* 0x000fe20000000000 */
[----:B------:R-:W-:Y:S01]  /*30a0*/  ULEA UR4, UR7, UR4, 0x18 ;  /* 0x0000000407047291 */ /* 0x000fe2000f8ec0ff */
[----:B------:R-:W-:Y:S02]  /*30b0*/  UMOV UR5, 0x400 ;  /* 0x0000040000057882 */ /* 0x000fe40000000000 */
[----:B------:R-:W-:-:S06]  /*30c0*/  ULEA UR7, UR7, UR5, 0x18 ;  /* 0x0000000507077291 */ /* 0x000fcc000f8ec0ff */
[----:B------:R-:W3:Y:S02]  /*30d0*/  LDS.U8 R0, [UR4+0x1c] ;  /* 0x00001c04ff007984 */ /* 0x000ee40008000000 */
[----:B---3--:R-:W-:-:S13]  /*30e0*/  ISETP.NE.AND P0, PT, R0, RZ, PT ;  /* 0x000000ff0000720c */ /* 0x008fda0003f05270 */
[----:B------:R-:W-:Y:S05]  /*30f0*/  @P0 BRA `(.L_x_55) ;  /* 0x0000000000580947 */ /* 0x000fea0003800000 */
[----:B------:R-:W-:-:S13]  /*3100*/  ELECT P0, URZ, PT ;  /* 0x0000000000ff782f */ /* 0x000fda0003800000 */
[----:B------:R-:W-:Y:S05]  /*3110*/  @!P0 BRA `(.L_x_56) ;  /* 0x0000000000608947 */ /* 0x000fea0003800000 */
[----:B------:R-:W-:Y:S01]  /*3120*/  UMOV UR5, 0x10 ;  /* 0x0000001000057882 */ /* 0x000fe20000000000 */
[----:B------:R-:W-:Y:S01]  /*3130*/  HFMA2 R0, -RZ, RZ, 0, 5.9604644775390625e-08 ;  /* 0x00000001ff007431 */ /* 0x000fe200000001ff */
[----:B------:R-:W-:-:S03]  /*3140*/  MOV R2, 0xffff ;  /* 0x0000ffff00027802 */ /* 0x000fc60000000f00 */
[----:B------:R-:W-:Y:S04]  /*3150*/  DEPBAR.LE SB3, 0x36 ;  /* 0x0000bd800000791a */ /* 0x000fe80000000000 */
[----:B------:R-:W3:Y:S02]  /*3160*/  UTCATOMSWS.FIND_AND_SET.ALIGN UP0, UR5, UR5 ;  /* 0x00000005000575e3 */ /* 0x000ee40008000800 */
[----:B---3--:R-:W-:Y:S01]  /*3170*/  MOV R3, UR5 ;  /* 0x0000000500037c02 */ /* 0x008fe20008000f00 */
[----:B------:R-:W-:Y:S06]  /*3180*/  BRA.U UP0, `(.L_x_57) ;  /* 0x0000000100187547 */ /* 0x000fec000b800000 */
.L_x_58:
[----:B------:R-:W-:Y:S05]  /*3190*/  NANOSLEEP 0x64 ;  /* 0x000000640000795d */ /* 0x000fea0003800000 */
[----:B------:R-:W-:-:S05]  /*31a0*/  UMOV UR5, 0x10 ;  /* 0x0000001000057882 */ /* 0x000fca0000000000 */
[----:B------:R-:W-:Y:S04]  /*31b0*/  DEPBAR.LE SB3, 0x36 ;  /* 0x0000bd800000791a */ /* 0x000fe80000000000 */
[----:B------:R-:W3:Y:S02]  /*31c0*/  UTCATOMSWS.FIND_AND_SET.ALIGN UP0, UR5, UR5 ;  /* 0x00000005000575e3 */ /* 0x000ee40008000800 */
[----:B---3--:R-:W-:Y:S01]  /*31d0*/  MOV R3, UR5 ;  /* 0x0000000500037c02 */ /* 0x008fe20008000f00 */
[----:B------:R-:W-:Y:S05]  /*31e0*/  BRA.U !UP0, `(.L_x_58) ;  /* 0xfffffffd08e87547 */ /* 0x000fea000b83ffff */
.L_x_57:
[-C--:B------:R-:W-:Y:S02]  /*31f0*/  SHF.L.U32 R2, R2, R3.reuse, RZ ;  /* 0x0000000302027219 */ /* 0x080fe400000006ff */
[----:B------:R-:W-:Y:S01]  /*3200*/  SHF.L.U32 R0, R0, R3, RZ ;  /* 0x0000000300007219 */ /* 0x000fe200000006ff */
[----:B------:R-:W-:Y:S02]  /*3210*/  IMAD.SHL.U32 R3, R3, 0x20, RZ ;  /* 0x0000002003037824 */ /* 0x000fe400078e00ff */
[----:B------:R3:W-:Y:S04]  /*3220*/  ATOMS.OR RZ, [UR4+0x14], R2 ;  /* 0x00001402ffff798c */ /* 0x0007e8000b000004 */
[----:B------:R3:W-:Y:S04]  /*3230*/  ATOMS.OR RZ, [UR4+0x18], R0 ;  /* 0x00001800ffff798c */ /* 0x0007e8000b000004 */
[----:B------:R3:W-:Y:S01]  /*3240*/  STS [UR7+0x150], R3 ;  /* 0x00015003ff007988 */ /* 0x0007e20008000807 */
[----:B------:R-:W-:Y:S05]  /*3250*/  BRA `(.L_x_56) ;  /* 0x0000000000107947 */ /* 0x000fea0003800000 */
.L_x_55:
[----:B------:R-:W-:Y:S02]  /*3260*/  MOV R0, 0xffffffff ;  /* 0xffffffff00007802 */ /* 0x000fe40000000f00 */
[----:B------:R-:W-:-:S03]  /*3270*/  MOV R2, 0x32a0 ;  /* 0x000032a000027802 */ /* 0x000fc60000000f00 */
[----:B------:R3:W-:Y:S04]  /*3280*/  STS [UR7+0x150], R0 ;  /* 0x00015000ff007988 */ /* 0x0007e80008000807 */
[----:B-123-5:R-:W-:Y:S05]  /*3290*/  CALL.REL.NOINC `($__internal_1_$__cuda_sm10x_tcgen05_guardrail_trap_phase_invalid_during_alloc) ;  /* 0x000000bc00407944 */ /* 0x02efea0003c00000 */
.L_x_56:
[----:B------:R-:W-:Y:S05]  /*32a0*/  WARPSYNC.ALL ;  /* 0x0000000000007948 */ /* 0x000fea0003800000 */
[----:B------:R-:W4:Y:S01]  /*32b0*/  S2UR UR9, SR_CgaCtaId ;  /* 0x00000000000979c3 */ /* 0x000f220000008800 */
[----:B------:R-:W-:Y:S01]  /*32c0*/  UMOV UR4, 0x400 ;  /* 0x0000040000047882 */ /* 0x000fe20000000000 */
[----:B------:R-:W-:-:S06]  /*32d0*/  NOP ;  /* 0x0000000000007918 */ /* 0x000fcc0000000000 */
[----:B------:R-:W-:Y:S06]  /*32e0*/  BAR.ARV 0x6, 0xa0 ;  /* 0x0182800000007b1d */ /* 0x000fec0000002000 */
[----:B------:R-:W1:Y:S01]  /*32f0*/  LDCU UR5, c[0x0][0x38c] ;  /* 0x00007180ff0577ac */ /* 0x000e620008000800 */
[----:B------:R-:W-:Y:S01]  /*3300*/  IMAD.MOV.U32 R11, RZ, RZ, 0x1 ;  /* 0x00000001ff0b7424 */ /* 0x000fe200078e00ff */
[----:B------:R-:W-:Y:S01]  /*3310*/  CS2R R8, SRZ ;  /* 0x0000000000087805 */ /* 0x000fe2000001ff00 */
[----:B------:R-:W-:Y:S01]  /*3320*/  IMAD.MOV.U32 R10, RZ, RZ, RZ ;  /* 0x000000ffff0a7224 */ /* 0x000fe200078e00ff */
[----:B------:R-:W-:Y:S01]  /*3330*/  UMOV UR11, URZ ;  /* 0x000000ff000b7c82 */ /* 0x000fe20008000000 */
[----:B------:R-:W-:Y:S01]  /*3340*/  UMOV UR18, URZ ;  /* 0x000000ff00127c82 */ /* 0x000fe20008000000 */
[----:B------:R-:W-:Y:S01]  /*3350*/  UMOV UR20, 0x0 ;  /* 0x0000000000147882 */ /* 0x000fe20000000000 */
[----:B------:R-:W-:Y:S01]  /*3360*/  UMOV UR21, 0x83c0010 ;  /* 0x083c001000157882 */ /* 0x000fe20000000000 */
[----:B----4-:R-:W-:Y:S01]  /*3370*/  ULEA UR9, UR9, UR4, 0x18 ;  /* 0x0000000409097291 */ /* 0x010fe2000f8ec0ff */
[----:B------:R-:W4:Y:S03]  /*3380*/  LDCU UR4, c[0x0][0x38c] ;  /* 0x00007180ff0477ac */ /* 0x000f260008000800 */
[----:B------:R-:W-:-:S02]  /*3390*/  UIADD3 UR10, UPT, UPT, UR9, 0x1e300, URZ ;  /* 0x0001e300090a7890 */ /* 0x000fc4000fffe0ff */
[----:B-1----:R-:W-:-:S03]  /*33a0*/  UISETP.GE.AND UP4, UPT, UR5, 0x1, UPT ;  /* 0x000000010500788c */ /* 0x002fc6000bf86270 */
[----:B---3--:R-:W1:Y:S01]  /*33b0*/  LDS R0, [UR9+0x150] ;  /* 0x00015009ff007984 */ /* 0x008e620008000800 */
[----:B------:R-:W-:-:S04]  /*33c0*/  USHF.R.U32.HI UR10, URZ, 0x4, UR10 ;  /* 0x00000004ff0a7899 */ /* 0x000fc8000801160a */
[----:B------:R-:W-:-:S04]  /*33d0*/  ULOP3.LUT UR10, UR10, 0x3fff, URZ, 0xc0, !UPT ;  /* 0x00003fff0a0a7892 */ /* 0x000fc8000f8ec0ff */
[----:B------:R-:W-:Y:S02]  /*33e0*/  ULOP3.LUT UR10, UR10, 0x10000, URZ, 0xfc, !UPT ;  /* 0x000100000a0a7892 */ /* 0x000fe4000f8efcff */
[----:B----4-:R-:W-:-:S04]  /*33f0*/  UIADD3 UR4, UPT, UPT, UR4, 0xf, URZ ;  /* 0x0000000f04047890 */ /* 0x010fc8000fffe0ff */
[----:B------:R-:W-:-:S04]  /*3400*/  USHF.R.S32.HI UR8, URZ, 0x1f, UR4 ;  /* 0x0000001fff087899 */ /* 0x000fc80008011404 */
[----:B------:R-:W-:Y:S02]  /*3410*/  ULEA.HI UR8, UR8, UR4, URZ, 0x4 ;  /* 0x0000000408087291 */ /* 0x000fe4000f8f20ff */
[----:B------:R-:W-:Y:S02]  /*3420*/  UIADD3 UR4, UPT, UPT, UR9, 0x27300, URZ ;  /* 0x0002730009047890 */ /* 0x000fe4000fffe0ff */
[----:B------:R-:W-:Y:S02]  /*3430*/  USHF.R.S32.HI UR8, URZ, 0x4, UR8 ;  /* 0x00000004ff087899 */ /* 0x000fe40008011408 */
[----:B------:R-:W-:Y:S02]  /*3440*/  USHF.R.U32.HI UR4, URZ, 0x4, UR4 ;  /* 0x00000004ff047899 */ /* 0x000fe40008011604 */
[----:B------:R-:W-:Y:S02]  /*3450*/  UISETP.LT.AND UP0, UPT, UR8, 0x1, UPT ;  /* 0x000000010800788c */ /* 0x000fe4000bf01270 */
[----:B------:R-:W-:-:S02]  /*3460*/  ULOP3.LUT UR4, UR4, 0x3fff, URZ, 0xc0, !UPT ;  /* 0x00003fff04047892 */ /* 0x000fc4000f8ec0ff */
[----:B------:R-:W-:Y:S02]  /*3470*/  USEL UR15, UR8, 0x1, !UP0 ;  /* 0x00000001080f7887 */ /* 0x000fe4000c000000 */
[----:B------:R-:W-:Y:S02]  /*3480*/  ULOP3.LUT UR4, UR4, 0x10000, URZ, 0xfc, !UPT ;  /* 0x0001000004047892 */ /* 0x000fe4000f8efcff */
[----:B------:R-:W-:Y:S01]  /*3490*/  UIADD3 UR15, UPT, UPT, -UR15, URZ, URZ ;  /* 0x000000ff0f0f7290 */ /* 0x000fe2000fffe1ff */
[----:B-1----:R-:W-:-:S15]  /*34a0*/  R2UR UR12, R0 ;  /* 0x00000000000c72ca */ /* 0x002fde00000e0000 */
.L_x_65:
[----:B------:R-:W-:Y:S02]  /*34b0*/  LEA R0, R10, UR9, 0x3 ;  /* 0x000000090a007c11 */ /* 0x000fe4000f8e18ff */
[----:B------:R-:W-:Y:S02]  /*34c0*/  SHF.L.U32 R5, R9, 0x1f, RZ ;  /* 0x0000001f09057819 */ /* 0x000fe400000006ff */
[----:B------:R-:W-:Y:S01]  /*34d0*/  PLOP3.LUT P0, PT, PT, PT, UP4, 0x80, 0x8 ;  /* 0x000000000008781c */ /* 0x000fe20003f0f048 */
[----:B------:R-:W-:Y:S01]  /*34e0*/  VIADD R3, R0, 0xd0 ;  /* 0x000000d000037836 */ /* 0x000fe20000000000 */
[----:B-1----:R-:W1:Y:S02]  /*34f0*/  SYNCS.PHASECHK.TRANS64.TRYWAIT P1, [R0+URZ+0xc0], R5 ;  /* 0x0000c005000075a7 */ /* 0x002e6400080211ff */
[----:B-1----:R-:W-:Y:S09]  /*3500*/  @!P1 BRA `(.L_x_59) ;  /* 0x000000b400889947 */ /* 0x002ff20003800000 */
.L_x_145:
[----:B------:R-:W-:Y:S01]  /*3510*/  LEA R4, R10, UR9, 0x4 ;  /* 0x000000090a047c11 */ /* 0x000fe2000f8e20ff */
[----:B------:R-:W-:Y:S01]  /*3520*/  @UP4 ULEA UR5, UR18, UR9, 0x3 ;  /* 0x0000000912054291 */ /* 0x000fe2000f8e18ff */
[----:B------:R-:W-:Y:S01]  /*3530*/  PLOP3.LUT P1, PT, PT, PT, PT, 0x80, 0x8 ;  /* 0x000000000008781c */ /* 0x000fe20003f2f070 */
[----:B------:R-:W-:Y:S01]  /*3540*/  ULEA UR14, UR11, UR9, 0x3 ;  /* 0x000000090b0e7291 */ /* 0x000fe2000f8e18ff */
[----:B------:R-:W-:Y:S02]  /*3550*/  PRMT R3, RZ, 0x654, R3 ;  /* 0x00000654ff037816 */ /* 0x000fe40000000003 */
[----:B-1----:R-:W1:Y:S01]  /*3560*/  LDS.128 R4, [R4+0x130] ;  /* 0x0001300004047984 */ /* 0x002e620000000c00 */
[----:B------:R-:W-:Y:S02]  /*3570*/  @P0 SHF.L.U32 R2, R8, 0x1f, RZ ;  /* 0x0000001f08020819 */ /* 0x000fe400000006ff */
[----:B------:R-:W-:Y:S01]  /*3580*/  SHF.L.U32 R0, R11, 0x1f, RZ ;  /* 0x0000001f0b007819 */ /* 0x000fe200000006ff */
[----:B------:R-:W-:Y:S01]  /*3590*/  @!PT LDS RZ, [RZ] ;  /* 0x00000000fffff984 */ /* 0x000fe20000000800 */
[----:B------:R-:W-:Y:S01]  /*35a0*/  @!PT LDS RZ, [RZ] ;  /* 0x00000000fffff984 */ /* 0x000fe20000000800 */
[----:B------:R-:W-:Y:S01]  /*35b0*/  @!PT LDS RZ, [RZ] ;  /* 0x00000000fffff984 */ /* 0x000fe20000000800 */
[----:B------:R-:W-:Y:S01]  /*35c0*/  @!PT LDS RZ, [RZ] ;  /* 0x00000000fffff984 */ /* 0x000fe20000000800 */
[----:B------:R3:W-:Y:S06]  /*35d0*/  MEMBAR.ALL.CTA ;  /* 0x0000000000007992 */ /* 0x0007ec0000008000 */
[----:B---3--:R-:W3:Y:S02]  /*35e0*/  FENCE.VIEW.ASYNC.S ;  /* 0x00000000000073c6 */ /* 0x008ee40000000000 */
[----:B---3--:R3:W-:Y:S01]  /*35f0*/  SYNCS.ARRIVE.TRANS64.RED.A1T0 RZ, [R3+URZ], RZ ;  /* 0x000000ff03ff79a7 */ /* 0x0087e200081004ff */
[----:B------:R3:W4:Y:S01]  /*3600*/  @P0 SYNCS.PHASECHK.TRANS64.TRYWAIT P1, [UR5], R2 ;  /* 0x00000002ff0005a7 */ /* 0x0007220008021105 */
[----:B------:R-:W2:Y:S02]  /*3610*/  SYNCS.PHASECHK.TRANS64.TRYWAIT P0, [UR14+0xf0], R0 ;  /* 0x0000f000ff0075a7 */ /* 0x000ea4000800110e */
[----:B-1234-:R-:W-:Y:S05]  /*3620*/  @!P0 BRA `(.L_x_60) ;  /* 0x000000b400548947 */ /* 0x01efea0003800000 */
.L_x_147:
[----:B------:R-:W-:Y:S01]  /*3630*/  IADD3 R10, PT, PT, R10, 0x1, RZ ;  /* 0x000000010a0a7810 */ /* 0x000fe20007ffe0ff */
[----:B------:R-:W-:Y:S06]  /*3640*/  BRA.U !UP4, `(.L_x_61) ;  /* 0x000000010c887547 */ /* 0x000fec000b800000 */
[----:B------:R-:W-:Y:S02]  /*3650*/  UIMAD UR13, UR11, 0xf0, UR12 ;  /* 0x000000f00b0d78a4 */ /* 0x000fe4000f8e020c */
[----:B------:R-:W-:Y:S01]  /*3660*/  UPLOP3.LUT UP2, UPT, UPT, UPT, UPT, 0x40, 0x4 ;  /* 0x000000000004789c */ /* 0x000fe20003f4e870 */
[----:B------:R-:W-:Y:S01]  /*3670*/  UMOV UR17, UR15 ;  /* 0x0000000f00117c82 */ /* 0x000fe20008000000 */
[----:B------:R-:W-:Y:S01]  /*3680*/  UMOV UR16, UR8 ;  /* 0x0000000800107c82 */ /* 0x000fe20008000000 */
[----:B------:R-:W-:-:S08]  /*3690*/  UMOV UR5, UR18 ;  /* 0x0000001200057c82 */ /* 0x000fd00008000000 */
.L_x_64:
[----:B------:R-:W-:Y:S02]  /*36a0*/  UIADD3 UR17, UPT, UPT, UR17, 0x1, URZ ;  /* 0x0000000111117890 */ /* 0x000fe4000fffe0ff */
[----:B--2---:R-:W-:Y:S02]  /*36b0*/  ULEA UR7, UR5, UR9, 0x3 ;  /* 0x0000000905077291 */ /* 0x004fe4000f8e18ff */
[----:B------:R-:W-:Y:S01]  /*36c0*/  UISETP.NE.AND UP3, UPT, UR17, URZ, UPT ;  /* 0x000000ff1100728c */ /* 0x000fe2000bf65270 */
[----:B---3--:R-:W-:Y:S10]  /*36d0*/  @P1 BRA `(.L_x_62) ;  /* 0x00000000000c1947 */ /* 0x008ff40003800000 */
[----:B-1----:R-:W-:Y:S04]  /*36e0*/  SHF.L.U32 R3, R8, 0x1f, RZ ;  /* 0x0000001f08037819 */ /* 0x002fe800000006ff */
[----:B------:R-:W1:Y:S02]  /*36f0*/  SYNCS.PHASECHK.TRANS64.TRYWAIT P0, [UR7], R3 ;  /* 0x00000003ff0075a7 */ /* 0x000e640008001107 */
[----:B-1----:R-:W-:Y:S05]  /*3700*/  @!P0 BRA `(.L_x_63) ;  /* 0x000000b400348947 */ /* 0x002fea0003800000 */
.L_x_62:
[----:B------:R-:W-:Y:S01]  /*3710*/  UISETP.NE.AND UP0, UPT, UR16, 0x1, UPT ;  /* 0x000000011000788c */ /* 0x000fe2000bf05270 */
[----:B------:R-:W-:Y:S01]  /*3720*/  PLOP3.LUT P1, PT, PT, PT, PT, 0x80, 0x8 ;  /* 0x000000000008781c */ /* 0x000fe20003f2f070 */
[----:B------:R-:W-:Y:S02]  /*3730*/  UIADD3 UR18, UPT, UPT, UR5, 0x1, URZ ;  /* 0x0000000105127890 */ /* 0x000fe4000fffe0ff */
[----:B------:R-:W-:Y:S02]  /*3740*/  ULEA UR22, UR5, UR10, 0x8 ;  /* 0x0000000a05167291 */ /* 0x000fe4000f8e40ff */
[----:B------:R-:W-:Y:S01]  /*3750*/  UISETP.NE.AND UP1, UPT, UR18, 0x9, UPT ;  /* 0x000000091200788c */ /* 0x000fe2000bf25270 */
[----:B------:R-:W-:Y:S01]  /*3760*/  PLOP3.LUT P0, PT, PT, PT, UP0, 0x80, 0x8 ;  /* 0x000000000008781c */ /* 0x000fe20003f0f008 */
[----:B------:R-:W-:Y:S02]  /*3770*/  UIADD3 UR16, UPT, UPT, UR16, -0x1, URZ ;  /* 0xffffffff10107890 */ /* 0x000fe4000fffe0ff */
[----:B------:R-:W-:Y:S02]  /*3780*/  USEL UR6, URZ, 0x1, UP1 ;  /* 0x00000001ff067887 */ /* 0x000fe40008800000 */
[----:B------:R-:W-:Y:S01]  /*3790*/  USEL UR18, UR18, URZ, UP1 ;  /* 0x000000ff12127287 */ /* 0x000fe20008800000 */
[----:B------:R-:W-:Y:S03]  /*37a0*/  UMOV UR23, 0xc0004010 ;  /* 0xc000401000177882 */ /* 0x000fe60000000000 */
[----:B------:R-:W-:Y:S01]  /*37b0*/  @UP0 ULEA UR19, UR18, UR9, 0x3 ;  /* 0x0000000912130291 */ /* 0x000fe2000f8e18ff */
[----:B------:R-:W-:Y:S01]  /*37c0*/  LOP3.LUT R8, R8, UR6, RZ, 0x3c, !PT ;  /* 0x0000000608087c12 */ /* 0x000fe2000f8e3cff */
[----:B------:R-:W-:Y:S03]  /*37d0*/  UIMAD UR6, UR5, 0x1e0, UR4 ;  /* 0x000001e0050678a4 */ /* 0x000fe6000f8e0204 */
[----:B-1----:R-:W-:Y:S01]  /*37e0*/  @P0 SHF.L.U32 R0, R8, 0x1f, RZ ;  /* 0x0000001f08000819 */ /* 0x002fe200000006ff */
[----:B------:R-:W-:Y:S03]  /*37f0*/  UMOV UR5, UR18 ;  /* 0x0000001200057c82 */ /* 0x000fe60008000000 */
[----:B------:R2:W3:Y:S01]  /*3800*/  @P0 SYNCS.PHASECHK.TRANS64.TRYWAIT P1, [UR19], R0 ;  /* 0x00000000ff0005a7 */ /* 0x0004e20008021113 */
[----:B------:R-:W-:Y:S03]  /*3810*/  UIADD3 UR19, UPT, UPT, UR7, 0x48, URZ ;  /* 0x0000004807137890 */ /* 0x000fe6000fffe0ff */
[----:B------:R-:W-:Y:S02]  /*3820*/  UMOV UR7, 0xc0004010 ;  /* 0xc000401000077882 */ /* 0x000fe40000000000 */
[----:B------:R2:W-:Y:S01]  /*3830*/  UTCHMMA gdesc[UR22], gdesc[UR6], tmem[UR13], tmem[UR20], idesc[UR21], UP2 ;  /* 0x00ff1406160075ea */ /* 0x0005e2000900000d */
[----:B------:R-:W-:Y:S03]  /*3840*/  UPLOP3.LUT UP2, UPT, UPT, UPT, UPT, 0x80, 0x8 ;  /* 0x000000000008789c */ /* 0x000fe60003f4f070 */
[----:B------:R2:W-:Y:S01]  /*3850*/  UTCBAR [UR19], URZ ;  /* 0x000000ff130073e9 */ /* 0x0005e200080000ff */
[----:B------:R-:W-:Y:S07]  /*3860*/  BRA.U UP3, `(.L_x_64) ;  /* 0xfffffffd038c7547 */ /* 0x000fee000b83ffff */
.L_x_61:
[----:B------:R-:W-:Y:S01]  /*3870*/  UIADD3 UR11, UPT, UPT, UR11, 0x1, URZ ;  /* 0x000000010b0b7890 */ /* 0x000fe2000fffe0ff */
[----:B------:R-:W-:Y:S01]  /*3880*/  LOP3.LUT P0, RZ, R6, 0x1, RZ, 0xc0, !PT ;  /* 0x0000000106ff7812 */ /* 0x000fe2000780c0ff */
[----:B------:R-:W-:Y:S01]  /*3890*/  UIADD3 UR14, UPT, UPT, UR14, 0xe0, URZ ;  /* 0x000000e00e0e7890 */ /* 0x000fe2000fffe0ff */
[----:B---3--:R-:W-:Y:S01]  /*38a0*/  ISETP.NE.AND P1, PT, R10, 0x2, PT ;  /* 0x000000020a00780c */ /* 0x008fe20003f25270 */
[----:B------:R-:W-:-:S03]  /*38b0*/  UISETP.NE.AND UP0, UPT, UR11, 0x2, UPT ;  /* 0x000000020b00788c */ /* 0x000fc6000bf05270 */
[----:B-12---:R-:W-:Y:S01]  /*38c0*/  SEL R0, RZ, 0x1, P1 ;  /* 0x00000001ff007807 */ /* 0x006fe20000800000 */
[----:B------:R-:W-:Y:S01]  /*38d0*/  USEL UR5, URZ, 0x1, UP0 ;  /* 0x00000001ff057887 */ /* 0x000fe20008000000 */
[----:B------:R-:W-:Y:S01]  /*38e0*/  SEL R10, R10, RZ, P1 ;  /* 0x000000ff0a0a7207 */ /* 0x000fe20000800000 */
[----:B------:R-:W-:Y:S01]  /*38f0*/  USEL UR11, UR11, URZ, UP0 ;  /* 0x000000ff0b0b7287 */ /* 0x000fe20008000000 */
[----:B------:R1:W-:Y:S01]  /*3900*/  UTCBAR [UR14], URZ ;  /* 0x000000ff0e0073e9 */ /* 0x0003e200080000ff */
[----:B------:R-:W-:Y:S02]  /*3910*/  LOP3.LUT R9, R9, R0, RZ, 0x3c, !PT ;  /* 0x0000000009097212 */ /* 0x000fe400078e3cff */
[----:B------:R-:W-:Y:S01]  /*3920*/  LOP3.LUT R11, R11, UR5, RZ, 0x3c, !PT ;  /* 0x000000050b0b7c12 */ /* 0x000fe2000f8e3cff */
[----:B------:R-:W-:Y:S07]  /*3930*/  @P0 BRA `(.L_x_65) ;  /* 0xfffffff800dc0947 */ /* 0x000fee000383ffff */
[----:B------:R-:W2:Y:S01]  /*3940*/  S2UR UR4, SR_CgaCtaId ;  /* 0x00000000000479c3 */ /* 0x000ea20000008800 */
[----:B------:R-:W-:Y:S01]  /*3950*/  ELECT P0, URZ, PT ;  /* 0x0000000000ff782f */ /* 0x000fe20003800000 */
[----:B------:R-:W-:Y:S01]  /*3960*/  IMAD.MOV.U32 R0, RZ, RZ, 0x1 ;  /* 0x00000001ff007424 */ /* 0x000fe200078e00ff */
[----:B------:R-:W-:Y:S01]  /*3970*/  UIADD3 UR9, UPT, UPT, UR9, 0xf0, URZ ;  /* 0x000000f009097890 */ /* 0x000fe2000fffe0ff */
[----:B------:R-:W-:Y:S01]  /*3980*/  SHF.L.U32 R3, R11, 0x1f, RZ ;  /* 0x0000001f0b037819 */ /* 0x000fe200000006ff */
[----:B------:R-:W-:-:S03]  /*3990*/  UMOV UR5, 0x40 ;  /* 0x0000004000057882 */ /* 0x000fc60000000000 */
[----:B------:R-:W-:Y:S01]  /*39a0*/  UVIRTCOUNT.DEALLOC.SMPOOL 0x80 ;  /* 0x000000800000784c */ /* 0x000fe20000000000 */
[----:B--2---:R-:W-:Y:S02]  /*39b0*/  ULEA UR4, UR4, UR5, 0x18 ;  /* 0x0000000504047291 */ /* 0x004fe4000f8ec0ff */
[----:B------:R-:W-:-:S07]  /*39c0*/  ULEA UR5, UR11, UR9, 0x3 ;  /* 0x000000090b057291 */ /* 0x000fce000f8e18ff */
[----:B------:R2:W-:Y:S02]  /*39d0*/  @P0 STS.U8 [UR4+0x1c], R0 ;  /* 0x00001c00ff000988 */ /* 0x0005e40008000004 */
[----:B------:R-:W3:Y:S02]  /*39e0*/  SYNCS.PHASECHK.TRANS64.TRYWAIT P0, [UR5], R3 ;  /* 0x00000003ff0075a7 */ /* 0x000ee40008001105 */
[----:B--23--:R-:W-:Y:S05]  /*39f0*/  @!P0 BRA `(.L_x_66) ;  /* 0x000000b000908947 */ /* 0x00cfea0003800000 */
.L_x_150:
[----:B------:R-:W-:-:S04]  /*3a00*/  UIADD3 UR6, UPT, UPT, UR11, 0x1, URZ ;  /* 0x000000010b067890 */ /* 0x000fc8000fffe0ff */
[----:B------:R-:W-:-:S04]  /*3a10*/  UISETP.NE.AND UP0, UPT, UR6, 0x2, UPT ;  /* 0x000000020600788c */ /* 0x000fc8000bf05270 */
[----:B------:R-:W-:Y:S02]  /*3a20*/  USEL UR5, URZ, 0x1, UP0 ;  /* 0x00000001ff057887 */ /* 0x000fe40008000000 */
[----:B------:R-:W-:-:S04]  /*3a30*/  USEL UR6, UR6, URZ, UP0 ;  /* 0x000000ff06067287 */ /* 0x000fc80008000000 */
[----:B------:R-:W-:Y:S01]  /*3a40*/  ULEA UR6, UR6, UR9, 0x3 ;  /* 0x0000000906067291 */ /* 0x000fe2000f8e18ff */
[----:B--2---:R-:W-:-:S04]  /*3a50*/  LOP3.LUT R3, R11, UR5, RZ, 0x3c, !PT ;  /* 0x000000050b037c12 */ /* 0x004fc8000f8e3cff */
[----:B------:R-:W-:-:S04]  /*3a60*/  SHF.L.U32 R3, R3, 0x1f, RZ ;  /* 0x0000001f03037819 */ /* 0x000fc800000006ff */
[----:B------:R-:W2:Y:S02]  /*3a70*/  SYNCS.PHASECHK.TRANS64.TRYWAIT P0, [UR6], R3 ;  /* 0x00000003ff0075a7 */ /* 0x000ea40008001106 */
[----:B--2---:R-:W-:Y:S05]  /*3a80*/  @!P0 BRA `(.L_x_67) ;  /* 0x000000b000848947 */ /* 0x004fea0003800000 */
.L_x_152:
[----:B------:R-:W-:Y:S01]  /*3a90*/  NOP ;  /* 0x0000000000007918 */ /* 0x000fe20000000000 */
[----:B--2---:R-:W2:Y:S01]  /*3aa0*/  LDS R0, [UR4+0x14] ;  /* 0x00001404ff007984 */ /* 0x004ea20008000800 */
[----:B------:R-:W-:Y:S01]  /*3ab0*/  ULOP3.LUT UR6, UR12, 0xffff, URZ, 0xc0, !UPT ;  /* 0x0000ffff0c067892 */ /* 0x000fe2000f8ec0ff */
[----:B------:R-:W-:Y:S01]  /*3ac0*/  UMOV UR8, 0xffff ;  /* 0x0000ffff00087882 */ /* 0x000fe20000000000 */
[----:B------:R-:W-:Y:S02]  /*3ad0*/  UMOV UR5, 0x1 ;  /* 0x0000000100057882 */ /* 0x000fe40000000000 */
[----:B------:R-:W-:-:S04]  /*3ae0*/  USHF.R.U32.HI UR6, URZ, 0x5, UR6 ;  /* 0x00000005ff067899 */ /* 0x000fc80008011606 */
[----:B------:R-:W-:Y:S02]  /*3af0*/  USHF.L.U32 UR8, UR8, UR6, URZ ;  /* 0x0000000608087299 */ /* 0x000fe400080006ff */
[----:B------:R-:W-:-:S04]  /*3b00*/  USHF.L.U32 UR5, UR5, UR6, URZ ;  /* 0x0000000605057299 */ /* 0x000fc800080006ff */
[----:B--2---:R-:W-:-:S04]  /*3b10*/  LOP3.LUT R0, R0, UR8, RZ, 0xc0, !PT ;  /* 0x0000000800007c12 */ /* 0x004fc8000f8ec0ff */
[----:B------:R-:W-:-:S13]  /*3b20*/  ISETP.NE.AND P0, PT, R0, UR8, PT ;  /* 0x0000000800007c0c */ /* 0x000fda000bf05270 */
[----:B------:R-:W-:Y:S05]  /*3b30*/  @P0 BRA `(.L_x_68) ;  /* 0x0000000000580947 */ /* 0x000fea0003800000 */
[----:B------:R-:W2:Y:S02]  /*3b40*/  LDS R0, [UR4+0x18] ;  /* 0x00001804ff007984 */ /* 0x000ea40008000800 */
[----:B--2---:R-:W-:-:S04]  /*3b50*/  LOP3.LUT R0, R0, UR5, RZ, 0xc0, !PT ;  /* 0x0000000500007c12 */ /* 0x004fc8000f8ec0ff */
[----:B------:R-:W-:-:S13]  /*3b60*/  ISETP.NE.AND P0, PT, R0, UR5, PT ;  /* 0x0000000500007c0c */ /* 0x000fda000bf05270 */
[----:B------:R-:W-:Y:S05]  /*3b70*/  @P0 BRA `(.L_x_69) ;  /* 0x00000000003c0947 */ /* 0x000fea0003800000 */
[----:B------:R-:W2:Y:S01]  /*3b80*/  S2R R2, SR_LANEID ;  /* 0x0000000000027919 */ /* 0x000ea20000000000 */
[----:B------:R-:W-:Y:S01]  /*3b90*/  ULOP3.LUT UR8, URZ, UR8, URZ, 0x33, !UPT ;  /* 0x00000008ff087292 */ /* 0x000fe2000f8e33ff */
[----:B------:R-:W-:Y:S01]  /*3ba0*/  LOP3.LUT R4, RZ, UR5, RZ, 0x33, !PT ;  /* 0x00000005ff047c12 */ /* 0x000fe2000f8e33ff */
[----:B------:R-:W-:Y:S02]  /*3bb0*/  VOTEU.ANY UR7, UPT, PT ;  /* 0x0000000000077886 */ /* 0x000fe400038e0100 */
[----:B------:R-:W-:Y:S01]  /*3bc0*/  UFLO.U32 UR7, UR7 ;  /* 0x00000007000772bd */ /* 0x000fe200080e0000 */
[----:B------:R-:W3:Y:S01]  /*3bd0*/  REDUX UR5, R4 ;  /* 0x00000000040573c4 */ /* 0x000ee20000000000 */
[----:B------:R-:W-:-:S06]  /*3be0*/  IMAD.U32 R0, RZ, RZ, UR8 ;  /* 0x00000008ff007e24 */ /* 0x000fcc000f8e00ff */
[----:B------:R4:W-:Y:S01]  /*3bf0*/  UTCATOMSWS.AND URZ, UR8 ;  /* 0x0000000800ff79e3 */ /* 0x0009e20008000000 */
[----:B------:R-:W1:Y:S01]  /*3c00*/  REDUX UR6, R0 ;  /* 0x00000000000673c4 */ /* 0x000e620000000000 */
[----:B--2---:R-:W-:Y:S01]  /*3c10*/  ISETP.EQ.U32.AND P0, PT, R2, UR7, PT ;  /* 0x0000000702007c0c */ /* 0x004fe2000bf02070 */
[----:B---3--:R-:W-:Y:S01]  /*3c20*/  IMAD.U32 R2, RZ, RZ, UR5 ;  /* 0x00000005ff027e24 */ /* 0x008fe2000f8e00ff */
[----:B-1----:R-:W-:-:S11]  /*3c30*/  MOV R3, UR6 ;  /* 0x0000000600037c02 */ /* 0x002fd60008000f00 */
[----:B------:R4:W-:Y:S04]  /*3c40*/  @P0 ATOMS.AND RZ, [UR4+0x14], R3 ;  /* 0x00001403ffff098c */ /* 0x0009e8000a800004 */
[----:B------:R4:W-:Y:S01]  /*3c50*/  @P0 ATOMS.AND RZ, [UR4+0x18], R2 ;  /* 0x00001802ffff098c */ /* 0x0009e2000a800004 */
[----:B------:R-:W-:Y:S05]  /*3c60*/  BRA `(.L_x_70) ;  /* 0x0000000000147947 */ /* 0x000fea0003800000 */
.L_x_69:
[----:B------:R-:W-:Y:S02]  /*3c70*/  MOV R2, 0x3c90 ;  /* 0x00003c9000027802 */ /* 0x000fe40000000f00 */
[----:B-1---5:R-:W-:Y:S05]  /*3c80*/  CALL.REL.NOINC `($__internal_0_$__cuda_sm10x_tcgen05_guardrail_trap_col_being_dealloced_not_returned_by_alloc) ;  /* 0x000000b000b87944 */ /* 0x022fea0003c00000 */
[----:B------:R-:W-:Y:S05]  /*3c90*/  BRA `(.L_x_70) ;  /* 0x0000000000087947 */ /* 0x000fea0003800000 */
.L_x_68:
[----:B------:R-:W-:Y:S02]  /*3ca0*/  MOV R2, 0x3cc0 ;  /* 0x00003cc000027802 */ /* 0x000fe40000000f00 */
[----:B-1---5:R-:W-:Y:S05]  /*3cb0*/  CALL.REL.NOINC `($__internal_2_$__cuda_sm10x_tcgen05_guardrail_trap_unallocated_columns_being_dealloced) ;  /* 0x000000b000c47944 */ /* 0x022fea0003c00000 */
.L_x_70:
[----:B------:R-:W-:Y:S01]  /*3cc0*/  NOP ;  /* 0x0000000000007918 */ /* 0x000fe20000000000 */
[----:B----4-:R-:W-:Y:S05]  /*3cd0*/  EXIT ;  /* 0x000000000000794d */ /* 0x010fea0003800000 */
.L_x_54:
[----:B------:R-:W-:-:S09]  /*3ce0*/  UISETP.NE.OR UP0, UPT, UR12, 0x3, !UP3 ;  /* 0x000000030c00788c */ /* 0x000fd2000df05670 */
[----:B------:R-:W-:Y:S05]  /*3cf0*/  BRA.U UP0, `(.L_x_71) ;  /* 0x0000001100787547 */ /* 0x000fea000b800000 */
[----:B------:R-:W3:Y:S01]  /*3d00*/  LDCU.64 UR4, c[0x0][0x888] ;  /* 0x00011100ff0477ac */ /* 0x000ee20008000a00 */
[----:B------:R-:W-:Y:S02]  /*3d10*/  HFMA2 R9, -RZ, RZ, 0, 0 ;  /* 0x00000000ff097431 */ /* 0x000fe400000001ff */
[----:B------:R-:W-:Y:S01]  /*3d20*/  IMAD.MOV.U32 R11, RZ, RZ, 0x1 ;  /* 0x00000001ff0b7424 */ /* 0x000fe200078e00ff */
[----:B------:R-:W-:Y:S01]  /*3d30*/  MOV R8, 0xf000 ;  /* 0x0000f00000087802 */ /* 0x000fe20000000f00 */
[----:B------:R-:W4:Y:S01]  /*3d40*/  LDCU UR44, c[0x0][0x370] ;  /* 0x00006e00ff2c77ac */ /* 0x000f220008000800 */
[----:B------:R-:W-:Y:S01]  /*3d50*/  IMAD.MOV.U32 R10, RZ, RZ, RZ ;  /* 0x000000ffff0a7224 */ /* 0x000fe200078e00ff */
[----:B------:R-:W4:Y:S01]  /*3d60*/  LDCU.128 UR40, c[0x0][0xb10] ;  /* 0x00016200ff2877ac */ /* 0x000f220008000c00 */
[----:B------:R-:W1:Y:S01]  /*3d70*/  LDCU UR39, c[0x0][0x374] ;  /* 0x00006e80ff2777ac */ /* 0x000e620008000800 */
[----:B------:R-:W2:Y:S01]  /*3d80*/  LDCU.64 UR30, c[0x0][0x890] ;  /* 0x00011200ff1e77ac */ /* 0x000ea20008000a00 */
[----:B---3--:R-:W-:Y:S01]  /*3d90*/  UISETP.NE.U32.AND UP0, UPT, UR4, URZ, UPT ;  /* 0x000000ff0400728c */ /* 0x008fe2000bf05070 */
[----:B------:R-:W3:Y:S01]  /*3da0*/  LDCU UR21, c[0x0][0xb0c] ;  /* 0x00016180ff1577ac */ /* 0x000ee20008000800 */
[----:B------:R-:W3:Y:S01]  /*3db0*/  LDCU UR38, c[0x0][0xb20] ;  /* 0x00016400ff2677ac */ /* 0x000ee20008000800 */
[----:B------:R-:W3:Y:S01]  /*3dc0*/  LDCU UR4, c[0x0][0xb30] ;  /* 0x00016600ff0477ac */ /* 0x000ee20008000800 */
[----:B----4-:R-:W-:-:S02]  /*3dd0*/  UIMAD.WIDE.U32 UR10, UR44, UR40, URZ ;  /* 0x000000282c0a72a5 */ /* 0x010fc4000f8e00ff */
[----:B-1----:R-:W-:Y:S02]  /*3de0*/  UIMAD.WIDE.U32 UR8, UR39, UR43, URZ ;  /* 0x0000002b270872a5 */ /* 0x002fe4000f8e00ff */
[----:B------:R-:W-:Y:S02]  /*3df0*/  UISETP.NE.AND.EX UP6, UPT, UR5, URZ, UPT, UP0 ;  /* 0x000000ff0500728c */ /* 0x000fe4000bfc5300 */
[----:B--2---:R-:W-:Y:S02]  /*3e00*/  UISETP.NE.AND UP0, UPT, UR13, 0x1, UPT ;  /* 0x000000010d00788c */ /* 0x004fe4000bf05270 */
[----:B------:R-:W-:Y:S01]  /*3e10*/  UISETP.NE.U32.AND UP0, UPT, UR30, URZ, UPT ;  /* 0x000000ff1e00728c */ /* 0x000fe2000bf05070 */
[----:B------:R-:W-:Y:S01]  /*3e20*/  UMOV UR6, 0x400 ;  /* 0x0000040000067882 */ /* 0x000fe20000000000 */
[----:B------:R-:W-:Y:S01]  /*3e30*/  UMOV UR49, UR11 ;  /* 0x0000000b00317c82 */ /* 0x000fe20008000000 */
[----:B------:R-:W-:Y:S01]  /*3e40*/  UMOV UR8, UR9 ;  /* 0x0000000900087c82 */ /* 0x000fe20008000000 */
[----:B------:R-:W-:-:S02]  /*3e50*/  UISETP.GE.AND UP3, UPT, UR13, 0x1, UPT ;  /* 0x000000010d00788c */ /* 0x000fc4000bf66270 */
[----:B------:R-:W-:Y:S01]  /*3e60*/  UISETP.NE.AND.EX UP5, UPT, UR31, URZ, UPT, UP0 ;  /* 0x000000ff1f00728c */ /* 0x000fe2000bfa5300 */
[----:B------:R-:W1:Y:S01]  /*3e70*/  LDCU.64 UR52, c[0x0][0x348] ;  /* 0x00006900ff3477ac */ /* 0x000e620008000a00 */
[----:B------:R-:W-:Y:S01]  /*3e80*/  UMOV UR29, URZ ;  /* 0x000000ff001d7c82 */ /* 0x000fe20008000000 */
[----:B------:R-:W-:Y:S01]  /*3e90*/  UPLOP3.LUT UP1, UPT, UPT, UPT, UPT, 0x40, 0x4 ;  /* 0x000000000004789c */ /* 0x000fe20003f2e870 */
[----:B------:R-:W2:Y:S01]  /*3ea0*/  LDCU.64 UR14, c[0x0][0xb28] ;  /* 0x00016500ff0e77ac */ /* 0x000ea20008000a00 */
[----:B------:R-:W-:Y:S02]  /*3eb0*/  ULEA UR6, UR7, UR6, 0x18 ;  /* 0x0000000607067291 */ /* 0x000fe4000f8ec0ff */
[----:B---3--:R-:W-:Y:S02]  /*3ec0*/  UISETP.NE.AND UP3, UPT, UR21, 0x1, UPT ;  /* 0x000000011500788c */ /* 0x008fe4000bf65270 */
[----:B------:R-:W-:Y:S02]  /*3ed0*/  USHF.R.U32.HI UR49, URZ, UR41, UR49 ;  /* 0x00000029ff317299 */ /* 0x000fe40008011631 */
[----:B------:R-:W-:-:S02]  /*3ee0*/  USHF.R.U32.HI UR48, URZ, UR38, UR8 ;  /* 0x00000026ff307299 */ /* 0x000fc40008011608 */
[----:B------:R-:W-:Y:S02]  /*3ef0*/  UISETP.NE.AND UP0, UPT, UR42, 0x1, UPT ;  /* 0x000000012a00788c */ /* 0x000fe4000bf05270 */
[----:B------:R-:W-:-:S11]  /*3f00*/  UISETP.NE.AND UP4, UPT, UR4, 0x1, UPT ;  /* 0x000000010400788c */ /* 0x000fd6000bf85270 */
.L_x_79:
[C---:B------:R-:W-:Y:S02]  /*3f10*/  LEA R3, R10.reuse, UR6, 0x3 ;  /* 0x000000060a037c11 */ /* 0x040fe4000f8e18ff */
[----:B---3--:R-:W-:Y:S02]  /*3f20*/  SHF.L.U32 R0, R9, 0x1f, RZ ;  /* 0x0000001f09007819 */ /* 0x008fe400000006ff */
[----:B------:R-:W-:Y:S02]  /*3f30*/  LEA R5, R10, UR6, 0x4 ;  /* 0x000000060a057c11 */ /* 0x000fe4000f8e20ff */
[----:B------:R-:W3:Y:S02]  /*3f40*/  SYNCS.PHASECHK.TRANS64.TRYWAIT P0, [R3+URZ+0xc0], R0 ;  /* 0x0000c000030075a7 */ /* 0x000ee400080011ff */
[----:B---3--:R-:W-:Y:S05]  /*3f50*/  @!P0 BRA `(.L_x_72) ;  /* 0x000000ac00688947 */ /* 0x008fea0003800000 */
.L_x_153:
[----:B------:R-:W4:Y:S01]  /*3f60*/  LDS.128 R4, [R5+0x130] ;  /* 0x0001300005047984 */ /* 0x000f220000000c00 */
[----:B------:R-:W-:Y:S01]  /*3f70*/  UISETP.GE.AND UP0, UPT, UR13, 0x1, UPT ;  /* 0x000000010d00788c */ /* 0x000fe2000bf06270 */
[----:B------:R-:W-:Y:S01]  /*3f80*/  @!PT LDS RZ, [RZ] ;  /* 0x00000000fffff984 */ /* 0x000fe20000000800 */
[----:B------:R-:W-:Y:S01]  /*3f90*/  @!PT LDS RZ, [RZ] ;  /* 0x00000000fffff984 */ /* 0x000fe20000000800 */
[----:B------:R-:W-:Y:S01]  /*3fa0*/  @!PT LDS RZ, [RZ] ;  /* 0x00000000fffff984 */ /* 0x000fe20000000800 */
[----:B------:R-:W-:Y:S01]  /*3fb0*/  @!PT LDS RZ, [RZ] ;  /* 0x00000000fffff984 */ /* 0x000fe20000000800 */
[----:B------:R1:W-:Y:S06]  /*3fc0*/  MEMBAR.ALL.CTA ;  /* 0x0000000000007992 */ /* 0x0003ec0000008000 */
[----:B-1----:R-:W1:Y:S01]  /*3fd0*/  FENCE.VIEW.ASYNC.S ;  /* 0x00000000000073c6 */ /* 0x002e620000000000 */
[----:B----4-:R-:W-:Y:S11]  /*3fe0*/  LOP3.LUT P0, RZ, R6, 0x1, RZ, 0xc0, !PT ;  /* 0x0000000106ff7812 */ /* 0x010ff6000780c0ff */
[----:B------:R-:W-:Y:S02]  /*3ff0*/  @!UPT UIADD3 URZ, UPT, UPT, URZ, URZ, URZ ;  /* 0x000000fffffff290 */ /* 0x000fe4000fffe0ff */
[----:B-1----:R-:W-:Y:S01]  /*4000*/  VOTEU.ANY UP3, P0 ;  /* 0x0000000000ff7886 */ /* 0x002fe20000060100 */
[----:B------:R-:W-:Y:S11]  /*4010*/  PLOP3.LUT P0, PT, PT, PT, UP3, 0x80, 0x8 ;  /* 0x000000000008781c */ /* 0x000ff60003f0f038 */
[----:B------:R-:W-:Y:S02]  /*4020*/  @!UPT UIADD3 URZ, UPT, UPT, URZ, URZ, URZ ;  /* 0x000000fffffff290 */ /* 0x000fe4000fffe0ff */
[----:B---3--:R-:W-:Y:S02]  /*4030*/  @P0 SHF.R.U32.HI R0, RZ, 0x10, R5 ;  /* 0x00000010ff000819 */ /* 0x008fe40000011605 */
[----:B------:R-:W-:Y:S02]  /*4040*/  @P0 MOV R2, R4 ;  /* 0x0000000400020202 */ /* 0x000fe40000000f00 */
[----:B------:R-:W-:Y:S01]  /*4050*/  @P0 R2UR UR4, R0 ;  /* 0x00000000000402ca */ /* 0x000fe200000e0000 */
[----:B------:R-:W-:Y:S01]  /*4060*/  VIADD R0, R3, 0xd0 ;  /* 0x000000d003007836 */ /* 0x000fe20000000000 */
[----:B------:R-:W-:Y:S02]  /*4070*/  @P0 LOP3.LUT R4, R5, 0xffff, RZ, 0xc0, !PT ;  /* 0x0000ffff05040812 */ /* 0x000fe400078ec0ff */
[----:B------:R-:W-:Y:S02]  /*4080*/  @P0 R2UR UR8, R2 ;  /* 0x00000000020802ca */ /* 0x000fe400000e0000 */
[----:B------:R-:W-:Y:S02]  /*4090*/  PRMT R0, RZ, 0x654, R0 ;  /* 0x00000654ff007816 */ /* 0x000fe40000000000 */
[----:B------:R-:W-:Y:S02]  /*40a0*/  @P0 R2UR UR5, R4 ;  /* 0x00000000040502ca */ /* 0x000fe400000e0000 */
[----:B------:R1:W-:Y:S03]  /*40b0*/  SYNCS.ARRIVE.TRANS64.RED.A1T0 RZ, [R0+URZ], RZ ;  /* 0x000000ff00ff79a7 */ /* 0x0003e600081004ff */
[----:B------:R-:W-:Y:S04]  /*40c0*/  @UP3 UMOV UR50, UR4 ;  /* 0x0000000400323c82 */ /* 0x000fe80008000000 */
[----:B------:R-:W-:Y:S04]  /*40d0*/  @UP3 UMOV UR23, UR8 ;  /* 0x0000000800173c82 */ /* 0x000fe80008000000 */
[----:B------:R-:W-:Y:S01]  /*40e0*/  @UP3 UMOV UR22, UR5 ;  /* 0x0000000500163c82 */ /* 0x000fe20008000000 */
[----:B------:R-:W-:Y:S05]  /*40f0*/  BRA.U !UP0, `(.L_x_73) ;  /* 0x0000000108c07547 */ /* 0x000fea000b800000 */
[----:B------:R-:W-:Y:S02]  /*4100*/  UP2UR UR10, UPR, URZ, 0x4 ;  /* 0x00000004ff0a7883 */ /* 0x000fe40008000000 */
[----:B------:R-:W-:Y:S02]  /*4110*/  UISETP.NE.AND UP2, UPT, UR42, 0x1, UPT ;  /* 0x000000012a00788c */ /* 0x000fe4000bf45270 */
[----:B------:R-:W-:Y:S02]  /*4120*/  UISETP.NE.AND UP0, UPT, UR21, 0x1, UPT ;  /* 0x000000011500788c */ /* 0x000fe4000bf05270 */
[----:B------:R-:W-:Y:S02]  /*4130*/  USEL UR4, UR39, UR48, !UP2 ;  /* 0x0000003027047287 */ /* 0x000fe4000d000000 */
[----:B------:R-:W-:Y:S02]  /*4140*/  UP2UR UR18, UPR, URZ, 0x2 ;  /* 0x00000002ff127883 */ /* 0x000fe40008000000 */
[----:B------:R-:W-:Y:S02]  /*4150*/  UISETP.NE.AND UP1, UPT, UR13, 0x1, UPT ;  /* 0x000000010d00788c */ /* 0x000fe4000bf25270 */
[----:B------:R-:W-:Y:S02]  /*4160*/  UIMAD.WIDE.U32 UR32, UR22, UR43, URZ ;  /* 0x0000002b162072a5 */ /* 0x000fe4000f8e00ff */
[----:B------:R-:W-:Y:S02]  /*4170*/  USEL UR9, UR44, UR49, !UP0 ;  /* 0x000000312c097287 */ /* 0x000fe4000c000000 */
[----:B--2---:R-:W-:Y:S02]  /*4180*/  UIMAD.WIDE.U32 UR24, UR4, UR14, URZ ;  /* 0x0000000e041872a5 */ /* 0x004fe4000f8e00ff */
[----:B------:R-:W-:Y:S02]  /*4190*/  UIMAD.WIDE.U32 UR26, UR23, UR40, URZ ;  /* 0x00000028171a72a5 */ /* 0x000fe4000f8e00ff */
[----:B------:R-:W-:Y:S01]  /*41a0*/  UIMAD.WIDE.U32 UR16, UR9, UR14, URZ ;  /* 0x0000000e091072a5 */ /* 0x000fe2000f8e00ff */
[----:B------:R-:W-:Y:S02]  /*41b0*/  UMOV UR11, UR33 ;  /* 0x00000021000b7c82 */ /* 0x000fe40008000000 */
[----:B------:R-:W-:Y:S01]  /*41c0*/  UMOV UR8, UR25 ;  /* 0x0000001900087c82 */ /* 0x000fe20008000000 */
[----:B------:R-:W-:Y:S02]  /*41d0*/  USHF.R.U32.HI UR11, URZ, UR38, UR11 ;  /* 0x00000026ff0b7299 */ /* 0x000fe4000801160b */
[----:B------:R-:W-:Y:S02]  /*41e0*/  @UP1 USHF.R.U32.HI UR4, URZ, UR15, UR8 ;  /* 0x0000000fff041299 */ /* 0x000fe40008011608 */
[----:B------:R-:W-:Y:S02]  /*41f0*/  USEL UR8, UR22, UR11, !UP2 ;  /* 0x0000000b16087287 */ /* 0x000fe4000d000000 */
[----:B------:R-:W-:Y:S02]  /*4200*/  UIMAD UR4, UR13, UR4, URZ ;  /* 0x000000040d0472a4 */ /* 0x000fe4000f8e02ff */
[----:B------:R-:W-:Y:S01]  /*4210*/  UISETP.NE.AND UP2, UPT, UR10, URZ, UPT ;  /* 0x000000ff0a00728c */ /* 0x000fe2000bf45270 */
[----:B------:R-:W-:Y:S01]  /*4220*/  UMOV UR5, UR27 ;  /* 0x0000001b00057c82 */ /* 0x000fe20008000000 */
[----:B------:R-:W-:Y:S01]  /*4230*/  UMOV UR16, UR17 ;  /* 0x0000001100107c82 */ /* 0x000fe20008000000 */
[----:B------:R-:W-:Y:S02]  /*4240*/  USHF.R.U32.HI UR5, URZ, UR41, UR5 ;  /* 0x00000029ff057299 */ /* 0x000fe40008011605 */
[----:B------:R-:W-:Y:S02]  /*4250*/  @UP1 USHF.R.U32.HI UR9, URZ, UR15, UR16 ;  /* 0x0000000fff091299 */ /* 0x000fe40008011610 */
[----:B------:R-:W-:Y:S02]  /*4260*/  USEL UR5, UR23, UR5, !UP0 ;  /* 0x0000000517057287 */ /* 0x000fe4000c000000 */
[----:B------:R-:W-:Y:S02]  /*4270*/  UIMAD.WIDE.U32 UR16, UR8, UR14, URZ ;  /* 0x0000000e081072a5 */ /* 0x000fe4000f8e00ff */
[----:B------:R-:W-:Y:S02]  /*4280*/  UIMAD UR10, UR13, UR9, URZ ;  /* 0x000000090d0a72a4 */ /* 0x000fe4000f8e02ff */
[----:B------:R-:W-:Y:S03]  /*4290*/  UISETP.GE.AND UP0, UPT, UR8, UR4, UPT ;  /* 0x000000040800728c */ /* 0x000fe6000bf06270 */
[----:B------:R-:W-:Y:S01]  /*42a0*/  UMOV UR4, UR17 ;  /* 0x0000001100047c82 */ /* 0x000fe20008000000 */
[----:B------:R-:W-:Y:S02]  /*42b0*/  UISETP.GE.OR UP0, UPT, UR5, UR10, UP0 ;  /* 0x0000000a0500728c */ /* 0x000fe40008706670 */
[----:B------:R-:W-:Y:S02]  /*42c0*/  USHF.R.U32.HI UR4, URZ, UR15, UR4 ;  /* 0x0000000fff047299 */ /* 0x000fe40008011604 */
[----:B------:R-:W-:Y:S02]  /*42d0*/  UIMAD.WIDE.U32 UR10, UR5, UR14, URZ ;  /* 0x0000000e050a72a5 */ /* 0x000fe4000f8e00ff */
[----:B------:R-:W-:Y:S04]  /*42e0*/  USEL UR12, UR8, UR4, !UP1 ;  /* 0x00000004080c7287 */ /* 0x000fe8000c800000 */
[----:B------:R-:W-:Y:S01]  /*42f0*/  UIADD3 UR16, UPT, UPT, -UR12, URZ, URZ ;  /* 0x000000ff0c107290 */ /* 0x000fe2000fffe1ff */
[----:B------:R-:W-:Y:S02]  /*4300*/  @!UP0 UMOV UR4, UR11 ;  /* 0x0000000b00048c82 */ /* 0x000fe40008000000 */
[----:B------:R-:W-:Y:S02]  /*4310*/  @!UP0 USHF.R.U32.HI UR4, URZ, UR15, UR4 ;  /* 0x0000000fff048299 */ /* 0x000fe40008011604 */
[----:B------:R-:W-:Y:S02]  /*4320*/  UIMAD UR10, UR13, UR16, UR8 ;  /* 0x000000100d0a72a4 */ /* 0x000fe4000f8e0208 */
[----:B------:R-:W-:Y:S02]  /*4330*/  @!UP0 USEL UR4, UR5, UR4, !UP1 ;  /* 0x0000000405048287 */ /* 0x000fe4000c800000 */
[----:B------:R-:W-:Y:S02]  /*4340*/  UISETP.NE.AND UP1, UPT, UR18, URZ, UPT ;  /* 0x000000ff1200728c */ /* 0x000fe4000bf25270 */
[----:B------:R-:W-:Y:S02]  /*4350*/  @!UP0 UIMAD UR10, UR9, UR10, UR4 ;  /* 0x0000000a090a82a4 */ /* 0x000fe4000f8e0204 */
[----:B------:R-:W-:Y:S02]  /*4360*/  @!UP0 UIADD3 UR11, UPT, UPT, UR12, -UR4, URZ ;  /* 0x800000040c0b8290 */ /* 0x000fe4000fffe0ff */
[----:B------:R-:W-:Y:S02]  /*4370*/  UIADD3 UR9, UPT, UPT, -UR5, URZ, URZ ;  /* 0x000000ff05097290 */ /* 0x000fe4000fffe1ff */
[----:B------:R-:W-:Y:S02]  /*4380*/  UIADD3 UR4, UPT, UPT, -UR8, URZ, URZ ;  /* 0x000000ff08047290 */ /* 0x000fe4000fffe1ff */
[----:B------:R-:W-:Y:S02]  /*4390*/  @!UP0 UIMAD UR8, UR11, UR13, UR5 ;  /* 0x0000000d0b0882a4 */ /* 0x000fe4000f8e0205 */
[----:B------:R-:W-:Y:S02]  /*43a0*/  UIMAD UR23, UR21, UR9, UR23 ;  /* 0x00000009151772a4 */ /* 0x000fe4000f8e0217 */
[----:B------:R-:W-:Y:S01]  /*43b0*/  UIMAD UR22, UR42, UR4, UR22 ;  /* 0x000000042a1672a4 */ /* 0x000fe2000f8e0216 */
[----:B------:R-:W-:Y:S02]  /*43c0*/  @!UP0 UMOV UR5, UR10 ;  /* 0x0000000a00058c82 */ /* 0x000fe40008000000 */
[----:B------:R-:W-:Y:S02]  /*43d0*/  UIMAD UR23, UR5, UR21, UR23 ;  /* 0x00000015051772a4 */ /* 0x000fe4000f8e0217 */
[----:B------:R-:W-:Y:S11]  /*43e0*/  UIMAD UR22, UR8, UR42, UR22 ;  /* 0x0000002a081672a4 */ /* 0x000ff6000f8e0216 */
[----:B------:R-:W-:Y:S01]  /*43f0*/  @!UPT UIADD3 URZ, UPT, UPT, URZ, URZ, URZ ;  /* 0x000000fffffff290 */ /* 0x000fe2000fffe0ff */
.L_x_73:
[----:B------:R-:W3:Y:S01]  /*4400*/  @!UP4 LDCU.128 UR8, c[0x0][0xb10] ;  /* 0x00016200ff08c7ac */ /* 0x000ee20008000c00 */
[----:B------:R-:W-:Y:S04]  /*4410*/  ISETP.NE.U32.AND P0, PT, RZ, UR30, PT ;  /* 0x0000001eff007c0c */ /* 0x000fe8000bf05070 */
[----:B------:R-:W-:Y:S01]  /*4420*/  ISETP.NE.AND.EX P0, PT, RZ, UR31, PT, P0 ;  /* 0x0000001fff007c0c */ /* 0x000fe2000bf05300 */
[----:B------:R-:W4:Y:S01]  /*4430*/  @!UP4 LDCU UR5, c[0x0][0xb0c] ;  /* 0x00016180ff05c7ac */ /* 0x000f220008000800 */
[----:B---3--:R-:W-:Y:S07]  /*4440*/  UIMAD.WIDE.U32 UR16, UR23, UR8, URZ ;  /* 0x00000008171072a5 */ /* 0x008fee000f8e00ff */
[----:B------:R-:W-:Y:S01]  /*4450*/  @!UP4 UMOV UR4, UR17 ;  /* 0x000000110004cc82 */ /* 0x000fe20008000000 */
[----:B----4-:R-:W-:Y:S02]  /*4460*/  @!UP4 UISETP.NE.AND UP0, UPT, UR5, 0x1, UPT ;  /* 0x000000010500c88c */ /* 0x010fe4000bf05270 */
[----:B------:R-:W-:Y:S02]  /*4470*/  @!UP4 USHF.R.U32.HI UR4, URZ, UR9, UR4 ;  /* 0x00000009ff04c299 */ /* 0x000fe40008011604 */
[----:B------:R-:W-:Y:S02]  /*4480*/  UIMAD.WIDE.U32 UR16, UR22, UR11, URZ ;  /* 0x0000000b161072a5 */ /* 0x000fe4000f8e00ff */
[----:B------:R-:W-:Y:S02]  /*4490*/  @!UP4 USEL UR8, UR23, UR4, !UP0 ;  /* 0x000000041708c287 */ /* 0x000fe4000c000000 */
[----:B------:R-:W-:Y:S03]  /*44a0*/  @!UP4 UISETP.NE.AND UP0, UPT, UR10, 0x1, UPT ;  /* 0x000000010a00c88c */ /* 0x000fe6000bf05270 */
[----:B------:R-:W-:Y:S02]  /*44b0*/  @!UP4 UMOV UR9, UR17 ;  /* 0x000000110009cc82 */ /* 0x000fe40008000000 */
[----:B------:R-:W3:Y:S02]  /*44c0*/  @!UP4 LDCU UR4, c[0x0][0xb20] ;  /* 0x00016400ff04c7ac */ /* 0x000ee40008000800 */
[----:B---3--:R-:W-:Y:S04]  /*44d0*/  @!UP4 USHF.R.U32.HI UR4, URZ, UR4, UR9 ;  /* 0x00000004ff04c299 */ /* 0x008fe80008011609 */
[----:B------:R-:W-:Y:S04]  /*44e0*/  @!UP4 USEL UR9, UR22, UR4, !UP0 ;  /* 0x000000041609c287 */ /* 0x000fe8000c000000 */
[----:B------:R-:W-:Y:S02]  /*44f0*/  @!UP4 UIADD3 UR4, UPT, UPT, -UR8, UR9, URZ ;  /* 0x000000090804c290 */ /* 0x000fe4000fffe1ff */
[----:B------:R-:W-:Y:S02]  /*4500*/  @!UP4 UIADD3 UR8, UPT, UPT, UR8, -UR9, URZ ;  /* 0x800000090808c290 */ /* 0x000fe4000fffe0ff */
[----:B------:R-:W-:Y:S02]  /*4510*/  @!UP4 UIMAD UR23, UR4, UR5, UR23 ;  /* 0x000000050417c2a4 */ /* 0x000fe4000f8e0217 */
[----:B------:R-:W-:Y:S01]  /*4520*/  @!UP4 UIMAD UR22, UR8, UR10, UR22 ;  /* 0x0000000a0816c2a4 */ /* 0x000fe2000f8e0216 */
[----:B------:R-:W-:Y:S11]  /*4530*/  BRA.U UP1, `(.L_x_74) ;  /* 0x0000000101107547 */ /* 0x000ff6000b800000 */
[----:B-1----:R-:W-:Y:S04]  /*4540*/  MOV R0, UR37 ;  /* 0x0000002500007c02 */ /* 0x002fe80008000f00 */
[----:B------:R-:W-:Y:S04]  /*4550*/  SHF.L.U32 R3, R0, 0x1f, RZ ;  /* 0x0000001f00037819 */ /* 0x000fe800000006ff */
[----:B------:R-:W1:Y:S02]  /*4560*/  SYNCS.PHASECHK.TRANS64.TRYWAIT P1, [UR6+0xb8], R3 ;  /* 0x0000b803ff0075a7 */ /* 0x000e640008021106 */
[----:B-1----:R-:W-:Y:S05]  /*4570*/  @!P1 BRA `(.L_x_75) ;  /* 0x000000a400f49947 */ /* 0x002fea0003800000 */
.L_x_74:
[----:B------:R-:W-:Y:S05]  /*4580*/  BRA.U !UP5, `(.L_x_76) ;  /* 0x000000010d3c7547 */ /* 0x000fea000b800000 */
[----:B------:R-:W-:Y:S01]  /*4590*/  UPLOP3.LUT UP2, UPT, UPT, UPT, UP6, 0x80, 0x8 ;  /* 0x000000000008789c */ /* 0x000fe20003f4f060 */
[----:B------:R-:W-:Y:S02]  /*45a0*/  HFMA2 R2, -RZ, RZ, 0, 5.9604644775390625e-08 ;  /* 0x00000001ff027431 */ /* 0x000fe400000001ff */
[----:B-1----:R-:W-:Y:S03]  /*45b0*/  IMAD.MOV.U32 R0, RZ, RZ, 0x1 ;  /* 0x00000001ff007424 */ /* 0x002fe600078e00ff */
[----:B------:R-:W-:Y:S05]  /*45c0*/  PLOP3.LUT P1, PT, PT, PT, UP2, 0x80, 0x8 ;  /* 0x000000000008781c */ /* 0x000fea0003f2f028 */
[----:B------:R-:W1:Y:S01]  /*45d0*/  @UP2 LDCU.64 UR8, c[0x0][0x888] ;  /* 0x00011100ff0827ac */ /* 0x000e620008000a00 */
[----:B------:R-:W-:Y:S07]  /*45e0*/  @UP2 UIMAD UR4, UR36, UR30, URZ ;  /* 0x0000001e240422a4 */ /* 0x000fee000f8e02ff */
[----:B------:R-:W-:Y:S04]  /*45f0*/  @P1 PRMT R3, R2, 0x7610, R3 ;  /* 0x0000761002031816 */ /* 0x000fe80000000003 */
[----:B------:R-:W-:Y:S05]  /*4600*/  @!P1 PRMT R3, R0, 0x7610, R3 ;  /* 0x0000761000039816 */ /* 0x000fea0000000003 */
[----:B------:R3:W-:Y:S01]  /*4610*/  STL.S16 [R1+0x1d0], R3 ;  /* 0x0001d00301007387 */ /* 0x0007e20000100600 */
[----:B-1----:R-:W-:Y:S01]  /*4620*/  @UP2 UIMAD.WIDE UR8, UR4, 0x4, UR8 ;  /* 0x00000004040828a5 */ /* 0x002fe2000f8e0208 */
[----:B------:R-:W1:Y:S05]  /*4630*/  @!UP2 LDCU UR4, c[0x0][0x880] ;  /* 0x00011000ff04a7ac */ /* 0x000e6a0008000800 */
[----:B------:R-:W-:Y:S02]  /*4640*/  IMAD.U32 R4, RZ, RZ, UR8 ;  /* 0x00000008ff047e24 */ /* 0x000fe4000f8e00ff */
[----:B------:R-:W-:Y:S05]  /*4650*/  IMAD.U32 R5, RZ, RZ, UR9 ;  /* 0x00000009ff057e24 */ /* 0x000fea000f8e00ff */
[----:B-----5:R3:W5:Y:S02]  /*4660*/  @P1 LDG.E R250, desc[UR54][R4.64] ;  /* 0x0000003604fa1981 */ /* 0x020764000c1e1900 */
[----:B-1-3--:R-:W-:Y:S07]  /*4670*/  @!P1 MOV R250, UR4 ;  /* 0x0000000400fa9c02 */ /* 0x00afee0008000f00 */
.L_x_76:
[----:B-----5:R-:W-:Y:S01]  /*4680*/  @!P0 FSETP.EQ.AND P1, PT, R250, RZ, PT ;  /* 0x000000fffa00820b */ /* 0x020fe20003f22000 */
[----:B------:R-:W-:Y:S01]  /*4690*/  @!UPT UIADD3 URZ, UPT, UPT, URZ, URZ, URZ ;  /* 0x000000fffffff290 */ /* 0x000fe2000fffe0ff */
[----:B------:R-:W-:Y:S11]  /*46a0*/  @!P0 BRA `(.L_x_77) ;  /* 0x00000000001c8947 */ /* 0x000ff60003800000 */
[----:B------:R-:W-:Y:S01]  /*46b0*/  PLOP3.LUT P1, PT, PT, PT, UP2, 0x80, 0x8 ;  /* 0x000000000008781c */ /* 0x000fe20003f2f028 */
[----:B-1----:R-:W3:Y:S03]  /*46c0*/  LDL R0, [R1+0x1d0] ;  /* 0x0001d00001007983 */ /* 0x002ee60000100800 */
[----:B------:R-:W-:Y:S02]  /*46d0*/  PLOP3.LUT P1, PT, P1, PT, PT, 0x8, 0x80 ;  /* 0x000000000080781c */ /* 0x000fe40000f2e170 */
[----:B---3--:R-:W-:Y:S11]  /*46e0*/  LOP3.LUT P0, RZ, R0, 0xff, RZ, 0xc0, !PT ;  /* 0x000000ff00ff7812 */ /* 0x008ff6000780c0ff */
[----:B------:R-:W-:Y:S02]  /*46f0*/  @!UPT UIADD3 URZ, UPT, UPT, URZ, URZ, URZ ;  /* 0x000000fffffff290 */ /* 0x000fe4000fffe0ff */
[----:B------:R-:W-:Y:S11]  /*4700*/  @P0 FSETP.EQ.AND P1, PT, R250, RZ, PT ;  /* 0x000000fffa00020b */ /* 0x000ff60003f22000 */
[----:B------:R-:W-:Y:S02]  /*4710*/  @!UPT UIADD3 URZ, UPT, UPT, URZ, URZ, URZ ;  /* 0x000000fffffff290 */ /* 0x000fe4000fffe0ff */
.L_x_77:
[----:B------:R-:W-:Y:S01]  /*4720*/  ULEA UR5, UR29, UR6, 0x3 ;  /* 0x000000061d057291 */ /* 0x000fe2000f8e18ff */
[----:B-1----:R-:W-:Y:S02]  /*4730*/  SHF.L.U32 R0, R11, 0x1f, RZ ;  /* 0x0000001f0b007819 */ /* 0x002fe400000006ff */
[----:B------:R-:W-:Y:S01]  /*4740*/  ELECT P0, URZ, PT ;  /* 0x0000000000ff782f */ /* 0x000fe20003800000 */
[----:B------:R-:W-:Y:S05]  /*4750*/  VIADD R10, R10, 0x1 ;  /* 0x000000010a0a7836 */ /* 0x000fea0000000000 */
[----:B------:R-:W1:Y:S02]  /*4760*/  SYNCS.PHASECHK.TRANS64.TRYWAIT P2, [UR5+0xa0], R0 ;  /* 0x0000a000ff0075a7 */ /* 0x000e640008041105 */
[----:B-1----:R-:W-:Y:S05]  /*4770*/  @!P2 BRA `(.L_x_78) ;  /* 0x000000a4008ca947 */ /* 0x002fea0003800000 */
.L_x_156:
[----:B------:R-:W3:Y:S01]  /*4780*/  LDL.LU R2, [R1+0x1d4] ;  /* 0x0001d40001027983 */ /* 0x000ee20000300800 */
[----:B------:R-:W-:Y:S01]  /*4790*/  PLOP3.LUT P0, PT, P1, P0, PT, 0xf2, 0x2f ;  /* 0x00000000002f781c */ /* 0x000fe20000f01e72 */
[----:B------:R-:W-:Y:S01]  /*47a0*/  UIADD3 UR33, UPT, UPT, UR5, 0x90, URZ ;  /* 0x0000009005217890 */ /* 0x000fe2000fffe0ff */
[C---:B------:R-:W-:Y:S01]  /*47b0*/  ISETP.NE.AND P1, PT, R10.reuse, 0x2, PT ;  /* 0x000000020a00780c */ /* 0x040fe20003f25270 */
[----:B------:R-:W-:Y:S01]  /*47c0*/  UMOV UR58, 0x0 ;  /* 0x00000000003a7882 */ /* 0x000fe20000000000 */
[----:B------:R-:W-:Y:S01]  /*47d0*/  UMOV UR59, 0x10000000 ;  /* 0x10000000003b7882 */ /* 0x000fe20000000000 */
[----:B------:R-:W-:Y:S01]  /*47e0*/  UMOV UR20, UR36 ;  /* 0x0000002400147c82 */ /* 0x000fe20008000000 */
[----:B------:R-:W-:Y:S01]  /*47f0*/  UMOV UR28, UR36 ;  /* 0x00000024001c7c82 */ /* 0x000fe20008000000 */
[----:B------:R-:W-:Y:S01]  /*4800*/  UMOV UR12, UR36 ;  /* 0x00000024000c7c82 */ /* 0x000fe20008000000 */
[----:B------:R-:W-:Y:S01]  /*4810*/  UMOV UR17, UR33 ;  /* 0x0000002100117c82 */ /* 0x000fe20008000000 */
[----:B------:R-:W-:Y:S01]  /*4820*/  UMOV UR25, UR33 ;  /* 0x0000002100197c82 */ /* 0x000fe20008000000 */
[----:B------:R-:W-:Y:S01]  /*4830*/  UMOV UR9, UR33 ;  /* 0x0000002100097c82 */ /* 0x000fe20008000000 */
[----:B-1----:R-:W-:Y:S02]  /*4840*/  SEL R0, RZ, 0x1, P1 ;  /* 0x00000001ff007807 */ /* 0x002fe40000800000 */
[----:B------:R-:W-:Y:S01]  /*4850*/  VOTEU.ALL UP0, P0 ;  /* 0x0000000000ff7886 */ /* 0x000fe20000000000 */
[----:B------:R-:W-:Y:S02]  /*4860*/  SEL R10, R10, RZ, P1 ;  /* 0x000000ff0a0a7207 */ /* 0x000fe40000800000 */
[----:B------:R-:W-:Y:S02]  /*4870*/  LOP3.LUT R9, R9, R0, RZ, 0x3c, !PT ;  /* 0x0000000009097212 */ /* 0x000fe400078e3cff */
[----:B------:R-:W-:Y:S02]  /*4880*/  @!UP0 UIADD3 UR56, UP1, UPT, UR52, 0x580, URZ ;  /* 0x0000058034388890 */ /* 0x000fe4000ff3e0ff */
[----:B------:R-:W-:Y:S02]  /*4890*/  @!UP0 UIMAD UR4, UR29, 0xf000, UR6 ;  /* 0x0000f0001d0488a4 */ /* 0x000fe4000f8e0206 */
[----:B------:R-:W-:Y:S02]  /*48a0*/  @!UP0 UIADD3.X UR57, UPT, UPT, URZ, UR53, URZ, UP1, !UPT ;  /* 0x00000035ff398290 */ /* 0x000fe40008ffe4ff */
[----:B------:R-:W-:Y:S02]  /*48b0*/  @!UP0 UIMAD UR34, UR47, 0xf0, URZ ;  /* 0x000000f02f2288a4 */ /* 0x000fe4000f8e02ff */
[----:B------:R-:W-:Y:S01]  /*48c0*/  @!UP0 UIADD3 UR32, UPT, UPT, UR4, 0x200, URZ ;  /* 0x0000020004208890 */ /* 0x000fe2000fffe0ff */
[----:B------:R-:W-:Y:S01]  /*48d0*/  VOTEU.ALL UP1, P0 ;  /* 0x0000000000ff7886 */ /* 0x000fe20000020000 */
[----:B------:R-:W-:Y:S02]  /*48e0*/  @!UP0 UIADD3 UR18, UPT, UPT, UR34, 0x10, URZ ;  /* 0x0000001022128890 */ /* 0x000fe4000fffe0ff */
[----:B------:R-:W-:Y:S02]  /*48f0*/  @!UP0 UIADD3 UR16, UPT, UPT, UR4, 0x1200, URZ ;  /* 0x0000120004108890 */ /* 0x000fe4000fffe0ff */
[----:B------:R-:W-:Y:S02]  /*4900*/  @!UP0 UIADD3 UR26, UPT, UPT, UR34, 0x20, URZ ;  /* 0x00000020221a8890 */ /* 0x000fe4000fffe0ff */
[----:B------:R-:W-:Y:S02]  /*4910*/  @!UP0 UIADD3 UR24, UPT, UPT, UR4, 0x2200, URZ ;  /* 0x0000220004188890 */ /* 0x000fe4000fffe0ff */
[----:B------:R-:W-:Y:S02]  /*4920*/  @!UP0 UIADD3 UR10, UPT, UPT, UR34, 0x30, URZ ;  /* 0x00000030220a8890 */ /* 0x000fe4000fffe0ff */
[----:B------:R-:W-:Y:S02]  /*4930*/  UIADD3 UR29, UPT, UPT, UR29, 0x1, URZ ;  /* 0x000000011d1d7890 */ /* 0x000fe4000fffe0ff */
[----:B------:R-:W-:Y:S01]  /*4940*/  UIADD3 UR47, UPT, UPT, UR22, UR45, URZ ;  /* 0x0000002d162f7290 */ /* 0x000fe2000fffe0ff */
[----:B---3--:R-:W-:Y:S11]  /*4950*/  R2UR UR8, R2 ;  /* 0x00000000020872ca */ /* 0x008ff600000e0000 */
[----:B------:R-:W-:Y:S02]  /*4960*/  @!UPT UIADD3 URZ, UPT, UPT, URZ, URZ, URZ ;  /* 0x000000fffffff290 */ /* 0x000fe4000fffe0ff */
[----:B------:R-:W-:Y:S02]  /*4970*/  @!UP0 USHF.L.U32 UR35, UR8, 0x7, URZ ;  /* 0x0000000708238899 */ /* 0x000fe400080006ff */
[----:B------:R-:W-:Y:S05]  /*4980*/  @!UP0 UIADD3 UR8, UPT, UPT, UR4, 0x3200, URZ ;  /* 0x0000320004088890 */ /* 0x000fea000fffe0ff */
[----:B------:R-:W-:Y:S01]  /*4990*/  UMOV UR19, UR35 ;  /* 0x0000002300137c82 */ /* 0x000fe20008000000 */
[----:B------:R-:W-:Y:S01]  /*49a0*/  UMOV UR27, UR35 ;  /* 0x00000023001b7c82 */ /* 0x000fe20008000000 */
[----:B------:R1:W-:Y:S01]  /*49b0*/  @!UP1 UTMALDG.3D [UR32], [UR56], desc[UR58] ;  /* 0x00003a20380095b4 */ /* 0x0003e20008011000 */
[----:B------:R-:W-:Y:S01]  /*49c0*/  VOTEU.ALL UP1, P0 ;  /* 0x0000000000ff7886 */ /* 0x000fe20000020000 */
[----:B------:R-:W-:Y:S04]  /*49d0*/  UMOV UR11, UR35 ;  /* 0x00000023000b7c82 */ /* 0x000fe80008000000 */
[----:B------:R3:W-:Y:S01]  /*49e0*/  @!UP1 UTMALDG.3D [UR16], [UR56], desc[UR58] ;  /* 0x00003a10380095b4 */ /* 0x0007e20008011000 */
[----:B------:R-:W-:Y:S05]  /*49f0*/  VOTEU.ALL UP1, P0 ;  /* 0x0000000000ff7886 */ /* 0x000fea0000020000 */
[----:B------:R4:W-:Y:S01]  /*4a00*/  @!UP1 UTMALDG.3D [UR24], [UR56], desc[UR58] ;  /* 0x00003a18380095b4 */ /* 0x0009e20008011000 */
[----:B------:R-:W-:Y:S05]  /*4a10*/  VOTEU.ALL UP1, P0 ;  /* 0x0000000000ff7886 */ /* 0x000fea0000020000 */
[----:B------:R5:W-:Y:S01]  /*4a20*/  @!UP1 UTMALDG.3D [UR8], [UR56], desc[UR58] ;  /* 0x00003a08380095b4 */ /* 0x000be20008011000 */
[----:B------:R-:W-:Y:S01]  /*4a30*/  VOTEU.ALL UP1, P0 ;  /* 0x0000000000ff7886 */ /* 0x000fe20000020000 */
[----:B-1----:R-:W-:Y:S01]  /*4a40*/  UPRMT UR33, UR7, 0x654, UR33 ;  /* 0x0000065407217896 */ /* 0x002fe20008000021 */
[----:B------:R-:W-:Y:S01]  /*4a50*/  UMOV UR36, UR50 ;  /* 0x0000003200247c82 */ /* 0x000fe20008000000 */
[----:B---3--:R-:W-:Y:S02]  /*4a60*/  @!UP0 UIADD3 UR18, UPT, UPT, UR34, 0x40, URZ ;  /* 0x0000004022128890 */ /* 0x008fe4000fffe0ff */
[----:B------:R-:W-:Y:S02]  /*4a70*/  @!UP0 UIADD3 UR16, UPT, UPT, UR4, 0x4200, URZ ;  /* 0x0000420004108890 */ /* 0x000fe4000fffe0ff */
[----:B----4-:R-:W-:Y:S02]  /*4a80*/  @!UP0 UIADD3 UR26, UPT, UPT, UR34, 0x50, URZ ;  /* 0x00000050221a8890 */ /* 0x010fe4000fffe0ff */
[----:B------:R-:W-:Y:S05]  /*4a90*/  @!UP0 UIADD3 UR24, UPT, UPT, UR4, 0x5200, URZ ;  /* 0x0000520004188890 */ /* 0x000fea000fffe0ff */
[----:B------:R1:W-:Y:S01]  /*4aa0*/  @!UP1 UTMALDG.3D [UR16], [UR56], desc[UR58] ;  /* 0x00003a10380095b4 */ /* 0x0003e20008011000 */
[----:B------:R-:W-:Y:S01]  /*4ab0*/  VOTEU.ALL UP1, P0 ;  /* 0x0000000000ff7886 */ /* 0x000fe20000020000 */
[----:B-----5:R-:W-:Y:S02]  /*4ac0*/  @!UP0 UIADD3 UR10, UPT, UPT, UR34, 0x60, URZ ;  /* 0x00000060220a8890 */ /* 0x020fe4000fffe0ff */
[----:B------:R-:W-:Y:S02]  /*4ad0*/  @!UP0 UIADD3 UR8, UPT, UPT, UR4, 0x6200, URZ ;  /* 0x0000620004088890 */ /* 0x000fe4000fffe0ff */
[----:B------:R3:W-:Y:S01]  /*4ae0*/  @!UP1 UTMALDG.3D [UR24], [UR56], desc[UR58] ;  /* 0x00003a18380095b4 */ /* 0x0007e20008011000 */
[----:B------:R-:W-:Y:S06]  /*4af0*/  VOTEU.ALL UP1, P0 ;  /* 0x0000000000ff7886 */ /* 0x000fec0000020000 */
[----:B------:R4:W-:Y:S01]  /*4b00*/  @!UP1 UTMALDG.3D [UR8], [UR56], desc[UR58] ;  /* 0x00003a08380095b4 */ /* 0x0009e20008011000 */
[----:B------:R-:W-:Y:S01]  /*4b10*/  VOTEU.ALL UP1, P0 ;  /* 0x0000000000ff7886 */ /* 0x000fe20000020000 */
[----:B-1----:R-:W-:Y:S02]  /*4b20*/  @!UP0 UIADD3 UR18, UPT, UPT, UR34, 0x70, URZ ;  /* 0x0000007022128890 */ /* 0x002fe4000fffe0ff */
[----:B------:R-:W-:Y:S02]  /*4b30*/  @!UP0 UIADD3 UR16, UPT, UPT, UR4, 0x7200, URZ ;  /* 0x0000720004108890 */ /* 0x000fe4000fffe0ff */
[----:B---3--:R-:W-:Y:S02]  /*4b40*/  @!UP0 UIADD3 UR26, UPT, UPT, UR34, 0x80, URZ ;  /* 0x00000080221a8890 */ /* 0x008fe4000fffe0ff */
[----:B------:R-:W-:Y:S05]  /*4b50*/  @!UP0 UIADD3 UR24, UPT, UPT, UR4, 0x8200, URZ ;  /* 0x0000820004188890 */ /* 0x000fea000fffe0ff */
[----:B------:R1:W-:Y:S01]  /*4b60*/  @!UP1 UTMALDG.3D [UR16], [UR56], desc[UR58] ;  /* 0x00003a10380095b4 */ /* 0x0003e20008011000 */
[----:B------:R-:W-:Y:S01]  /*4b70*/  VOTEU.ALL UP1, P0 ;  /* 0x0000000000ff7886 */ /* 0x000fe20000020000 */
[----:B----4-:R-:W-:Y:S02]  /*4b80*/  @!UP0 UIADD3 UR10, UPT, UPT, UR34, 0x90, URZ ;  /* 0x00000090220a8890 */ /* 0x010fe4000fffe0ff */
        /* <DEDUP_REMOVED lines=13> */
[----:B------:R-:W-:Y:S01]  /*4c60*/  @!UP1 UTMALDG.3D [UR24], [UR56], desc[UR58] ;  /* 0x00003a18380095b4 */ /* 0x000fe20008011000 */
[----:B------:R-:W-:Y:S06]  /*4c70*/  VOTEU.ALL UP1, P0 ;  /* 0x0000000000ff7886 */ /* 0x000fec0000020000 */
[----:B------:R3:W-:Y:S01]  /*4c80*/  @!UP1 UTMALDG.3D [UR8], [UR56], desc[UR58] ;  /* 0x00003a08380095b4 */ /* 0x0007e20008011000 */
[----:B------:R-:W-:Y:S02]  /*4c90*/  UPLOP3.LUT UP1, UPT, UPT, UPT, UPT, 0x80, 0x8 ;  /* 0x000000000008789c */ /* 0x000fe40003f2f070 */
[----:B-1----:R-:W-:Y:S02]  /*4ca0*/  @!UP0 UIADD3 UR18, UPT, UPT, UR34, 0xd0, URZ ;  /* 0x000000d022128890 */ /* 0x002fe4000fffe0ff */
[----:B------:R-:W-:Y:S02]  /*4cb0*/  @!UP0 UIADD3 UR16, UPT, UPT, UR4, 0xd200, URZ ;  /* 0x0000d20004108890 */ /* 0x000fe4000fffe0ff */
[----:B---3--:R-:W-:Y:S02]  /*4cc0*/  @!UP0 UIADD3 UR10, UPT, UPT, UR34, 0xe0, URZ ;  /* 0x000000e0220a8890 */ /* 0x008fe4000fffe0ff */
[----:B------:R-:W-:Y:S01]  /*4cd0*/  @!UP0 UIADD3 UR8, UPT, UPT, UR4, 0xe200, URZ ;  /* 0x0000e20004088890 */ /* 0x000fe2000fffe0ff */
[----:B------:R-:W-:Y:S05]  /*4ce0*/  VOTEU.ALL UP0, P0 ;  /* 0x0000000000ff7886 */ /* 0x000fea0000000000 */
[----:B------:R3:W-:Y:S01]  /*4cf0*/  @!UP0 UTMALDG.3D [UR16], [UR56], desc[UR58] ;  /* 0x00003a10380085b4 */ /* 0x0007e20008011000 */
[----:B------:R-:W-:Y:S04]  /*4d00*/  UISETP.NE.AND UP0, UPT, UR29, 0x2, UPT ;  /* 0x000000021d00788c */ /* 0x000fe8000bf05270 */
[----:B------:R-:W-:Y:S02]  /*4d10*/  USEL UR4, URZ, 0x1, UP0 ;  /* 0x00000001ff047887 */ /* 0x000fe40008000000 */
[----:B------:R-:W-:Y:S02]  /*4d20*/  USEL UR29, UR29, URZ, UP0 ;  /* 0x000000ff1d1d7287 */ /* 0x000fe40008000000 */
[----:B------:R-:W-:Y:S02]  /*4d30*/  VOTEU.ALL UP0, P0 ;  /* 0x0000000000ff7886 */ /* 0x000fe40000000000 */
[----:B------:R-:W-:Y:S03]  /*4d40*/  LOP3.LUT R11, R11, UR4, RZ, 0x3c, !PT ;  /* 0x000000040b0b7c12 */ /* 0x000fe6000f8e3cff */
[----:B------:R3:W-:Y:S01]  /*4d50*/  @!UP0 UTMALDG.3D [UR8], [UR56], desc[UR58] ;  /* 0x00003a08380085b4 */ /* 0x0007e20008011000 */
[----:B------:R3:W-:Y:S01]  /*4d60*/  @!P0 SYNCS.ARRIVE.TRANS64.RED.A0TR RZ, [UR5+0x90], R8 ;  /* 0x00009008ffff89a7 */ /* 0x0007e20008300405 */
[----:B------:R-:W-:Y:S06]  /*4d70*/  UIADD3 UR5, UPT, UPT, UR23, UR46, URZ ;  /* 0x0000002e17057290 */ /* 0x000fec000fffe0ff */
[----:B------:R-:W-:Y:S05]  /*4d80*/  IMAD.U32 R0, RZ, RZ, UR5 ;  /* 0x00000005ff007e24 */ /* 0x000fea000f8e00ff */
[----:B------:R3:W-:Y:S01]  /*4d90*/  STL [R1+0x1d4], R0 ;  /* 0x0001d40001007387 */ /* 0x0007e20000100800 */
[----:B------:R-:W-:Y:S01]  /*4da0*/  SYNCS.ARRIVE.TRANS64.RED.A1T0 RZ, [UR33], RZ ;  /* 0x000000ffffff79a7 */ /* 0x000fe20008100421 */
[----:B------:R-:W-:Y:S05]  /*4db0*/  BRA.U UP3, `(.L_x_79) ;  /* 0xfffffff103547547 */ /* 0x000fea000b83ffff */
[----:B------:R-:W-:Y:S01]  /*4dc0*/  UIADD3 UR6, UPT, UPT, UR6, 0xa0, URZ ;  /* 0x000000a006067890 */ /* 0x000fe2000fffe0ff */
[----:B------:R-:W-:-:S03]  /*4dd0*/  SHF.L.U32 R3, R11, 0x1f, RZ ;  /* 0x0000001f0b037819 */ /* 0x000fc600000006ff */
[----:B------:R-:W-:-:S09]  /*4de0*/  ULEA UR4, UR29, UR6, 0x3 ;  /* 0x000000061d047291 */ /* 0x000fd2000f8e18ff */
[----:B------:R-:W1:Y:S02]  /*4df0*/  SYNCS.PHASECHK.TRANS64.TRYWAIT P0, [UR4], R3 ;  /* 0x00000003ff0075a7 */ /* 0x000e640008001104 */
[----:B-1----:R-:W-:Y:S05]  /*4e00*/  @!P0 BRA `(.L_x_80) ;  /* 0x000000a000008947 */ /* 0x002fea0003800000 */
.L_x_158:
[----:B------:R-:W-:-:S04]  /*4e10*/  UIADD3 UR5, UPT, UPT, UR29, 0x1, URZ ;  /* 0x000000011d057890 */ /* 0x000fc8000fffe0ff */
[----:B------:R-:W-:-:S04]  /*4e20*/  UISETP.NE.AND UP0, UPT, UR5, 0x2, UPT ;  /* 0x000000020500788c */ /* 0x000fc8000bf05270 */
[----:B------:R-:W-:Y:S02]  /*4e30*/  USEL UR4, URZ, 0x1, UP0 ;  /* 0x00000001ff047887 */ /* 0x000fe40008000000 */
[----:B------:R-:W-:-:S04]  /*4e40*/  USEL UR5, UR5, URZ, UP0 ;  /* 0x000000ff05057287 */ /* 0x000fc80008000000 */
[----:B------:R-:W-:Y:S01]  /*4e50*/  ULEA UR5, UR5, UR6, 0x3 ;  /* 0x0000000605057291 */ /* 0x000fe2000f8e18ff */
[----:B-1----:R-:W-:-:S04]  /*4e60*/  LOP3.LUT R3, R11, UR4, RZ, 0x3c, !PT ;  /* 0x000000040b037c12 */ /* 0x002fc8000f8e3cff */
[----:B------:R-:W-:Y:S01]  /*4e70*/  SHF.L.U32 R3, R3, 0x1f, RZ ;  /* 0x0000001f03037819 */ /* 0x000fe200000006ff */
[----:B---3--:R-:W-:-:S07]  /*4e80*/  IMAD.U32 R0, RZ, RZ, UR5 ;  /* 0x00000005ff007e24 */ /* 0x008fce000f8e00ff */
.L_x_81:
[----:B-1----:R1:W3:Y:S02]  /*4e90*/  SYNCS.PHASECHK.TRANS64.TRYWAIT P0, [R0+URZ], R3 ;  /* 0x00000003000075a7 */ /* 0x0022e400080011ff */
[----:B---3--:R-:W-:Y:S05]  /*4ea0*/  @!P0 NANOSLEEP.SYNCS 0x989680 ;  /* 0x009896800000895d */ /* 0x008fea0003900000 */
[----:B------:R-:W3:Y:S02]  /*4eb0*/  @!P0 SYNCS.PHASECHK.TRANS64 P0, [R0+URZ], R3 ;  /* 0x00000003000085a7 */ /* 0x000ee400080010ff */
[----:B--23--:R-:W-:Y:S05]  /*4ec0*/  @P0 EXIT ;  /* 0x000000000000094d */ /* 0x00cfea0003800000 */
[----:B------:R-:W-:Y:S05]  /*4ed0*/  BRA `(.L_x_81) ;  /* 0xfffffffc00ec7947 */ /* 0x000fea000383ffff */
.L_x_71:
[----:B------:R-:W-:-:S06]  /*4ee0*/  UISETP.GE.AND UP0, UPT, UR12, 0x4, UPT ;  /* 0x000000040c00788c */ /* 0x000fcc000bf06270 */
[----:B------:R-:W-:-:S13]  /*4ef0*/  PLOP3.LUT P0, PT, PT, PT, UP0, 0x80, 0x8 ;  /* 0x000000000008781c */ /* 0x000fda0003f0f008 */
[----:B--2---:R-:W-:Y:S05]  /*4f00*/  @!P0 EXIT ;  /* 0x000000000000894d */ /* 0x004fea0003800000 */
[----:B------:R-:W-:Y:S01]  /*4f10*/  BAR.SYNC.DEFER_BLOCKING 0x6, 0xa0 ;  /* 0x0182800000007b1d */ /* 0x000fe20000010000 */
[----:B------:R-:W-:-:S05]  /*4f20*/  IMAD.U32 R2, R2, 0x10000, RZ ;  /* 0x0001000002027824 */ /* 0x000fca00078e00ff */
[----:B------:R-:W-:Y:S01]  /*4f30*/  UMOV UR4, 0x400 ;  /* 0x0000040000047882 */ /* 0x000fe20000000000 */
[----:B------:R-:W-:Y:S01]  /*4f40*/  UMOV UR5, URZ ;  /* 0x000000ff00057c82 */ /* 0x000fe20008000000 */
[----:B------:R-:W-:Y:S01]  /*4f50*/  ULEA UR4, UR7, UR4, 0x18 ;  /* 0x0000000407047291 */ /* 0x000fe2000f8ec0ff */
[----:B------:R-:W-:Y:S01]  /*4f60*/  LOP3.LUT R2, R2, 0x600000, RZ, 0xc0, !PT ;  /* 0x0060000002027812 */ /* 0x000fe200078ec0ff */
[----:B------:R-:W2:Y:S01]  /*4f70*/  LDCU UR40, c[0x0][0xb0c] ;  /* 0x00016180ff2877ac */ /* 0x000ea20008000800 */
[----:B------:R-:W3:Y:S01]  /*4f80*/  LDCU UR37, c[0x0][0xb30] ;  /* 0x00016600ff2577ac */ /* 0x000ee20008000800 */
[----:B------:R-:W4:Y:S01]  /*4f90*/  LDCU.64 UR52, c[0x0][0x888] ;  /* 0x00011100ff3477ac */ /* 0x000f220008000a00 */
[----:B------:R-:W1:Y:S04]  /*4fa0*/  LDCU.64 UR38, c[0x0][0xb28] ;  /* 0x00016500ff2677ac */ /* 0x000e680008000a00 */
[----:B------:R-:W2:Y:S01]  /*4fb0*/  LDS R3, [UR4+0x150] ;  /* 0x00015004ff037984 */ /* 0x000ea20008000800 */
[----:B------:R-:W-:Y:S01]  /*4fc0*/  UMOV UR4, 0x1 ;  /* 0x0000000100047882 */ /* 0x000fe20000000000 */
[----:B------:R-:W1:Y:S01]  /*4fd0*/  LDCU.128 UR48, c[0x0][0xb10] ;  /* 0x00016200ff3077ac */ /* 0x000e620008000c00 */
[----:B------:R-:W-:Y:S01]  /*4fe0*/  MOV R0, UR4 ;  /* 0x0000000400007c02 */ /* 0x000fe20008000f00 */
[----:B------:R-:W-:Y:S01]  /*4ff0*/  UMOV UR4, URZ ;  /* 0x000000ff00047c82 */ /* 0x000fe20008000000 */
[----:B------:R-:W-:-:S03]  /*5000*/  UMOV UR44, URZ ;  /* 0x000000ff002c7c82 */ /* 0x000fc60008000000 */
[----:B------:R3:W-:Y:S01]  /*5010*/  STL [R1+0x1f4], R0 ;  /* 0x0001f40001007387 */ /* 0x0007e20000100800 */
[----:B------:R-:W-:Y:S01]  /*5020*/  UMOV UR15, URZ ;  /* 0x000000ff000f7c82 */ /* 0x000fe20008000000 */
[----:B------:R-:W-:Y:S01]  /*5030*/  UMOV UR43, URZ ;  /* 0x000000ff002b7c82 */ /* 0x000fe20008000000 */
[----:B---3--:R-:W-:-:S05]  /*5040*/  IMAD.U32 R0, RZ, RZ, UR5 ;  /* 0x00000005ff007e24 */ /* 0x008fca000f8e00ff */
[----:B------:R3:W-:Y:S01]  /*5050*/  STL [R1+0x1f0], R0 ;  /* 0x0001f00001007387 */ /* 0x0007e20000100800 */
[----:B--2---:R-:W-:Y:S01]  /*5060*/  IMAD.IADD R2, R3, 0x1, R2 ;  /* 0x0000000103027824 */ /* 0x004fe200078e0202 */
[----:B------:R-:W-:Y:S02]  /*5070*/  MOV R3, UR5 ;  /* 0x0000000500037c02 */ /* 0x000fe40008000f00 */
[----:B---3--:R-:W-:-:S05]  /*5080*/  MOV R0, UR4 ;  /* 0x0000000400007c02 */ /* 0x008fca0008000f00 */
[----:B------:R2:W-:Y:S04]  /*5090*/  STL [R1+0x1ec], R0 ;  /* 0x0001ec0001007387 */ /* 0x0005e80000100800 */
[----:B------:R2:W-:Y:S04]  /*50a0*/  STL [R1+0x1e8], R3 ;  /* 0x0001e80301007387 */ /* 0x0005e80000100800 */
[----:B-1--4-:R2:W-:Y:S02]  /*50b0*/  STL [R1+0x1e4], R0 ;  /* 0x0001e40001007387 */ /* 0x0125e40000100800 */
.L_x_115:
[----:B-1----:R-:W1:Y:S01]  /*50c0*/  S2UR UR56, SR_CgaCtaId ;  /* 0x00000000003879c3 */ /* 0x002e620000008800 */
[----:B--23--:R-:W2:Y:S01]  /*50d0*/  LDL R0, [R1+0x1ec] ;  /* 0x0001ec0001007983 */ /* 0x00cea20000100800 */
[----:B------:R-:W-:Y:S01]  /*50e0*/  UMOV UR4, 0x400 ;  /* 0x0000040000047882 */ /* 0x000fe20000000000 */
[----:B--2---:R-:W-:Y:S01]  /*50f0*/  R2UR UR5, R0 ;  /* 0x00000000000572ca */ /* 0x004fe200000e0000 */
[----:B-1----:R-:W-:Y:S04]  /*5100*/  ULEA UR56, UR56, UR4, 0x18 ;  /* 0x0000000438387291 */ /* 0x002fe8000f8ec0ff */
[----:B------:R-:W-:Y:S08]  /*5110*/  ULEA UR4, UR15, UR56, 0x3 ;  /* 0x000000380f047291 */ /* 0x000ff0000f8e18ff */
[----:B------:R-:W-:Y:S05]  /*5120*/  IMAD.U32 R0, RZ, RZ, UR5 ;  /* 0x00000005ff007e24 */ /* 0x000fea000f8e00ff */
[----:B------:R-:W-:Y:S04]  /*5130*/  SHF.L.U32 R3, R0, 0x1f, RZ ;  /* 0x0000001f00037819 */ /* 0x000fe800000006ff */
[----:B------:R-:W1:Y:S02]  /*5140*/  SYNCS.PHASECHK.TRANS64.TRYWAIT P0, [UR4+0xc0], R3 ;  /* 0x0000c003ff0075a7 */ /* 0x000e640008001104 */
[----:B-1---5:R-:W-:Y:S05]  /*5150*/  @!P0 BRA `(.L_x_82) ;  /* 0x0000009c00448947 */ /* 0x022fea0003800000 */
.L_x_160:
[----:B------:R-:W-:Y:S02]  /*5160*/  ULEA UR5, UR15, UR56, 0x4 ;  /* 0x000000380f057291 */ /* 0x000fe4000f8e20ff */
[----:B------:R-:W-:Y:S01]  /*5170*/  UIADD3 UR4, UPT, UPT, UR4, 0xd0, URZ ;  /* 0x000000d004047890 */ /* 0x000fe2000fffe0ff */
[----:B------:R-:W2:Y:S03]  /*5180*/  LDCU UR6, c[0x0][0xb24] ;  /* 0x00016480ff0677ac */ /* 0x000ea60008000800 */
[----:B------:R-:W-:Y:S03]  /*5190*/  UPRMT UR4, URZ, 0x654, UR4 ;  /* 0x00000654ff047896 */ /* 0x000fe60008000004 */
[----:B------:R-:W3:Y:S01]  /*51a0*/  LDS.128 R4, [UR5+0x130] ;  /* 0x00013005ff047984 */ /* 0x000ee20008000c00 */
[----:B------:R-:W-:Y:S01]  /*51b0*/  @!PT LDS RZ, [RZ] ;  /* 0x00000000fffff984 */ /* 0x000fe20000000800 */
[----:B------:R-:W-:Y:S01]  /*51c0*/  @!PT LDS RZ, [RZ] ;  /* 0x00000000fffff984 */ /* 0x000fe20000000800 */
[----:B------:R-:W-:Y:S01]  /*51d0*/  @!PT LDS RZ, [RZ] ;  /* 0x00000000fffff984 */ /* 0x000fe20000000800 */
[----:B------:R-:W-:Y:S01]  /*51e0*/  @!PT LDS RZ, [RZ] ;  /* 0x00000000fffff984 */ /* 0x000fe20000000800 */
[----:B------:R4:W-:Y:S07]  /*51f0*/  MEMBAR.ALL.CTA ;  /* 0x0000000000007992 */ /* 0x0009ee0000008000 */
[----:B----4-:R-:W4:Y:S02]  /*5200*/  FENCE.VIEW.ASYNC.S ;  /* 0x00000000000073c6 */ /* 0x010f240000000000 */
[----:B----4-:R-:W-:Y:S01]  /*5210*/  SYNCS.ARRIVE.TRANS64.RED.A1T0 RZ, [UR4], RZ ;  /* 0x000000ffffff79a7 */ /* 0x010fe20008100404 */
[----:B---3--:R-:W-:Y:S11]  /*5220*/  LOP3.LUT P0, RZ, R6, 0x1, RZ, 0xc0, !PT ;  /* 0x0000000106ff7812 */ /* 0x008ff6000780c0ff */
[----:B------:R-:W-:Y:S02]  /*5230*/  @!UPT UIADD3 URZ, UPT, UPT, URZ, URZ, URZ ;  /* 0x000000fffffff290 */ /* 0x000fe4000fffe0ff */
[----:B------:R-:W-:Y:S01]  /*5240*/  VOTEU.ANY UP0, P0 ;  /* 0x0000000000ff7886 */ /* 0x000fe20000000100 */
[----:B------:R-:W-:Y:S01]  /*5250*/  PLOP3.LUT P3, PT, PT, PT, UP0, 0x80, 0x8 ;  /* 0x000000000008781c */ /* 0x000fe20003f6f008 */
[----:B------:R-:W-:Y:S01]  /*5260*/  UP2UR UR5, UPR, URZ, 0x1 ;  /* 0x00000001ff057883 */ /* 0x000fe20008000000 */
[----:B------:R-:W-:Y:S02]  /*5270*/  PLOP3.LUT P1, PT, PT, PT, UP0, 0x80, 0x8 ;  /* 0x000000000008781c */ /* 0x000fe40003f2f008 */
[----:B------:R-:W-:Y:S02]  /*5280*/  PLOP3.LUT P2, PT, PT, PT, UP0, 0x80, 0x8 ;  /* 0x000000000008781c */ /* 0x000fe40003f4f008 */
[----:B------:R-:W-:Y:S01]  /*5290*/  PLOP3.LUT P0, PT, PT, PT, UP0, 0x80, 0x8 ;  /* 0x000000000008781c */ /* 0x000fe20003f0f008 */
[----:B------:R-:W-:Y:S01]  /*52a0*/  IMAD.U32 R8, RZ, RZ, UR5 ;  /* 0x00000005ff087e24 */ /* 0x000fe2000f8e00ff */
[----:B--2---:R-:W-:Y:S04]  /*52b0*/  UISETP.GE.AND UP0, UPT, UR6, 0x1, UPT ;  /* 0x000000010600788c */ /* 0x004fe8000bf06270 */
[----:B------:R2:W-:Y:S01]  /*52c0*/  STL [R1+0x1f8], R8 ;  /* 0x0001f80801007387 */ /* 0x0005e20000100800 */
[----:B-1----:R-:W-:Y:S02]  /*52d0*/  @P3 MOV R3, R4 ;  /* 0x0000000400033202 */ /* 0x002fe40000000f00 */
[----:B------:R-:W-:Y:S02]  /*52e0*/  @P1 LOP3.LUT R0, R5, 0xffff, RZ, 0xc0, !PT ;  /* 0x0000ffff05001812 */ /* 0x000fe400078ec0ff */
[----:B------:R-:W-:Y:S02]  /*52f0*/  @P2 R2UR UR42, R3 ;  /* 0x00000000032a22ca */ /* 0x000fe400000e0000 */
[----:B------:R-:W-:Y:S01]  /*5300*/  @P0 R2UR UR41, R0 ;  /* 0x00000000002902ca */ /* 0x000fe200000e0000 */
[----:B------:R-:W-:Y:S03]  /*5310*/  @!UPT UIADD3 URZ, UPT, UPT, URZ, URZ, URZ ;  /* 0x000000fffffff290 */ /* 0x000fe6000fffe0ff */
[----:B------:R-:W-:Y:S11]  /*5320*/  BRA.U !UP0, `(.L_x_83) ;  /* 0x0000000108cc7547 */ /* 0x000ff6000b800000 */
[----:B------:R-:W1:Y:S01]  /*5330*/  LDCU UR7, c[0x0][0xb20] ;  /* 0x00016400ff0777ac */ /* 0x000e620008000800 */
[----:B------:R-:W3:Y:S01]  /*5340*/  LDCU UR9, c[0x0][0x370] ;  /* 0x00006e00ff0977ac */ /* 0x000ee20008000800 */
[----:B------:R-:W4:Y:S01]  /*5350*/  LDCU UR4, c[0x0][0x374] ;  /* 0x00006e80ff0477ac */ /* 0x000f220008000800 */
[----:B------:R-:W-:Y:S02]  /*5360*/  UISETP.NE.AND UP0, UPT, UR50, 0x1, UPT ;  /* 0x000000013200788c */ /* 0x000fe4000bf05270 */
[----:B------:R-:W-:Y:S02]  /*5370*/  UISETP.NE.AND UP1, UPT, UR40, 0x1, UPT ;  /* 0x000000012800788c */ /* 0x000fe4000bf25270 */
[----:B------:R-:W-:Y:S02]  /*5380*/  UIMAD.WIDE.U32 UR10, UR41, UR51, URZ ;  /* 0x00000033290a72a5 */ /* 0x000fe4000f8e00ff */
[----:B------:R-:W-:Y:S02]  /*5390*/  UIMAD.WIDE.U32 UR12, UR42, UR48, URZ ;  /* 0x000000302a0c72a5 */ /* 0x000fe4000f8e00ff */
[----:B------:R-:W-:Y:S02]  /*53a0*/  UISETP.NE.AND UP2, UPT, UR6, 0x1, UPT ;  /* 0x000000010600788c */ /* 0x000fe4000bf45270 */
[----:B---3--:R-:W-:Y:S01]  /*53b0*/  UIMAD.WIDE.U32 UR16, UR9, UR48, URZ ;  /* 0x00000030091072a5 */ /* 0x008fe2000f8e00ff */
[----:B------:R-:W-:Y:S01]  /*53c0*/  UMOV UR10, UR11 ;  /* 0x0000000b000a7c82 */ /* 0x000fe20008000000 */
[----:B----4-:R-:W-:Y:S02]  /*53d0*/  UIMAD.WIDE.U32 UR18, UR4, UR51, URZ ;  /* 0x00000033041272a5 */ /* 0x010fe4000f8e00ff */
[----:B-1----:R-:W-:Y:S03]  /*53e0*/  USHF.R.U32.HI UR10, URZ, UR7, UR10 ;  /* 0x00000007ff0a7299 */ /* 0x002fe6000801160a */
[----:B------:R-:W-:Y:S02]  /*53f0*/  UMOV UR16, UR17 ;  /* 0x0000001100107c82 */ /* 0x000fe40008000000 */
[----:B------:R-:W-:Y:S02]  /*5400*/  @UP1 USHF.R.U32.HI UR9, URZ, UR49, UR16 ;  /* 0x00000031ff091299 */ /* 0x000fe40008011610 */
[----:B------:R-:W-:Y:S01]  /*5410*/  USEL UR10, UR41, UR10, !UP0 ;  /* 0x0000000a290a7287 */ /* 0x000fe2000c000000 */
[----:B------:R-:W-:Y:S02]  /*5420*/  UMOV UR5, UR19 ;  /* 0x0000001300057c82 */ /* 0x000fe40008000000 */
[----:B------:R-:W-:Y:S03]  /*5430*/  @UP0 USHF.R.U32.HI UR4, URZ, UR7, UR5 ;  /* 0x00000007ff040299 */ /* 0x000fe60008011605 */
[----:B------:R-:W-:Y:S01]  /*5440*/  UMOV UR7, UR13 ;  /* 0x0000000d00077c82 */ /* 0x000fe20008000000 */
[----:B------:R-:W-:Y:S02]  /*5450*/  UIMAD.WIDE.U32 UR16, UR4, UR38, URZ ;  /* 0x00000026041072a5 */ /* 0x000fe4000f8e00ff */
[----:B------:R-:W-:Y:S02]  /*5460*/  UIMAD.WIDE.U32 UR12, UR9, UR38, URZ ;  /* 0x00000026090c72a5 */ /* 0x000fe4000f8e00ff */
[----:B------:R-:W-:Y:S03]  /*5470*/  USHF.R.U32.HI UR7, URZ, UR49, UR7 ;  /* 0x00000031ff077299 */ /* 0x000fe60008011607 */
[----:B------:R-:W-:Y:S02]  /*5480*/  UMOV UR5, UR17 ;  /* 0x0000001100057c82 */ /* 0x000fe40008000000 */
[----:B------:R-:W-:Y:S02]  /*5490*/  @UP2 USHF.R.U32.HI UR4, URZ, UR39, UR5 ;  /* 0x00000027ff042299 */ /* 0x000fe40008011605 */
[----:B------:R-:W-:Y:S02]  /*54a0*/  USEL UR5, UR42, UR7, !UP1 ;  /* 0x000000072a057287 */ /* 0x000fe4000c800000 */
[----:B------:R-:W-:Y:S02]  /*54b0*/  UIMAD UR4, UR6, UR4, URZ ;  /* 0x00000004060472a4 */ /* 0x000fe4000f8e02ff */
[----:B------:R-:W-:Y:S02]  /*54c0*/  UIADD3 UR8, UPT, UPT, -UR5, URZ, URZ ;  /* 0x000000ff05087290 */ /* 0x000fe4000fffe1ff */
[----:B------:R-:W-:Y:S02]  /*54d0*/  UISETP.GE.AND UP0, UPT, UR10, UR4, UPT ;  /* 0x000000040a00728c */ /* 0x000fe4000bf06270 */
[----:B------:R-:W-:Y:S01]  /*54e0*/  UIMAD UR42, UR40, UR8, UR42 ;  /* 0x00000008282a72a4 */ /* 0x000fe2000f8e022a */
[----:B------:R-:W-:Y:S02]  /*54f0*/  UMOV UR12, UR13 ;  /* 0x0000000d000c7c82 */ /* 0x000fe40008000000 */
[----:B------:R-:W-:Y:S02]  /*5500*/  @UP2 USHF.R.U32.HI UR9, URZ, UR39, UR12 ;  /* 0x00000027ff092299 */ /* 0x000fe4000801160c */
[----:B------:R-:W-:Y:S02]  /*5510*/  UIMAD.WIDE.U32 UR12, UR10, UR38, URZ ;  /* 0x000000260a0c72a5 */ /* 0x000fe4000f8e00ff */
[----:B------:R-:W-:Y:S04]  /*5520*/  UIMAD UR7, UR6, UR9, URZ ;  /* 0x00000009060772a4 */ /* 0x000fe8000f8e02ff */
[----:B------:R-:W-:Y:S01]  /*5530*/  UISETP.GE.OR UP0, UPT, UR5, UR7, UP0 ;  /* 0x000000070500728c */ /* 0x000fe20008706670 */
[----:B------:R-:W-:Y:S01]  /*5540*/  UMOV UR4, UR13 ;  /* 0x0000000d00047c82 */ /* 0x000fe20008000000 */
[----:B------:R-:W-:Y:S02]  /*5550*/  UIMAD.WIDE.U32 UR12, UR5, UR38, URZ ;  /* 0x00000026050c72a5 */ /* 0x000fe4000f8e00ff */
[----:B------:R-:W-:Y:S04]  /*5560*/  USHF.R.U32.HI UR4, URZ, UR39, UR4 ;  /* 0x00000027ff047299 */ /* 0x000fe80008011604 */
[----:B------:R-:W-:Y:S03]  /*5570*/  USEL UR14, UR10, UR4, !UP2 ;  /* 0x000000040a0e7287 */ /* 0x000fe6000d000000 */
[----:B------:R-:W-:Y:S01]  /*5580*/  @!UP0 UMOV UR4, UR13 ;  /* 0x0000000d00048c82 */ /* 0x000fe20008000000 */
[----:B------:R-:W-:Y:S02]  /*5590*/  UIADD3 UR7, UPT, UPT, -UR14, URZ, URZ ;  /* 0x000000ff0e077290 */ /* 0x000fe4000fffe1ff */
[----:B------:R-:W-:Y:S02]  /*55a0*/  @!UP0 USHF.R.U32.HI UR4, URZ, UR39, UR4 ;  /* 0x00000027ff048299 */ /* 0x000fe40008011604 */
[----:B------:R-:W-:Y:S02]  /*55b0*/  UIMAD UR11, UR6, UR7, UR10 ;  /* 0x00000007060b72a4 */ /* 0x000fe4000f8e020a */
[----:B------:R-:W-:Y:S02]  /*55c0*/  @!UP0 USEL UR4, UR5, UR4, !UP2 ;  /* 0x0000000405048287 */ /* 0x000fe4000d000000 */
[----:B------:R-:W-:Y:S02]  /*55d0*/  UIADD3 UR7, UPT, UPT, -UR10, URZ, URZ ;  /* 0x000000ff0a077290 */ /* 0x000fe4000fffe1ff */
[----:B------:R-:W-:Y:S02]  /*55e0*/  @!UP0 UIMAD UR9, UR9, UR11, UR4 ;  /* 0x0000000b090982a4 */ /* 0x000fe4000f8e0204 */
[----:B------:R-:W-:Y:S02]  /*55f0*/  @!UP0 UIADD3 UR4, UPT, UPT, UR14, -UR4, URZ ;  /* 0x800000040e048290 */ /* 0x000fe4000fffe0ff */
[----:B------:R-:W-:Y:S02]  /*5600*/  UIMAD UR41, UR50, UR7, UR41 ;  /* 0x00000007322972a4 */ /* 0x000fe4000f8e0229 */
[----:B------:R-:W-:Y:S03]  /*5610*/  @!UP0 UIMAD UR10, UR4, UR6, UR5 ;  /* 0x00000006040a82a4 */ /* 0x000fe6000f8e0205 */
[----:B------:R-:W-:Y:S02]  /*5620*/  @!UP0 UMOV UR5, UR9 ;  /* 0x0000000900058c82 */ /* 0x000fe40008000000 */
[----:B------:R-:W-:Y:S02]  /*5630*/  UIMAD UR42, UR5, UR40, UR42 ;  /* 0x00000028052a72a4 */ /* 0x000fe4000f8e022a */
[----:B------:R-:W-:Y:S11]  /*5640*/  UIMAD UR41, UR10, UR50, UR41 ;  /* 0x000000320a2972a4 */ /* 0x000ff6000f8e0229 */
[----:B------:R-:W-:Y:S01]  /*5650*/  @!UPT UIADD3 URZ, UPT, UPT, URZ, URZ, URZ ;  /* 0x000000fffffff290 */ /* 0x000fe2000fffe0ff */
.L_x_83:
[----:B------:R-:W-:Y:S01]  /*5660*/  UISETP.NE.AND UP0, UPT, UR37, 0x1, UPT ;  /* 0x000000012500788c */ /* 0x000fe2000bf05270 */
[----:B------:R-:W3:Y:S01]  /*5670*/  LDL.LU R0, [R1+0x1e0] ;  /* 0x0001e00001007983 */ /* 0x000ee20000300800 */
[----:B------:R-:W-:Y:S09]  /*5680*/  R2UR UR4, R8 ;  /* 0x00000000080472ca */ /* 0x000ff200000e0000 */
[----:B------:R-:W1:Y:S04]  /*5690*/  @!UP0 LDCU.128 UR8, c[0x0][0xb10] ;  /* 0x00016200ff0887ac */ /* 0x000e680008000c00 */
[----:B------:R-:W-:Y:S01]  /*56a0*/  UISETP.NE.AND UP1, UPT, UR4, URZ, UPT ;  /* 0x000000ff0400728c */ /* 0x000fe2000bf25270 */
[----:B------:R-:W4:Y:S01]  /*56b0*/  @!UP0 LDCU UR5, c[0x0][0xb0c] ;  /* 0x00016180ff0587ac */ /* 0x000f220008000800 */
[----:B------:R-:W2:Y:S04]  /*56c0*/  @!UP0 LDCU UR4, c[0x0][0xb20] ;  /* 0x00016400ff0487ac */ /* 0x000ea80008000800 */
[----:B------:R-:W-:Y:S02]  /*56d0*/  PLOP3.LUT P1, PT, PT, PT, UP1, 0x80, 0x8 ;  /* 0x000000000008781c */ /* 0x000fe40003f2f018 */
[----:B------:R-:W-:Y:S01]  /*56e0*/  PLOP3.LUT P0, PT, PT, PT, UP1, 0x80, 0x8 ;  /* 0x000000000008781c */ /* 0x000fe20003f0f018 */
[----:B-1----:R-:W-:Y:S02]  /*56f0*/  UIMAD.WIDE.U32 UR6, UR42, UR8, URZ ;  /* 0x000000082a0672a5 */ /* 0x002fe4000f8e00ff */
[----:B------:R-:W-:Y:S02]  /*5700*/  UIMAD.WIDE.U32 UR12, UR41, UR11, URZ ;  /* 0x0000000b290c72a5 */ /* 0x000fe4000f8e00ff */
[----:B------:R-:W-:Y:S03]  /*5710*/  @!UP0 UISETP.NE.AND UP1, UPT, UR10, 0x1, UPT ;  /* 0x000000010a00888c */ /* 0x000fe6000bf25270 */
[----:B------:R-:W-:Y:S02]  /*5720*/  @!UP0 UMOV UR6, UR7 ;  /* 0x0000000700068c82 */ /* 0x000fe40008000000 */
[----:B------:R-:W-:Y:S01]  /*5730*/  @!UP0 USHF.R.U32.HI UR6, URZ, UR9, UR6 ;  /* 0x00000009ff068299 */ /* 0x000fe20008011606 */
[----:B------:R-:W-:Y:S01]  /*5740*/  @P1 SHF.R.U32.HI R4, RZ, 0x10, R5 ;  /* 0x00000010ff041819 */ /* 0x000fe20000011605 */
[----:B----4-:R-:W-:Y:S01]  /*5750*/  @!UP0 UISETP.NE.AND UP2, UPT, UR5, 0x1, UPT ;  /* 0x000000010500888c */ /* 0x010fe2000bf45270 */
[----:B------:R-:W-:Y:S02]  /*5760*/  @!UP0 UMOV UR7, UR13 ;  /* 0x0000000d00078c82 */ /* 0x000fe40008000000 */
[----:B--2---:R-:W-:Y:S02]  /*5770*/  @!UP0 USHF.R.U32.HI UR4, URZ, UR4, UR7 ;  /* 0x00000004ff048299 */ /* 0x004fe40008011607 */
[----:B------:R-:W-:Y:S02]  /*5780*/  @!UP0 USEL UR7, UR42, UR6, !UP2 ;  /* 0x000000062a078287 */ /* 0x000fe4000d000000 */
[----:B------:R-:W-:Y:S04]  /*5790*/  @!UP0 USEL UR6, UR41, UR4, !UP1 ;  /* 0x0000000429068287 */ /* 0x000fe8000c800000 */
[----:B------:R-:W-:Y:S02]  /*57a0*/  @!UP0 UIADD3 UR4, UPT, UPT, -UR7, UR6, URZ ;  /* 0x0000000607048290 */ /* 0x000fe4000fffe1ff */
[----:B------:R-:W-:Y:S02]  /*57b0*/  @!UP0 UIADD3 UR6, UPT, UPT, UR7, -UR6, URZ ;  /* 0x8000000607068290 */ /* 0x000fe4000fffe0ff */
[----:B------:R-:W-:Y:S02]  /*57c0*/  @!UP0 UIMAD UR42, UR4, UR5, UR42 ;  /* 0x00000005042a82a4 */ /* 0x000fe4000f8e022a */
[----:B------:R-:W-:Y:S02]  /*57d0*/  UIADD3 UR4, UPT, UPT, UR15, 0x1, URZ ;  /* 0x000000010f047890 */ /* 0x000fe4000fffe0ff */
[----:B------:R-:W-:Y:S02]  /*57e0*/  UIADD3 UR7, UPT, UPT, UR56, 0x200, URZ ;  /* 0x0000020038077890 */ /* 0x000fe4000fffe0ff */
[----:B------:R-:W-:Y:S02]  /*57f0*/  @!UP0 UIMAD UR41, UR6, UR10, UR41 ;  /* 0x0000000a062982a4 */ /* 0x000fe4000f8e0229 */
[----:B------:R-:W-:Y:S01]  /*5800*/  ULOP3.LUT UP0, URZ, UR7, 0x90, URZ, 0xc0, !UPT ;  /* 0x0000009007ff7892 */ /* 0x000fe2000f80c0ff */
[----:B---3--:R-:W-:Y:S01]  /*5810*/  R2UR UR14, R0 ;  /* 0x00000000000e72ca */ /* 0x008fe200000e0000 */
[----:B------:R-:W-:Y:S01]  /*5820*/  IMAD.U32 R0, RZ, RZ, UR4 ;  /* 0x00000004ff007e24 */ /* 0x000fe2000f8e00ff */
[----:B------:R-:W-:Y:S11]  /*5830*/  @P0 R2UR UR14, R4 ;  /* 0x00000000040e02ca */ /* 0x000ff600000e0000 */
[----:B------:R-:W-:Y:S02]  /*5840*/  @!UPT UIADD3 URZ, UPT, UPT, URZ, URZ, URZ ;  /* 0x000000fffffff290 */ /* 0x000fe4000fffe0ff */
[----:B------:R-:W-:Y:S05]  /*5850*/  IMAD.U32 R3, RZ, RZ, UR14 ;  /* 0x0000000eff037e24 */ /* 0x000fea000f8e00ff */
[----:B------:R1:W-:Y:S04]  /*5860*/  STL [R1+0x1e0], R3 ;  /* 0x0001e00301007387 */ /* 0x0003e80000100800 */
[----:B------:R1:W-:Y:S01]  /*5870*/  STL [R1+0x1dc], R0 ;  /* 0x0001dc0001007387 */ /* 0x0003e20000100800 */
[----:B------:R-:W-:Y:S05]  /*5880*/  BRA.U !UP0, `(.L_x_84) ;  /* 0x00000001087c7547 */ /* 0x000fea000b800000 */
[----:B------:R-:W2:Y:S01]  /*5890*/  LDCU.64 UR8, c[0x4][0x80] ;  /* 0x01001000ff0877ac */ /* 0x000ea20008000a00 */
[----:B------:R-:W-:Y:S01]  /*58a0*/  MOV R16, 0x0 ;  /* 0x0000000000107802 */ /* 0x000fe20000000f00 */
[----:B------:R-:W-:Y:S02]  /*58b0*/  HFMA2 R12, -RZ, RZ, 0, 5.9604644775390625e-08 ;  /* 0x00000001ff0c7431 */ /* 0x000fe400000001ff */
[----:B------:R-:W-:Y:S01]  /*58c0*/  IMAD.MOV.U32 R8, RZ, RZ, 0x70 ;  /* 0x00000070ff087424 */ /* 0x000fe200078e00ff */
[----:B------:R3:W4:Y:S01]  /*58d0*/  LDC.64 R14, c[0x4][R16] ;  /* 0x01000000100e7b82 */ /* 0x0007220000000a00 */
[----:B------:R-:W1:Y:S01]  /*58e0*/  LDCU.64 UR6, c[0x4][0x88] ;  /* 0x01001100ff0677ac */ /* 0x000e620008000a00 */
[----:B------:R-:W-:Y:S01]  /*58f0*/  IMAD.MOV.U32 R13, RZ, RZ, RZ ;  /* 0x000000ffff0d7224 */ /* 0x000fe200078e00ff */
[----:B------:R-:W1:Y:S01]  /*5900*/  LDCU.64 UR4, c[0x4][0x8] ;  /* 0x01000100ff0477ac */ /* 0x000e620008000a00 */
[----:B--2---:R-:W-:Y:S01]  /*5910*/  MOV R5, UR9 ;  /* 0x0000000900057c02 */ /* 0x004fe20008000f00 */
[----:B------:R-:W-:Y:S01]  /*5920*/  IMAD.U32 R4, RZ, RZ, UR8 ;  /* 0x00000008ff047e24 */ /* 0x000fe2000f8e00ff */
[----:B-1----:R-:W-:Y:S01]  /*5930*/  MOV R7, UR7 ;  /* 0x0000000700077c02 */ /* 0x002fe20008000f00 */
[----:B------:R-:W-:Y:S01]  /*5940*/  IMAD.U32 R6, RZ, RZ, UR6 ;  /* 0x00000006ff067e24 */ /* 0x000fe2000f8e00ff */
[----:B------:R-:W-:Y:S01]  /*5950*/  MOV R11, UR5 ;  /* 0x00000005000b7c02 */ /* 0x000fe20008000f00 */
[----:B------:R-:W-:Y:S02]  /*5960*/  IMAD.U32 R10, RZ, RZ, UR4 ;  /* 0x00000004ff0a7e24 */ /* 0x000fe4000f8e00ff */
[----:B------:R-:W-:Y:S07]  /*5970*/  LEPC R20, `(.L_x_85) ;  /* 0x000000001014794e */ /* 0x000fee0000000000 */
[----:B---345:R-:W-:Y:S05]  /*5980*/  CALL.ABS.NOINC R14 ;  /* 0x000000000e007343 */ /* 0x038fea0003c00000 */
.L_x_85:
[----:B------:R-:W1:Y:S01]  /*5990*/  LDCU.64 UR8, c[0x4][0x80] ;  /* 0x01001000ff0877ac */ /* 0x000e620008000a00 */
[----:B------:R-:W2:Y:S01]  /*59a0*/  LDC.64 R16, c[0x4][R16] ;  /* 0x0100000010107b82 */ /* 0x000ea20000000a00 */
[----:B------:R-:W-:Y:S02]  /*59b0*/  HFMA2 R12, -RZ, RZ, 0, 5.9604644775390625e-08 ;  /* 0x00000001ff0c7431 */ /* 0x000fe400000001ff */
[----:B------:R-:W-:Y:S02]  /*59c0*/  IMAD.MOV.U32 R8, RZ, RZ, 0x70 ;  /* 0x00000070ff087424 */ /* 0x000fe400078e00ff */
[----:B------:R-:W-:Y:S01]  /*59d0*/  IMAD.MOV.U32 R13, RZ, RZ, RZ ;  /* 0x000000ffff0d7224 */ /* 0x000fe200078e00ff */
[----:B------:R-:W3:Y:S01]  /*59e0*/  LDCU.64 UR6, c[0x4][0x88] ;  /* 0x01001100ff0677ac */ /* 0x000ee20008000a00 */
[----:B------:R-:W4:Y:S01]  /*59f0*/  LDCU.64 UR4, c[0x4][0x8] ;  /* 0x01000100ff0477ac */ /* 0x000f220008000a00 */
[----:B-1----:R-:W-:Y:S02]  /*5a00*/  MOV R4, UR8 ;  /* 0x0000000800047c02 */ /* 0x002fe40008000f00 */
[----:B------:R-:W-:Y:S02]  /*5a10*/  MOV R5, UR9 ;  /* 0x0000000900057c02 */ /* 0x000fe40008000f00 */
[----:B---3--:R-:W-:Y:S01]  /*5a20*/  MOV R7, UR7 ;  /* 0x0000000700077c02 */ /* 0x008fe20008000f00 */
[----:B------:R-:W-:Y:S01]  /*5a30*/  IMAD.U32 R6, RZ, RZ, UR6 ;  /* 0x00000006ff067e24 */ /* 0x000fe2000f8e00ff */
[----:B----4-:R-:W-:Y:S01]  /*5a40*/  MOV R11, UR5 ;  /* 0x00000005000b7c02 */ /* 0x010fe20008000f00 */
[----:B------:R-:W-:Y:S02]  /*5a50*/  IMAD.U32 R10, RZ, RZ, UR4 ;  /* 0x00000004ff0a7e24 */ /* 0x000fe4000f8e00ff */
[----:B------:R-:W-:Y:S07]  /*5a60*/  LEPC R20, `(.L_x_84) ;  /* 0x000000001014794e */ /* 0x000fee0000000000 */
[----:B--2---:R-:W-:Y:S05]  /*5a70*/  CALL.ABS.NOINC R16 ;  /* 0x0000000010007343 */ /* 0x004fea0003c00000 */
.L_x_84:
[----:B------:R-:W-:Y:S01]  /*5a80*/  PLOP3.LUT P1, PT, PT, PT, PT, 0x8, 0x80 ;  /* 0x000000000080781c */ /* 0x000fe20003f2e170 */
[----:B------:R-:W2:Y:S01]  /*5a90*/  LDL R16, [R1+0x1d8] ;  /* 0x0001d80001107983 */ /* 0x000ea20000100800 */
[----:B------:R-:W3:Y:S03]  /*5aa0*/  LDC.64 R6, c[0x0][0x890] ;  /* 0x00022400ff067b82 */ /* 0x000ee60000000a00 */
[----:B------:R4:W5:Y:S05]  /*5ab0*/  LDL R20, [R1+0x1d0] ;  /* 0x0001d00001147983 */ /* 0x00096a0000100800 */
[----:B------:R-:W1:Y:S01]  /*5ac0*/  LDC.64 R4, c[0x0][0x8b0] ;  /* 0x00022c00ff047b82 */ /* 0x000e620000000a00 */
[----:B------:R-:W1:Y:S01]  /*5ad0*/  S2R R22, SR_TID.X ;  /* 0x0000000000167919 */ /* 0x000e620000002100 */
[----:B--2---:R-:W-:Y:S02]  /*5ae0*/  R2UR UR4, R16 ;  /* 0x00000000100472ca */ /* 0x004fe400000e0000 */
[----:B---3--:R-:W-:Y:S02]  /*5af0*/  ISETP.NE.U32.AND P3, PT, R6, RZ, PT ;  /* 0x000000ff0600720c */ /* 0x008fe40003f65070 */
[----:B-1----:R-:W-:Y:S02]  /*5b00*/  ISETP.NE.U32.AND P4, PT, R4, RZ, PT ;  /* 0x000000ff0400720c */ /* 0x002fe40003f85070 */
[----:B------:R-:W-:Y:S02]  /*5b10*/  ISETP.NE.AND.EX P3, PT, R7, RZ, PT, P3 ;  /* 0x000000ff0700720c */ /* 0x000fe40003f65330 */
[----:B------:R-:W-:Y:S05]  /*5b20*/  ISETP.NE.AND.EX P4, PT, R5, RZ, PT, P4 ;  /* 0x000000ff0500720c */ /* 0x000fea0003f85340 */
[----:B------:R-:W-:Y:S06]  /*5b30*/  UISETP.NE.AND UP1, UPT, UR4, URZ, UPT ;  /* 0x000000ff0400728c */ /* 0x000fec000bf25270 */
[----:B------:R-:W-:Y:S05]  /*5b40*/  PLOP3.LUT P0, PT, PT, PT, UP1, 0x80, 0x8 ;  /* 0x000000000008781c */ /* 0x000fea0003f0f018 */
[----:B------:R-:W1:Y:S08]  /*5b50*/  @UP1 LDCU.64 UR4, c[0x0][0x888] ;  /* 0x00011100ff0417ac */ /* 0x000e700008000a00 */
[----:B------:R-:W-:Y:S01]  /*5b60*/  @P0 PLOP3.LUT P1, PT, P3, PT, PT, 0x80, 0x8 ;  /* 0x000000000008081c */ /* 0x000fe20001f2f070 */
[----:B-1----:R-:W-:Y:S04]  /*5b70*/  @UP1 UISETP.NE.U32.AND UP0, UPT, UR4, URZ, UPT ;  /* 0x000000ff0400128c */ /* 0x002fe8000bf05070 */
[----:B------:R-:W-:Y:S04]  /*5b80*/  @UP1 UISETP.NE.AND.EX UP0, UPT, UR5, URZ, UPT, UP0 ;  /* 0x000000ff0500128c */ /* 0x000fe8000bf05300 */
[----:B------:R-:W-:Y:S01]  /*5b90*/  @UP1 USEL UR4, URZ, 0xffffffff, UP0 ;  /* 0xffffffffff041887 */ /* 0x000fe20008000000 */
[----:B----4-:R-:W-:Y:S11]  /*5ba0*/  @!P3 BRA `(.L_x_86) ;  /* 0x000000000038b947 */ /* 0x010ff60003800000 */
[----:B------:R-:W1:Y:S01]  /*5bb0*/  LDC.64 R8, c[0x0][0x888] ;  /* 0x00022200ff087b82 */ /* 0x000e620000000a00 */
[----:B------:R-:W-:Y:S01]  /*5bc0*/  IMAD.MOV.U32 R0, RZ, RZ, 0x1 ;  /* 0x00000001ff007424 */ /* 0x000fe200078e00ff */
[----:B-1----:R-:W-:Y:S04]  /*5bd0*/  ISETP.NE.U32.AND P2, PT, R8, RZ, PT ;  /* 0x000000ff0800720c */ /* 0x002fe80003f45070 */
[----:B------:R-:W-:Y:S11]  /*5be0*/  ISETP.NE.AND.EX P2, PT, R9, RZ, PT, P2 ;  /* 0x000000ff0900720c */ /* 0x000ff60003f45320 */
[----:B------:R-:W-:Y:S02]  /*5bf0*/  @!UPT UIADD3 URZ, UPT, UPT, URZ, URZ, URZ ;  /* 0x000000fffffff290 */ /* 0x000fe4000fffe0ff */
[----:B------:R-:W1:Y:S01]  /*5c00*/  @P2 LDC.64 R8, c[0x0][0x888] ;  /* 0x00022200ff082b82 */ /* 0x000e620000000a00 */
[----:B------:R-:W-:Y:S04]  /*5c10*/  @P2 IMAD R3, R6, UR36, RZ ;  /* 0x0000002406032c24 */ /* 0x000fe8000f8e02ff */
[----:B-1----:R-:W-:Y:S04]  /*5c20*/  @P2 IMAD.WIDE R8, R3, 0x4, R8 ;  /* 0x0000000403082825 */ /* 0x002fe800078e0208 */
[----:B------:R-:W-:Y:S01]  /*5c30*/  IMAD.MOV.U32 R3, RZ, RZ, 0x1 ;  /* 0x00000001ff037424 */ /* 0x000fe200078e00ff */
[----:B-----5:R1:W5:Y:S04]  /*5c40*/  @P2 LDG.E R250, desc[UR54][R8.64] ;  /* 0x0000003608fa2981 */ /* 0x020368000c1e1900 */
[----:B------:R-:W-:Y:S04]  /*5c50*/  @P2 PRMT R20, R3, 0x7610, R20 ;  /* 0x0000761003142816 */ /* 0x000fe80000000014 */
[----:B------:R-:W-:Y:S05]  /*5c60*/  @!P2 PRMT R20, R0, 0x7610, R20 ;  /* 0x000076100014a816 */ /* 0x000fea0000000014 */
[----:B------:R1:W-:Y:S02]  /*5c70*/  STL.S16 [R1+0x1d0], R20 ;  /* 0x0001d01401007387 */ /* 0x0003e40000100600 */
[----:B-1----:R-:W2:Y:S02]  /*5c80*/  @!P2 LDC R250, c[0x0][0x880] ;  /* 0x00022000fffaab82 */ /* 0x002ea40000000800 */
.L_x_86:
[----:B------:R-:W-:Y:S05]  /*5c90*/  @!P4 BRA `(.L_x_87) ;  /* 0x000000000024c947 */ /* 0x000fea0003800000 */
[----:B------:R-:W1:Y:S02]  /*5ca0*/  LDC.64 R6, c[0x0][0x8a8] ;  /* 0x00022a00ff067b82 */ /* 0x000e640000000a00 */
[----:B-1----:R-:W-:Y:S04]  /*5cb0*/  ISETP.NE.U32.AND P2, PT, R6, RZ, PT ;  /* 0x000000ff0600720c */ /* 0x002fe80003f45070 */
[----:B------:R-:W-:Y:S11]  /*5cc0*/  ISETP.NE.AND.EX P2, PT, R7, RZ, PT, P2 ;  /* 0x000000ff0700720c */ /* 0x000ff60003f45320 */
[----:B------:R-:W-:Y:S02]  /*5cd0*/  @!UPT UIADD3 URZ, UPT, UPT, URZ, URZ, URZ ;  /* 0x000000fffffff290 */ /* 0x000fe4000fffe0ff */
[----:B------:R-:W1:Y:S01]  /*5ce0*/  @P2 LDC.64 R6, c[0x0][0x8a8] ;  /* 0x00022a00ff062b82 */ /* 0x000e620000000a00 */
[----:B------:R-:W-:Y:S04]  /*5cf0*/  @P2 IMAD R3, R4, UR36, RZ ;  /* 0x0000002404032c24 */ /* 0x000fe8000f8e02ff */
[----:B-1----:R-:W-:Y:S05]  /*5d00*/  @P2 IMAD.WIDE R6, R3, 0x4, R6 ;  /* 0x0000000403062825 */ /* 0x002fea00078e0206 */
[----:B-----5:R1:W5:Y:S02]  /*5d10*/  @P2 LDG.E R248, desc[UR54][R6.64] ;  /* 0x0000003606f82981 */ /* 0x020364000c1e1900 */
[----:B-1----:R-:W3:Y:S02]  /*5d20*/  @!P2 LDC R248, c[0x0][0x8a0] ;  /* 0x00022800fff8ab82 */ /* 0x002ee40000000800 */
.L_x_87:
[----:B------:R-:W4:Y:S01]  /*5d30*/  LDL R0, [R1+0x1f0] ;  /* 0x0001f00001007983 */ /* 0x000f220000100800 */
[----:B--2--5:R-:W-:Y:S01]  /*5d40*/  @P0 FSETP.NEU.AND P4, PT, R250, RZ, PT ;  /* 0x000000fffa00020b */ /* 0x024fe20003f8d000 */
[----:B------:R-:W-:Y:S01]  /*5d50*/  IMAD.SHL.U32 R8, R22, 0x10, RZ ;  /* 0x0000001016087824 */ /* 0x000fe200078e00ff */
[----:B------:R-:W-:Y:S01]  /*5d60*/  @P0 LOP3.LUT P2, RZ, R20, 0xff, RZ, 0xc0, !PT ;  /* 0x000000ff14ff0812 */ /* 0x000fe2000784c0ff */
[----:B------:R-:W2:Y:S01]  /*5d70*/  LDL R3, [R1+0x1f4] ;  /* 0x0001f40001037983 */ /* 0x000ea20000100800 */
[----:B------:R-:W-:Y:S01]  /*5d80*/  BSSY B1, `(.L_x_88) ;  /* 0x000015a000017945 */ /* 0x000fe20003800000 */
[----:B------:R-:W-:Y:S02]  /*5d90*/  PLOP3.LUT P5, PT, PT, PT, PT, 0x8, 0x80 ;  /* 0x000000000080781c */ /* 0x000fe40003fae170 */
[----:B------:R-:W-:Y:S02]  /*5da0*/  CS2R R18, SRZ ;  /* 0x0000000000127805 */ /* 0x000fe4000001ff00 */
[----:B------:R-:W-:Y:S02]  /*5db0*/  LOP3.LUT R7, R8, 0x40, RZ, 0xc0, !PT ;  /* 0x0000004008077812 */ /* 0x000fe400078ec0ff */
[----:B------:R-:W-:Y:S02]  /*5dc0*/  CS2R R16, SRZ ;  /* 0x0000000000107805 */ /* 0x000fe4000001ff00 */
[----:B--2---:R-:W-:Y:S02]  /*5dd0*/  R2UR UR6, R3 ;  /* 0x00000000030672ca */ /* 0x004fe400000e0000 */
[----:B----4-:R-:W-:Y:S01]  /*5de0*/  R2UR UR5, R0 ;  /* 0x00000000000572ca */ /* 0x010fe200000e0000 */
[----:B------:R-:W-:Y:S01]  /*5df0*/  IMAD.U32 R0, RZ, RZ, UR4 ;  /* 0x00000004ff007e24 */ /* 0x000fe2000f8e00ff */
[----:B------:R-:W-:Y:S04]  /*5e00*/  @P0 SEL R3, RZ, 0xffffffff, P4 ;  /* 0xffffffffff030807 */ /* 0x000fe80002000000 */
[----:B------:R-:W-:Y:S01]  /*5e10*/  @P1 SEL R3, R0, R3, !P2 ;  /* 0x0000000300031207 */ /* 0x000fe20005000000 */
[----:B------:R-:W-:Y:S03]  /*5e20*/  IMAD.SHL.U32 R0, R22, 0x2, RZ ;  /* 0x0000000216007824 */ /* 0x000fe600078e00ff */
[----:B------:R-:W-:Y:S01]  /*5e30*/  @P0 LOP3.LUT R3, R3, 0x1, RZ, 0xc0, !PT ;  /* 0x0000000103030812 */ /* 0x000fe200078ec0ff */
[----:B------:R-:W-:Y:S02]  /*5e40*/  IMAD.U32 R6, RZ, RZ, UR6 ;  /* 0x00000006ff067e24 */ /* 0x000fe4000f8e00ff */
[----:B------:R-:W-:Y:S01]  /*5e50*/  IMAD.U32 R5, RZ, RZ, UR5 ;  /* 0x00000005ff057e24 */ /* 0x000fe2000f8e00ff */
[----:B------:R-:W-:Y:S02]  /*5e60*/  ISETP.NE.U32.OR P6, PT, R3, 0x1, !P0 ;  /* 0x000000010300780c */ /* 0x000fe400047c5470 */
[----:B------:R-:W-:Y:S02]  /*5e70*/  LOP3.LUT R6, R6, 0x1, RZ, 0x3c, !PT ;  /* 0x0000000106067812 */ /* 0x000fe400078e3cff */
[----:B------:R-:W-:Y:S02]  /*5e80*/  P2R R4, PR, RZ, 0x40 ;  /* 0x00000040ff047803 */ /* 0x000fe40000000000 */
[----:B------:R-:W-:Y:S02]  /*5e90*/  SHF.L.U32 R5, R5, 0x1f, RZ ;  /* 0x0000001f05057819 */ /* 0x000fe400000006ff */
[----:B------:R-:W-:Y:S01]  /*5ea0*/  LOP3.LUT R3, R7, 0x8, R0, 0xf8, !PT ;  /* 0x0000000807037812 */ /* 0x000fe200078ef800 */
[----:B------:R1:W-:Y:S01]  /*5eb0*/  STL [R1+0x1fc], R4 ;  /* 0x0001fc0401007387 */ /* 0x0003e20000100800 */
[----:B------:R-:W-:Y:S02]  /*5ec0*/  IMAD.U32 R0, RZ, RZ, UR43 ;  /* 0x0000002bff007e24 */ /* 0x000fe4000f8e00ff */
[----:B------:R-:W-:Y:S01]  /*5ed0*/  LOP3.LUT R3, R3, 0x7b0, R8, 0xf8, !PT ;  /* 0x000007b003037812 */ /* 0x000fe200078ef808 */
[----:B------:R2:W-:Y:S01]  /*5ee0*/  STL [R1+0x128], RZ ;  /* 0x000128ff01007387 */ /* 0x0005e20000100800 */
[----:B------:R-:W-:Y:S03]  /*5ef0*/  @P6 SHF.L.U32 R9, R6, 0x1f, RZ ;  /* 0x0000001f06096819 */ /* 0x000fe600000006ff */
[----:B------:R2:W-:Y:S01]  /*5f00*/  STL [R1+0x12c], RZ ;  /* 0x00012cff01007387 */ /* 0x0005e20000100800 */
[C---:B------:R-:W-:Y:S03]  /*5f10*/  IMAD R3, R0.reuse, 0x7800, R3 ;  /* 0x0000780000037824 */ /* 0x040fe600078e0203 */
[----:B------:R2:W-:Y:S02]  /*5f20*/  STL [R1+0x120], RZ ;  /* 0x000120ff01007387 */ /* 0x0005e40000100800 */
[----:B------:R-:W-:Y:S02]  /*5f30*/  LEA R3, R3, UR56, 0x1 ;  /* 0x0000003803037c11 */ /* 0x000fe4000f8e08ff */
[----:B------:R2:W-:Y:S04]  /*5f40*/  STL [R1+0x124], RZ ;  /* 0x000124ff01007387 */ /* 0x0005e80000100800 */
[----:B------:R2:W-:Y:S04]  /*5f50*/  STL [R1+0x138], RZ ;  /* 0x000138ff01007387 */ /* 0x0005e80000100800 */
[----:B------:R2:W-:Y:S01]  /*5f60*/  STL [R1+0x13c], RZ ;  /* 0x00013cff01007387 */ /* 0x0005e20000100800 */
[----:B-1----:R-:W-:Y:S01]  /*5f70*/  LEA R4, R0, UR56, 0x3 ;  /* 0x0000003800047c11 */ /* 0x002fe2000f8e18ff */
[----:B------:R-:W-:Y:S02]  /*5f80*/  IMAD.U32 R0, RZ, RZ, UR44 ;  /* 0x0000002cff007e24 */ /* 0x000fe4000f8e00ff */
[----:B------:R2:W-:Y:S01]  /*5f90*/  STL [R1+0x130], RZ ;  /* 0x000130ff01007387 */ /* 0x0005e20000100800 */
[----:B------:R-:W1:Y:S02]  /*5fa0*/  @P6 SYNCS.PHASECHK.TRANS64.TRYWAIT P0, [R4+URZ+0x90], R9 ;  /* 0x00009009040065a7 */ /* 0x000e6400080011ff */
[----:B------:R-:W-:Y:S01]  /*5fb0*/  LEA R0, R0, UR56, 0x3 ;  /* 0x0000003800007c11 */ /* 0x000fe2000f8e18ff */
[----:B------:R2:W-:Y:S04]  /*5fc0*/  STL [R1+0x134], RZ ;  /* 0x000134ff01007387 */ /* 0x0005e80000100800 */
[----:B------:R2:W-:Y:S04]  /*5fd0*/  STL [R1+0x118], RZ ;  /* 0x000118ff01007387 */ /* 0x0005e80000100800 */
[----:B------:R2:W-:Y:S04]  /*5fe0*/  STL [R1+0x11c], RZ ;  /* 0x00011cff01007387 */ /* 0x0005e80000100800 */
[----:B------:R2:W-:Y:S01]  /*5ff0*/  STL [R1+0x110], RZ ;  /* 0x000110ff01007387 */ /* 0x0005e20000100800 */
[----:B------:R2:W4:Y:S03]  /*6000*/  SYNCS.PHASECHK.TRANS64.TRYWAIT P4, [R0+URZ+0xe0], R5 ;  /* 0x0000e005000075a7 */ /* 0x00052600080811ff */
[----:B------:R2:W-:Y:S04]  /*6010*/  STL [R1+0x114], RZ ;  /* 0x000114ff01007387 */ /* 0x0005e80000100800 */
        /* <DEDUP_REMOVED lines=16> */
[----:B------:R2:W-:Y:S01]  /*6120*/  STL [R1+0xc8], RZ ;  /* 0x0000c8ff01007387 */ /* 0x0005e20000100800 */
[----:B-1----:R-:W-:Y:S03]  /*6130*/  @P6 PLOP3.LUT P5, PT, P0, PT, PT, 0x8, 0x80 ;  /* 0x000000000080681c */ /* 0x002fe600007ae170 */
        /* <DEDUP_REMOVED lines=45> */
[----:B------:R2:W-:Y:S04]  /*6410*/  STL [R1], RZ ;  /* 0x000000ff01007387 */ /* 0x0005e80000100800 */
        /* <DEDUP_REMOVED lines=41> */
[----:B----4-:R-:W-:Y:S05]  /*66b0*/  @!P6 BRA `(.L_x_89) ;  /* 0x0000000c0018e947 */ /* 0x010fea0003800000 */
[----:B------:R-:W-:Y:S01]  /*66c0*/  ISETP.NE.U32.AND P0, PT, RZ, UR52, PT ;  /* 0x00000034ff007c0c */ /* 0x000fe2000bf05070 */
[----:B------:R-:W-:Y:S01]  /*66d0*/  BSSY B0, `(.L_x_90) ;  /* 0x000000f000007945 */ /* 0x000fe20003800000 */
[----:B------:R-:W-:Y:S01]  /*66e0*/  FSETP.NEU.AND P2, PT, R250, RZ, PT ;  /* 0x000000fffa00720b */ /* 0x000fe20003f4d000 */
[----:B------:R-:W-:Y:S01]  /*66f0*/  IMAD.MOV.U32 R18, RZ, RZ, RZ ;  /* 0x000000ffff127224 */ /* 0x000fe200078e00ff */
[----:B------:R-:W-:Y:S02]  /*6700*/  ISETP.NE.AND.EX P0, PT, RZ, UR53, PT, P0 ;  /* 0x00000035ff007c0c */ /* 0x000fe4000bf05300 */
[----:B------:R-:W-:Y:S02]  /*6710*/  LOP3.LUT P1, RZ, R20, 0xff, RZ, 0xc0, !PT ;  /* 0x000000ff14ff7812 */ /* 0x000fe4000782c0ff */
[----:B------:R-:W-:Y:S02]  /*6720*/  SEL R8, RZ, 0xffffffff, P2 ;  /* 0xffffffffff087807 */ /* 0x000fe40001000000 */
[----:B------:R-:W-:Y:S04]  /*6730*/  SEL R9, RZ, 0xffffffff, P0 ;  /* 0xffffffffff097807 */ /* 0x000fe80000000000 */
[----:B------:R-:W-:Y:S04]  /*6740*/  @P3 SEL R8, R9, R8, !P1 ;  /* 0x0000000809083207 */ /* 0x000fe80004800000 */
[----:B------:R-:W-:Y:S04]  /*6750*/  LOP3.LUT R8, R8, 0x1, RZ, 0xc0, !PT ;  /* 0x0000000108087812 */ /* 0x000fe800078ec0ff */
[----:B------:R-:W-:Y:S01]  /*6760*/  ISETP.NE.U32.AND P0, PT, R8, 0x1, PT ;  /* 0x000000010800780c */ /* 0x000fe20003f05070 */
[----:B------:R-:W-:Y:S01]  /*6770*/  @!UPT UIADD3 URZ, UPT, UPT, URZ, URZ, URZ ;  /* 0x000000fffffff290 */ /* 0x000fe2000fffe0ff */
[----:B------:R-:W-:Y:S11]  /*6780*/  @!P5 BRA `(.L_x_91) ;  /* 0x00000000000cd947 */ /* 0x000ff60003800000 */
[----:B------:R-:W-:Y:S04]  /*6790*/  SHF.L.U32 R9, R6, 0x1f, RZ ;  /* 0x0000001f06097819 */ /* 0x000fe800000006ff */
[----:B------:R-:W1:Y:S02]  /*67a0*/  SYNCS.PHASECHK.TRANS64.TRYWAIT P1, [R4+URZ+0x90], R9 ;  /* 0x00009009040075a7 */ /* 0x000e6400080211ff */
[----:B-1----:R-:W-:Y:S05]  /*67b0*/  @!P1 BRA `(.L_x_92) ;  /* 0x0000008400c49947 */ /* 0x002fea0003800000 */
.L_x_91:
[----:B------:R-:W-:Y:S05]  /*67c0*/  BSYNC B0 ;  /* 0x0000000000007941 */ /* 0x000fea0003800000 */
.L_x_90:
[----:B------:R-:W-:Y:S02]  /*67d0*/  CS2R R74, SRZ ;  /* 0x00000000004a7805 */ /* 0x000fe4000001ff00 */
[----:B------:R-:W-:Y:S02]  /*67e0*/  CS2R R72, SRZ ;  /* 0x0000000000487805 */ /* 0x000fe4000001ff00 */
[----:B------:R-:W-:Y:S02]  /*67f0*/  CS2R R70, SRZ ;  /* 0x0000000000467805 */ /* 0x000fe4000001ff00 */
[----:B------:R-:W-:Y:S02]  /*6800*/  CS2R R68, SRZ ;  /* 0x0000000000447805 */ /* 0x000fe4000001ff00 */
[----:B------:R-:W-:Y:S02]  /*6810*/  CS2R R66, SRZ ;  /* 0x0000000000427805 */ /* 0x000fe4000001ff00 */
[----:B------:R-:W-:Y:S02]  /*6820*/  CS2R R64, SRZ ;  /* 0x0000000000407805 */ /* 0x000fe4000001ff00 */
[----:B------:R-:W-:Y:S01]  /*6830*/  CS2R R62, SRZ ;  /* 0x00000000003e7805 */ /* 0x000fe2000001ff00 */
[----:B------:R-:W4:Y:S01]  /*6840*/  @P0 LDS.128 R72, [R3+0x1200] ;  /* 0x0012000003480984 */ /* 0x000f220000000c00 */
[----:B------:R-:W-:Y:S02]  /*6850*/  CS2R R60, SRZ ;  /* 0x00000000003c7805 */ /* 0x000fe4000001ff00 */
[----:B------:R-:W-:Y:S02]  /*6860*/  CS2R R58, SRZ ;  /* 0x00000000003a7805 */ /* 0x000fe4000001ff00 */
[----:B------:R-:W-:Y:S01]  /*6870*/  CS2R R56, SRZ ;  /* 0x0000000000387805 */ /* 0x000fe2000001ff00 */
[----:B------:R-:W5:Y:S01]  /*6880*/  @P0 LDS.128 R68, [R3+0x2200] ;  /* 0x0022000003440984 */ /* 0x000f620000000c00 */
[----:B------:R-:W-:Y:S02]  /*6890*/  CS2R R54, SRZ ;  /* 0x0000000000367805 */ /* 0x000fe4000001ff00 */
[----:B------:R-:W-:Y:S02]  /*68a0*/  CS2R R52, SRZ ;  /* 0x0000000000347805 */ /* 0x000fe4000001ff00 */
[----:B------:R-:W-:Y:S01]  /*68b0*/  CS2R R50, SRZ ;  /* 0x0000000000327805 */ /* 0x000fe2000001ff00 */
[----:B------:R-:W2:Y:S01]  /*68c0*/  @P0 LDS.128 R64, [R3+0x3200] ;  /* 0x0032000003400984 */ /* 0x000ea20000000c00 */
[----:B------:R-:W-:Y:S02]  /*68d0*/  CS2R R48, SRZ ;  /* 0x0000000000307805 */ /* 0x000fe4000001ff00 */
[----:B------:R-:W-:Y:S02]  /*68e0*/  CS2R R46, SRZ ;  /* 0x00000000002e7805 */ /* 0x000fe4000001ff00 */
[----:B------:R-:W-:Y:S01]  /*68f0*/  CS2R R44, SRZ ;  /* 0x00000000002c7805 */ /* 0x000fe2000001ff00 */
[----:B------:R-:W3:Y:S01]  /*6900*/  @P0 LDS.128 R60, [R3+0x4200] ;  /* 0x00420000033c0984 */ /* 0x000ee20000000c00 */
        /* <DEDUP_REMOVED lines=14> */
[----:B-1----:R-:W-:Y:S01]  /*69f0*/  CS2R R8, SRZ ;  /* 0x0000000000087805 */ /* 0x002fe2000001ff00 */
[----:B------:R-:W1:Y:S01]  /*6a00*/  @P0 LDS.128 R44, [R3+0x8200] ;  /* 0x00820000032c0984 */ /* 0x000e620000000c00 */
[----:B------:R-:W-:Y:S01]  /*6a10*/  IMAD.MOV.U32 R27, RZ, RZ, RZ ;  /* 0x000000ffff1b7224 */ /* 0x000fe200078e00ff */
[----:B------:R-:W-:Y:S01]  /*6a20*/  CS2R R16, SRZ ;  /* 0x0000000000107805 */ /* 0x000fe2000001ff00 */
[----:B------:R-:W-:Y:S01]  /*6a30*/  IMAD.MOV.U32 R19, RZ, RZ, RZ ;  /* 0x000000ffff137224 */ /* 0x000fe200078e00ff */
[----:B------:R-:W1:Y:S01]  /*6a40*/  @P0 LDS.128 R40, [R3+0x9200] ;  /* 0x0092000003280984 */ /* 0x000e620000000c00 */
[----:B------:R-:W-:Y:S01]  /*6a50*/  ISETP.NE.AND P1, PT, R7, RZ, P0 ;  /* 0x000000ff0700720c */ /* 0x000fe20000725270 */
[C---:B------:R-:W-:Y:S02]  /*6a60*/  VIADD R24, R3.reuse, 0x200 ;  /* 0x0000020003187836 */ /* 0x040fe40000000000 */
[----:B------:R-:W1:Y:S01]  /*6a70*/  @P0 LDS.128 R36, [R3+0xa200] ;  /* 0x00a2000003240984 */ /* 0x000e620000000c00 */
[C---:B------:R-:W-:Y:S02]  /*6a80*/  @P0 VIADD R23, R3.reuse, 0x210 ;  /* 0x0000021003170836 */ /* 0x040fe40000000000 */
[C---:B------:R-:W-:Y:S01]  /*6a90*/  @P0 VIADD R21, R3.reuse, 0x1210 ;  /* 0x0000121003150836 */ /* 0x040fe20000000000 */
        /* <DEDUP_REMOVED lines=12> */
[----:B----4-:R-:W-:Y:S01]  /*6b60*/  STL.64 [R1+0x1b0], R72 ;  /* 0x0001b04801007387 */ /* 0x010fe20000100a00 */
[C---:B------:R-:W-:Y:S02]  /*6b70*/  @P0 VIADD R4, R3.reuse, 0xd210 ;  /* 0x0000d21003040836 */ /* 0x040fe40000000000 */
[C---:B------:R-:W-:Y:S01]  /*6b80*/  @P1 VIADD R4, R24.reuse, 0xcff0 ;  /* 0x0000cff018041836 */ /* 0x040fe20000000000 */
[----:B------:R-:W-:Y:S04]  /*6b90*/  STL.64 [R1+0x1b8], R74 ;  /* 0x0001b84a01007387 */ /* 0x000fe80000100a00 */
[----:B-----5:R-:W-:Y:S04]  /*6ba0*/  STL.64 [R1+0x190], R68 ;  /* 0x0001904401007387 */ /* 0x020fe80000100a00 */
[----:B------:R-:W-:Y:S04]  /*6bb0*/  STL.64 [R1+0x198], R70 ;  /* 0x0001984601007387 */ /* 0x000fe80000100a00 */
[----:B--2---:R-:W-:Y:S04]  /*6bc0*/  STL.64 [R1+0x170], R64 ;  /* 0x0001704001007387 */ /* 0x004fe80000100a00 */
[----:B------:R-:W-:Y:S04]  /*6bd0*/  STL.64 [R1+0x178], R66 ;  /* 0x0001784201007387 */ /* 0x000fe80000100a00 */
[----:B---3--:R-:W-:Y:S04]  /*6be0*/  STL.64 [R1+0x150], R60 ;  /* 0x0001503c01007387 */ /* 0x008fe80000100a00 */
[----:B------:R-:W-:Y:S04]  /*6bf0*/  STL.64 [R1+0x158], R62 ;  /* 0x0001583e01007387 */ /* 0x000fe80000100a00 */
[----:B------:R-:W-:Y:S04]  /*6c00*/  STL.64 [R1+0x60], R56 ;  /* 0x0000603801007387 */ /* 0x000fe80000100a00 */
[----:B------:R-:W-:Y:S04]  /*6c10*/  STL.64 [R1+0x68], R58 ;  /* 0x0000683a01007387 */ /* 0x000fe80000100a00 */
[----:B------:R-:W-:Y:S04]  /*6c20*/  STL.64 [R1+0x10], R52 ;  /* 0x0000103401007387 */ /* 0x000fe80000100a00 */
[----:B------:R-:W-:Y:S04]  /*6c30*/  STL.64 [R1+0x18], R54 ;  /* 0x0000183601007387 */ /* 0x000fe80000100a00 */
[----:B------:R-:W-:Y:S04]  /*6c40*/  STL.64 [R1+0x30], R48 ;  /* 0x0000303001007387 */ /* 0x000fe80000100a00 */
[----:B------:R-:W-:Y:S04]  /*6c50*/  STL.64 [R1+0x38], R50 ;  /* 0x0000383201007387 */ /* 0x000fe80000100a00 */
[----:B-1----:R1:W-:Y:S04]  /*6c60*/  STL.64 [R1+0x50], R44 ;  /* 0x0000502c01007387 */ /* 0x0023e80000100a00 */
[----:B------:R2:W-:Y:S04]  /*6c70*/  STL.64 [R1+0x58], R46 ;  /* 0x0000582e01007387 */ /* 0x0005e80000100a00 */
[----:B------:R3:W-:Y:S04]  /*6c80*/  STL.64 [R1+0x80], R40 ;  /* 0x0000802801007387 */ /* 0x0007e80000100a00 */
[----:B------:R4:W-:Y:S04]  /*6c90*/  STL.64 [R1+0x88], R42 ;  /* 0x0000882a01007387 */ /* 0x0009e80000100a00 */
[----:B------:R5:W-:Y:S04]  /*6ca0*/  STL.64 [R1+0xa0], R36 ;  /* 0x0000a02401007387 */ /* 0x000be80000100a00 */
[----:B------:R5:W-:Y:S04]  /*6cb0*/  STL.64 [R1+0xa8], R38 ;  /* 0x0000a82601007387 */ /* 0x000be80000100a00 */
[----:B------:R5:W-:Y:S01]  /*6cc0*/  STL.64 [R1+0xc0], R32 ;  /* 0x0000c02001007387 */ /* 0x000be20000100a00 */
[----:B-1----:R-:W-:Y:S03]  /*6cd0*/  CS2R R44, SRZ ;  /* 0x00000000002c7805 */ /* 0x002fe6000001ff00 */
[----:B------:R1:W-:Y:S01]  /*6ce0*/  STL.64 [R1+0xc8], R34 ;  /* 0x0000c82201007387 */ /* 0x0003e20000100a00 */
[----:B--2---:R-:W-:Y:S03]  /*6cf0*/  CS2R R46, SRZ ;  /* 0x00000000002e7805 */ /* 0x004fe6000001ff00 */
[----:B------:R2:W-:Y:S01]  /*6d00*/  STL.64 [R1+0xe0], R28 ;  /* 0x0000e01c01007387 */ /* 0x0005e20000100a00 */
[----:B---3--:R-:W-:Y:S03]  /*6d10*/  CS2R R40, SRZ ;  /* 0x0000000000287805 */ /* 0x008fe6000001ff00 */
[----:B------:R3:W-:Y:S01]  /*6d20*/  STL.64 [R1+0xe8], R30 ;  /* 0x0000e81e01007387 */ /* 0x0007e20000100a00 */
[----:B----4-:R-:W-:Y:S03]  /*6d30*/  CS2R R42, SRZ ;  /* 0x00000000002a7805 */ /* 0x010fe6000001ff00 */
[----:B------:R-:W4:Y:S01]  /*6d40*/  @P0 LDS.128 R44, [R23] ;  /* 0x00000000172c0984 */ /* 0x000f220000000c00 */
[----:B-----5:R-:W-:Y:S03]  /*6d50*/  CS2R R36, SRZ ;  /* 0x0000000000247805 */ /* 0x020fe6000001ff00 */
[----:B------:R5:W-:Y:S01]  /*6d60*/  STL.64 [R1+0x100], R12 ;  /* 0x0001000c01007387 */ /* 0x000be20000100a00 */
[----:B------:R-:W-:Y:S03]  /*6d70*/  CS2R R38, SRZ ;  /* 0x0000000000267805 */ /* 0x000fe6000001ff00 */
[----:B------:R-:W4:Y:S01]  /*6d80*/  @P0 LDS.128 R40, [R21] ;  /* 0x0000000015280984 */ /* 0x000f220000000c00 */
[----:B------:R-:W-:Y:S03]  /*6d90*/  CS2R R32, SRZ ;  /* 0x0000000000207805 */ /* 0x000fe6000001ff00 */
[----:B------:R4:W-:Y:S01]  /*6da0*/  STL.64 [R1+0x108], R14 ;  /* 0x0001080e01007387 */ /* 0x0009e20000100a00 */
[----:B-1----:R-:W-:Y:S03]  /*6db0*/  CS2R R34, SRZ ;  /* 0x0000000000227805 */ /* 0x002fe6000001ff00 */
[----:B------:R-:W1:Y:S01]  /*6dc0*/  @P0 LDS.128 R36, [R20] ;  /* 0x0000000014240984 */ /* 0x000e620000000c00 */
[----:B--2---:R-:W-:Y:S03]  /*6dd0*/  CS2R R28, SRZ ;  /* 0x00000000001c7805 */ /* 0x004fe6000001ff00 */
[----:B------:R2:W-:Y:S01]  /*6de0*/  STL.64 [R1+0x130], R8 ;  /* 0x0001300801007387 */ /* 0x0005e20000100a00 */
[----:B---3--:R-:W-:Y:S03]  /*6df0*/  CS2R R30, SRZ ;  /* 0x00000000001e7805 */ /* 0x008fe6000001ff00 */
[----:B------:R3:W-:Y:S04]  /*6e00*/  STL.64 [R1+0x138], R10 ;  /* 0x0001380a01007387 */ /* 0x0007e80000100a00 */
[----:B------:R1:W-:Y:S01]  /*6e10*/  @P0 LDS.128 R16, [R3+0x200] ;  /* 0x0002000003100984 */ /* 0x0003e20000000c00 */
[C---:B-----5:R-:W-:Y:S02]  /*6e20*/  @P0 VIADD R13, R3.reuse, 0x5210 ;  /* 0x00005210030d0836 */ /* 0x060fe40000000000 */
[C---:B------:R-:W-:Y:S02]  /*6e30*/  @P1 VIADD R13, R24.reuse, 0x4ff0 ;  /* 0x00004ff0180d1836 */ /* 0x040fe40000000000 */
[C---:B------:R-:W-:Y:S02]  /*6e40*/  @P0 VIADD R12, R3.reuse, 0x6210 ;  /* 0x00006210030c0836 */ /* 0x040fe40000000000 */
[C---:B------:R-:W-:Y:S02]  /*6e50*/  @P1 VIADD R12, R24.reuse, 0x5ff0 ;  /* 0x00005ff0180c1836 */ /* 0x040fe40000000000 */
[C---:B----4-:R-:W-:Y:S01]  /*6e60*/  @P0 VIADD R15, R3.reuse, 0x3210 ;  /* 0x00003210030f0836 */ /* 0x050fe20000000000 */
[----:B------:R4:W-:Y:S01]  /*6e70*/  STL.64 [R1+0x1c0], R44 ;  /* 0x0001c02c01007387 */ /* 0x0009e20000100a00 */
[C---:B------:R-:W-:Y:S02]  /*6e80*/  @P1 VIADD R15, R24.reuse, 0x2ff0 ;  /* 0x00002ff0180f1836 */ /* 0x040fe40000000000 */
[C---:B------:R-:W-:Y:S01]  /*6e90*/  @P0 VIADD R14, R3.reuse, 0x4210 ;  /* 0x00004210030e0836 */ /* 0x040fe20000000000 */
[----:B------:R5:W-:Y:S01]  /*6ea0*/  STL.64 [R1+0x1c8], R46 ;  /* 0x0001c82e01007387 */ /* 0x000be20000100a00 */
[C---:B------:R-:W-:Y:S02]  /*6eb0*/  @P1 VIADD R14, R24.reuse, 0x3ff0 ;  /* 0x00003ff0180e1836 */ /* 0x040fe40000000000 */
[C---:B--2---:R-:W-:Y:S01]  /*6ec0*/  @P0 VIADD R9, R3.reuse, 0x9210 ;  /* 0x0000921003090836 */ /* 0x044fe20000000000 */
[----:B------:R-:W2:Y:S01]  /*6ed0*/  @P0 LDS.128 R32, [R15] ;  /* 0x000000000f200984 */ /* 0x000ea20000000c00 */
[C---:B------:R-:W-:Y:S02]  /*6ee0*/  @P1 VIADD R9, R24.reuse, 0x8ff0 ;  /* 0x00008ff018091836 */ /* 0x040fe40000000000 */
[C---:B---3--:R-:W-:Y:S01]  /*6ef0*/  @P0 VIADD R11, R3.reuse, 0x7210 ;  /* 0x00007210030b0836 */ /* 0x048fe20000000000 */
[----:B------:R3:W2:Y:S01]  /*6f00*/  @P0 LDS.128 R28, [R14] ;  /* 0x000000000e1c0984 */ /* 0x0006a20000000c00 */
[C---:B------:R-:W-:Y:S02]  /*6f10*/  @P1 VIADD R11, R24.reuse, 0x6ff0 ;  /* 0x00006ff0180b1836 */ /* 0x040fe40000000000 */
[C---:B------:R-:W-:Y:S01]  /*6f20*/  @P0 VIADD R10, R3.reuse, 0x8210 ;  /* 0x00008210030a0836 */ /* 0x040fe20000000000 */
[----:B------:R2:W-:Y:S01]  /*6f30*/  STL.64 [R1+0x1a0], R40 ;  /* 0x0001a02801007387 */ /* 0x0005e20000100a00 */
[C---:B------:R-:W-:Y:S02]  /*6f40*/  @P1 VIADD R10, R24.reuse, 0x7ff0 ;  /* 0x00007ff0180a1836 */ /* 0x040fe40000000000 */
[C---:B------:R-:W-:Y:S01]  /*6f50*/  @P0 VIADD R8, R3.reuse, 0xa210 ;  /* 0x0000a21003080836 */ /* 0x040fe20000000000 */
[----:B------:R2:W-:Y:S01]  /*6f60*/  STL.64 [R1+0x1a8], R42 ;  /* 0x0001a82a01007387 */ /* 0x0005e20000100a00 */
[C---:B------:R-:W-:Y:S02]  /*6f70*/  @P1 VIADD R8, R24.reuse, 0x9ff0 ;  /* 0x00009ff018081836 */ /* 0x040fe40000000000 */
[----:B-1----:R-:W-:Y:S01]  /*6f80*/  @P0 VIADD R3, R3, 0xe210 ;  /* 0x0000e21003030836 */ /* 0x002fe20000000000 */
[----:B------:R1:W2:Y:S01]  /*6f90*/  LDL.LU R26, [R1+0x128] ;  /* 0x00012800011a7983 */ /* 0x0002a20000300800 */
[----:B------:R-:W-:Y:S01]  /*6fa0*/  @P1 VIADD R3, R24, 0xdff0 ;  /* 0x0000dff018031836 */ /* 0x000fe20000000000 */
[----:B------:R-:W-:Y:S02]  /*6fb0*/  CS2R R24, SRZ ;  /* 0x0000000000187805 */ /* 0x000fe4000001ff00 */
[----:B----4-:R-:W-:Y:S01]  /*6fc0*/  CS2R R44, SRZ ;  /* 0x00000000002c7805 */ /* 0x010fe2000001ff00 */
[----:B------:R4:W-:Y:S01]  /*6fd0*/  STL.64 [R1+0x180], R36 ;  /* 0x0001802401007387 */ /* 0x0009e20000100a00 */
[----:B-----5:R-:W-:Y:S03]  /*6fe0*/  CS2R R46, SRZ ;  /* 0x00000000002e7805 */ /* 0x020fe6000001ff00 */
[----:B------:R5:W-:Y:S01]  /*6ff0*/  STL.64 [R1+0x188], R38 ;  /* 0x0001882601007387 */ /* 0x000be20000100a00 */
[----:B---3--:R-:W-:Y:S03]  /*7000*/  CS2R R14, SRZ ;  /* 0x00000000000e7805 */ /* 0x008fe6000001ff00 */
[----:B------:R-:W3:Y:S01]  /*7010*/  @P0 LDS.128 R44, [R13] ;  /* 0x000000000d2c0984 */ /* 0x000ee20000000c00 */
[----:B--2---:R-:W-:Y:S02]  /*7020*/  CS2R R40, SRZ ;  /* 0x0000000000287805 */ /* 0x004fe4000001ff00 */
[----:B------:R-:W-:Y:S01]  /*7030*/  CS2R R42, SRZ ;  /* 0x00000000002a7805 */ /* 0x000fe2000001ff00 */
[----:B------:R2:W-:Y:S04]  /*7040*/  STL.64 [R1+0x160], R32 ;  /* 0x0001602001007387 */ /* 0x0005e80000100a00 */
[----:B------:R1:W-:Y:S01]  /*7050*/  STL.64 [R1+0x168], R34 ;  /* 0x0001682201007387 */ /* 0x0003e20000100a00 */
[----:B----4-:R-:W-:Y:S03]  /*7060*/  CS2R R36, SRZ ;  /* 0x0000000000247805 */ /* 0x010fe6000001ff00 */
[----:B------:R4:W4:Y:S01]  /*7070*/  @P0 LDS.128 R40, [R12] ;  /* 0x000000000c280984 */ /* 0x0009220000000c00 */
[----:B-----5:R-:W-:Y:S03]  /*7080*/  CS2R R38, SRZ ;  /* 0x0000000000267805 */ /* 0x020fe6000001ff00 */
[----:B------:R5:W-:Y:S04]  /*7090*/  STL.64 [R1+0x140], R28 ;  /* 0x0001401c01007387 */ /* 0x000be80000100a00 */
[----:B------:R5:W-:Y:S04]  /*70a0*/  STL.64 [R1+0x148], R30 ;  /* 0x0001481e01007387 */ /* 0x000be80000100a00 */
[----:B------:R-:W5:Y:S01]  /*70b0*/  @P0 LDS.128 R36, [R11] ;  /* 0x000000000b240984 */ /* 0x000f620000000c00 */
[----:B--2---:R-:W-:Y:S03]  /*70c0*/  CS2R R32, SRZ ;  /* 0x0000000000207805 */ /* 0x004fe6000001ff00 */
[----:B---3--:R-:W-:Y:S01]  /*70d0*/  STL.64 [R1], R44 ;  /* 0x0000002c01007387 */ /* 0x008fe20000100a00 */
[----:B-1----:R-:W-:Y:S02]  /*70e0*/  CS2R R34, SRZ ;  /* 0x0000000000227805 */ /* 0x002fe4000001ff00 */
[----:B----4-:R-:W-:Y:S01]  /*70f0*/  CS2R R12, SRZ ;  /* 0x00000000000c7805 */ /* 0x010fe2000001ff00 */
[----:B------:R-:W-:Y:S04]  /*7100*/  STL.64 [R1+0x8], R46 ;  /* 0x0000082e01007387 */ /* 0x000fe80000100a00 */
[----:B------:R-:W1:Y:S01]  /*7110*/  @P0 LDS.128 R32, [R10] ;  /* 0x000000000a200984 */ /* 0x000e620000000c00 */
[----:B-----5:R-:W-:Y:S03]  /*7120*/  CS2R R28, SRZ ;  /* 0x00000000001c7805 */ /* 0x020fe6000001ff00 */
[----:B------:R-:W-:Y:S01]  /*7130*/  @P0 LDS.128 R12, [R4] ;  /* 0x00000000040c0984 */ /* 0x000fe20000000c00 */
[----:B------:R-:W-:Y:S03]  /*7140*/  CS2R R30, SRZ ;  /* 0x00000000001e7805 */ /* 0x000fe6000001ff00 */
[----:B------:R-:W-:Y:S04]  /*7150*/  STL.64 [R1+0x20], R40 ;  /* 0x0000202801007387 */ /* 0x000fe80000100a00 */
[----:B------:R-:W2:Y:S04]  /*7160*/  @P0 LDS.128 R28, [R9] ;  /* 0x00000000091c0984 */ /* 0x000ea80000000c00 */
[----:B------:R-:W-:Y:S04]  /*7170*/  STL.64 [R1+0x28], R42 ;  /* 0x0000282a01007387 */ /* 0x000fe80000100a00 */
[----:B------:R3:W-:Y:S04]  /*7180*/  STL.64 [R1+0x40], R36 ;  /* 0x0000402401007387 */ /* 0x0007e80000100a00 */
[----:B------:R4:W-:Y:S04]  /*7190*/  STL.64 [R1+0x48], R38 ;  /* 0x0000482601007387 */ /* 0x0009e80000100a00 */
[----:B-1----:R1:W-:Y:S04]  /*71a0*/  STL.64 [R1+0x70], R32 ;  /* 0x0000702001007387 */ /* 0x0023e80000100a00 */
[----:B------:R5:W-:Y:S01]  /*71b0*/  STL.64 [R1+0x78], R34 ;  /* 0x0000782201007387 */ /* 0x000be20000100a00 */
[----:B---3--:R-:W-:Y:S02]  /*71c0*/  CS2R R36, SRZ ;  /* 0x0000000000247805 */ /* 0x008fe4000001ff00 */
[----:B----4-:R-:W-:Y:S01]  /*71d0*/  CS2R R38, SRZ ;  /* 0x0000000000267805 */ /* 0x010fe2000001ff00 */
[----:B--2---:R2:W-:Y:S04]  /*71e0*/  STL.64 [R1+0x90], R28 ;  /* 0x0000901c01007387 */ /* 0x0045e80000100a00 */
[----:B------:R3:W-:Y:S04]  /*71f0*/  STL.64 [R1+0x98], R30 ;  /* 0x0000981e01007387 */ /* 0x0007e80000100a00 */
[----:B------:R-:W4:Y:S01]  /*7200*/  @P0 LDS.128 R36, [R8] ;  /* 0x0000000008240984 */ /* 0x000f220000000c00 */
[----:B-1----:R-:W-:Y:S02]  /*7210*/  CS2R R32, SRZ ;  /* 0x0000000000207805 */ /* 0x002fe4000001ff00 */
[----:B-----5:R-:W-:Y:S06]  /*7220*/  CS2R R34, SRZ ;  /* 0x0000000000227805 */ /* 0x020fec000001ff00 */
[----:B------:R-:W1:Y:S01]  /*7230*/  @P0 LDS.128 R32, [R7] ;  /* 0x0000000007200984 */ /* 0x000e620000000c00 */
[----:B--2---:R-:W-:Y:S02]  /*7240*/  CS2R R28, SRZ ;  /* 0x00000000001c7805 */ /* 0x004fe4000001ff00 */
[----:B---3--:R-:W-:Y:S06]  /*7250*/  CS2R R30, SRZ ;  /* 0x00000000001e7805 */ /* 0x008fec000001ff00 */
[----:B------:R-:W-:Y:S04]  /*7260*/  @P0 LDS.128 R28, [R6] ;  /* 0x00000000061c0984 */ /* 0x000fe80000000c00 */
[----:B----4-:R-:W-:Y:S04]  /*7270*/  STL.64 [R1+0xb0], R36 ;  /* 0x0000b02401007387 */ /* 0x010fe80000100a00 */
[----:B------:R-:W-:Y:S04]  /*7280*/  STL.64 [R1+0xb8], R38 ;  /* 0x0000b82601007387 */ /* 0x000fe80000100a00 */
[----:B-1----:R-:W-:Y:S04]  /*7290*/  STL.64 [R1+0xd0], R32 ;  /* 0x0000d02001007387 */ /* 0x002fe80000100a00 */
[----:B------:R-:W-:Y:S04]  /*72a0*/  STL.64 [R1+0xd8], R34 ;  /* 0x0000d82201007387 */ /* 0x000fe80000100a00 */
[----:B------:R-:W1:Y:S04]  /*72b0*/  @P0 LDS.128 R24, [R3] ;  /* 0x0000000003180984 */ /* 0x000e680000000c00 */
[----:B-1----:R1:W-:Y:S04]  /*72c0*/  STL.64 [R1+0x120], R24 ;  /* 0x0001201801007387 */ /* 0x0023e80000100a00 */
[----:B------:R1:W-:Y:S04]  /*72d0*/  STL.64 [R1+0xf0], R28 ;  /* 0x0000f01c01007387 */ /* 0x0003e80000100a00 */
[----:B------:R1:W-:Y:S04]  /*72e0*/  STL.64 [R1+0xf8], R30 ;  /* 0x0000f81e01007387 */ /* 0x0003e80000100a00 */
[----:B------:R1:W-:Y:S04]  /*72f0*/  STL.64 [R1+0x128], R26 ;  /* 0x0001281a01007387 */ /* 0x0003e80000100a00 */
[----:B------:R1:W-:Y:S04]  /*7300*/  STL.64 [R1+0x110], R12 ;  /* 0x0001100c01007387 */ /* 0x0003e80000100a00 */
[----:B------:R1:W-:Y:S02]  /*7310*/  STL.64 [R1+0x118], R14 ;  /* 0x0001180e01007387 */ /* 0x0003e40000100a00 */
.L_x_89:
[----:B------:R-:W-:Y:S05]  /*7320*/  BSYNC B1 ;  /* 0x0000000000017941 */ /* 0x000fea0003800000 */
.L_x_88:
[----:B------:R-:W-:Y:S01]  /*7330*/  SHF.R.U32.HI R22, RZ, 0x5, R22 ;  /* 0x00000005ff167819 */ /* 0x000fe20000011616 */
[----:B------:R-:W-:Y:S04]  /*7340*/  IMAD.U32 R3, RZ, RZ, UR44 ;  /* 0x0000002cff037e24 */ /* 0x000fe8000f8e00ff */
[----:B------:R-:W-:Y:S05]  /*7350*/  IMAD R249, R3, 0xf0, R2 ;  /* 0x000000f003f97824 */ /* 0x000fea00078e0202 */
[----:B------:R-:W-:Y:S04]  /*7360*/  SHF.R.U32.HI R7, RZ, 0x15, R249 ;  /* 0x00000015ff077819 */ /* 0x000fe800000116f9 */
[----:B------:R-:W-:Y:S01]  /*7370*/  LOP3.LUT P0, RZ, R7, 0x3, R22, 0x48, !PT ;  /* 0x0000000307ff7812 */ /* 0x000fe20007804816 */
[----:B------:R-:W-:Y:S01]  /*7380*/  @!UPT UIADD3 URZ, UPT, UPT, URZ, URZ, URZ ;  /* 0x000000fffffff290 */ /* 0x000fe2000fffe0ff */
[----:B------:R-:W-:Y:S11]  /*7390*/  @P4 BRA `(.L_x_93) ;  /* 0x0000000000084947 */ /* 0x000ff60003800000 */
[----:B------:R-:W4:Y:S02]  /*73a0*/  SYNCS.PHASECHK.TRANS64.TRYWAIT P1, [R0+URZ+0xe0], R5 ;  /* 0x0000e005000075a7 */ /* 0x000f2400080211ff */
[----:B----4-:R-:W-:Y:S05]  /*73b0*/  @!P1 BRA `(.L_x_94) ;  /* 0x0000007800d89947 */ /* 0x010fea0003800000 */
.L_x_93:
[----:B------:R-:W-:Y:S05]  /*73c0*/  @!P0 BRA `(.L_x_95) ;  /* 0x0000000000408947 */ /* 0x000fea0003800000 */
[----:B------:R-:W2:Y:S01]  /*73d0*/  LDCU.64 UR8, c[0x4][0x70] ;  /* 0x01000e00ff0877ac */ /* 0x000ea20008000a00 */
[----:B-1----:R-:W-:Y:S01]  /*73e0*/  MOV R15, 0x0 ;  /* 0x00000000000f7802 */ /* 0x002fe20000000f00 */
[----:B------:R-:W-:Y:S02]  /*73f0*/  HFMA2 R12, -RZ, RZ, 0, 5.9604644775390625e-08 ;  /* 0x00000001ff0c7431 */ /* 0x000fe400000001ff */
[----:B------:R-:W-:Y:S02]  /*7400*/  IMAD.MOV.U32 R8, RZ, RZ, 0x192 ;  /* 0x00000192ff087424 */ /* 0x000fe400078e00ff */
[----:B------:R-:W-:Y:S01]  /*7410*/  IMAD.MOV.U32 R13, RZ, RZ, RZ ;  /* 0x000000ffff0d7224 */ /* 0x000fe200078e00ff */
[----:B------:R-:W1:Y:S01]  /*7420*/  LDCU.64 UR6, c[0x4][0x78] ;  /* 0x01000f00ff0677ac */ /* 0x000e620008000a00 */
[----:B------:R-:W3:Y:S01]  /*7430*/  LDC.64 R14, c[0x4][R15] ;  /* 0x010000000f0e7b82 */ /* 0x000ee20000000a00 */
[----:B------:R-:W5:Y:S01]  /*7440*/  LDCU.64 UR4, c[0x4][0x10] ;  /* 0x01000200ff0477ac */ /* 0x000f620008000a00 */
[----:B--2-4-:R-:W-:Y:S01]  /*7450*/  MOV R5, UR9 ;  /* 0x0000000900057c02 */ /* 0x014fe20008000f00 */
[----:B------:R-:W-:Y:S01]  /*7460*/  IMAD.U32 R4, RZ, RZ, UR8 ;  /* 0x00000008ff047e24 */ /* 0x000fe2000f8e00ff */
[----:B-1----:R-:W-:Y:S01]  /*7470*/  MOV R7, UR7 ;  /* 0x0000000700077c02 */ /* 0x002fe20008000f00 */
[----:B------:R-:W-:Y:S01]  /*7480*/  IMAD.U32 R6, RZ, RZ, UR6 ;  /* 0x00000006ff067e24 */ /* 0x000fe2000f8e00ff */
[----:B-----5:R-:W-:Y:S01]  /*7490*/  MOV R11, UR5 ;  /* 0x00000005000b7c02 */ /* 0x020fe20008000f00 */
[----:B------:R-:W-:Y:S02]  /*74a0*/  IMAD.U32 R10, RZ, RZ, UR4 ;  /* 0x00000004ff0a7e24 */ /* 0x000fe4000f8e00ff */
[----:B------:R-:W-:Y:S07]  /*74b0*/  LEPC R20, `(.L_x_95) ;  /* 0x000000001014794e */ /* 0x000fee0000000000 */
[----:B---3--:R-:W-:Y:S05]  /*74c0*/  CALL.ABS.NOINC R14 ;  /* 0x000000000e007343 */ /* 0x008fea0003c00000 */
.L_x_95:
[----:B------:R-:W-:Y:S05]  /*74d0*/  WARPSYNC.ALL ;  /* 0x0000000000007948 */ /* 0x000fea0003800000 */
[C---:B------:R-:W-:Y:S01]  /*74e0*/  R2UR UR4, R249.reuse ;  /* 0x00000000f90472ca */ /* 0x040fe200000e0000 */
[----:B------:R-:W-:Y:S05]  /*74f0*/  VIADD R3, R249, 0x10 ;  /* 0x00000010f9037836 */ /* 0x000fea0000000000 */
[----:B------:R-:W-:Y:S04]  /*7500*/  SHF.R.U32.HI R3, RZ, 0x15, R3 ;  /* 0x00000015ff037819 */ /* 0x000fe80000011603 */
[----:B------:R-:W-:Y:S03]  /*7510*/  LOP3.LUT P0, RZ, R3, 0x3, R22, 0x48, !PT ;  /* 0x0000000303ff7812 */ /* 0x000fe60007804816 */
[----:B------:R-:W1:Y:S10]  /*7520*/  LDTM.x16 R232, tmem[UR4] ;  /* 0x0000000400e879ee */ /* 0x000e740008240000 */
[----:B-1----:R-:W-:Y:S05]  /*7530*/  @!P0 BRA `(.L_x_96) ;  /* 0x0000000000408947 */ /* 0x002fea0003800000 */
[----:B------:R-:W2:Y:S01]  /*7540*/  LDCU.64 UR8, c[0x4][0x70] ;  /* 0x01000e00ff0877ac */ /* 0x000ea20008000a00 */
[----:B------:R-:W-:Y:S01]  /*7550*/  MOV R15, 0x0 ;  /* 0x00000000000f7802 */ /* 0x000fe20000000f00 */
        /* <DEDUP_REMOVED lines=14> */
.L_x_96:
[----:B------:R-:W-:Y:S05]  /*7640*/  WARPSYNC.ALL ;  /* 0x0000000000007948 */ /* 0x000fea0003800000 */
[C---:B------:R-:W-:Y:S01]  /*7650*/  R2UR UR4, R249.reuse ;  /* 0x00000000f90472ca */ /* 0x040fe200000e0000 */
[----:B------:R-:W-:Y:S05]  /*7660*/  VIADD R3, R249, 0x20 ;  /* 0x00000020f9037836 */ /* 0x000fea0000000000 */
[----:B------:R-:W-:Y:S04]  /*7670*/  SHF.R.U32.HI R3, RZ, 0x15, R3 ;  /* 0x00000015ff037819 */ /* 0x000fe80000011603 */
[----:B------:R-:W-:Y:S03]  /*7680*/  LOP3.LUT P0, RZ, R3, 0x3, R22, 0x48, !PT ;  /* 0x0000000303ff7812 */ /* 0x000fe60007804816 */
[----:B------:R-:W1:Y:S10]  /*7690*/  LDTM.x16 R216, tmem[UR4+0x10] ;  /* 0x0000100400d879ee */ /* 0x000e740008240000 */
        /* <DEDUP_REMOVED lines=17> */
.L_x_97:
        /* <DEDUP_REMOVED lines=23> */
.L_x_98:
        /* <DEDUP_REMOVED lines=23> */
.L_x_99:
        /* <DEDUP_REMOVED lines=23> */
.L_x_100:
        /* <DEDUP_REMOVED lines=23> */
.L_x_101:
        /* <DEDUP_REMOVED lines=23> */
.L_x_102:
[----:B--2-4-:R-:W1:Y:S01]  /*7ee0*/  S2R R0, SR_TID.X ;  /* 0x0000000000007919 */ /* 0x014e620000002100 */
[----:B------:R-:W-:Y:S05]  /*7ef0*/  WARPSYNC.ALL ;  /* 0x0000000000007948 */ /* 0x000fea0003800000 */
[C---:B------:R-:W-:Y:S01]  /*7f00*/  R2UR UR4, R249.reuse ;  /* 0x00000000f90472ca */ /* 0x040fe200000e0000 */
[----:B------:R-:W-:Y:S05]  /*7f10*/  VIADD R3, R249, 0x80 ;  /* 0x00000080f9037836 */ /* 0x000fea0000000000 */
[----:B------:R-:W-:Y:S07]  /*7f20*/  SHF.R.U32.HI R3, RZ, 0x15, R3 ;  /* 0x00000015ff037819 */ /* 0x000fee0000011603 */
[----:B------:R-:W2:Y:S01]  /*7f30*/  LDTM.x16 R120, tmem[UR4+0x70] ;  /* 0x00007004007879ee */ /* 0x000ea20008240000 */
[----:B-1----:R-:W-:Y:S04]  /*7f40*/  SHF.R.U32.HI R0, RZ, 0x5, R0 ;  /* 0x00000005ff007819 */ /* 0x002fe80000011600 */
[----:B------:R-:W-:Y:S11]  /*7f50*/  LOP3.LUT P0, RZ, R3, 0x3, R0, 0x48, !PT ;  /* 0x0000000303ff7812 */ /* 0x000ff60007804800 */
[----:B------:R-:W-:Y:S02]  /*7f60*/  @!UPT UIADD3 URZ, UPT, UPT, URZ, URZ, URZ ;  /* 0x000000fffffff290 */ /* 0x000fe4000fffe0ff */
[----:B--2---:R-:W-:Y:S05]  /*7f70*/  @!P0 BRA `(.L_x_103) ;  /* 0x0000000000408947 */ /* 0x004fea0003800000 */
[----:B------:R-:W1:Y:S01]  /*7f80*/  LDCU.64 UR8, c[0x4][0x70] ;  /* 0x01000e00ff0877ac */ /* 0x000e620008000a00 */
[----:B------:R-:W-:Y:S01]  /*7f90*/  MOV R15, 0x0 ;  /* 0x00000000000f7802 */ /* 0x000fe20000000f00 */
[----:B------:R-:W-:Y:S02]  /*7fa0*/  HFMA2 R12, -RZ, RZ, 0, 5.9604644775390625e-08 ;  /* 0x00000001ff0c7431 */ /* 0x000fe400000001ff */
[----:B------:R-:W-:Y:S02]  /*7fb0*/  IMAD.MOV.U32 R8, RZ, RZ, 0x192 ;  /* 0x00000192ff087424 */ /* 0x000fe400078e00ff */
[----:B------:R-:W-:Y:S01]  /*7fc0*/  IMAD.MOV.U32 R13, RZ, RZ, RZ ;  /* 0x000000ffff0d7224 */ /* 0x000fe200078e00ff */
[----:B------:R-:W2:Y:S01]  /*7fd0*/  LDCU.64 UR6, c[0x4][0x78] ;  /* 0x01000f00ff0677ac */ /* 0x000ea20008000a00 */
[----:B------:R-:W4:Y:S01]  /*7fe0*/  LDC.64 R14, c[0x4][R15] ;  /* 0x010000000f0e7b82 */ /* 0x000f220000000a00 */
[----:B------:R-:W5:Y:S01]  /*7ff0*/  LDCU.64 UR4, c[0x4][0x10] ;  /* 0x01000200ff0477ac */ /* 0x000f620008000a00 */
[----:B-1----:R-:W-:Y:S01]  /*8000*/  MOV R5, UR9 ;  /* 0x0000000900057c02 */ /* 0x002fe20008000f00 */
[----:B------:R-:W-:Y:S01]  /*8010*/  IMAD.U32 R4, RZ, RZ, UR8 ;  /* 0x00000008ff047e24 */ /* 0x000fe2000f8e00ff */
[----:B--2---:R-:W-:Y:S01]  /*8020*/  MOV R7, UR7 ;  /* 0x0000000700077c02 */ /* 0x004fe20008000f00 */
[----:B------:R-:W-:Y:S01]  /*8030*/  IMAD.U32 R6, RZ, RZ, UR6 ;  /* 0x00000006ff067e24 */ /* 0x000fe2000f8e00ff */
[----:B-----5:R-:W-:Y:S01]  /*8040*/  MOV R11, UR5 ;  /* 0x00000005000b7c02 */ /* 0x020fe20008000f00 */
[----:B------:R-:W-:Y:S02]  /*8050*/  IMAD.U32 R10, RZ, RZ, UR4 ;  /* 0x00000004ff0a7e24 */ /* 0x000fe4000f8e00ff */
[----:B------:R-:W-:Y:S07]  /*8060*/  LEPC R20, `(.L_x_103) ;  /* 0x000000001014794e */ /* 0x000fee0000000000 */
[----:B---34-:R-:W-:Y:S05]  /*8070*/  CALL.ABS.NOINC R14 ;  /* 0x000000000e007343 */ /* 0x018fea0003c00000 */
.L_x_103:
[----:B------:R-:W1:Y:S01]  /*8080*/  S2R R0, SR_TID.X ;  /* 0x0000000000007919 */ /* 0x000e620000002100 */
        /* <DEDUP_REMOVED lines=25> */
.L_x_104:
        /* <DEDUP_REMOVED lines=26> */
.L_x_105:
        /* <DEDUP_REMOVED lines=26> */
.L_x_106:
        /* <DEDUP_REMOVED lines=26> */
.L_x_107:
        /* <DEDUP_REMOVED lines=26> */
.L_x_108:
        /* <DEDUP_REMOVED lines=26> */
.L_x_109:
[----:B------:R-:W1:Y:S01]  /*8a40*/  S2R R21, SR_TID.X ;  /* 0x0000000000157919 */ /* 0x000e620000002100 */
[----:B------:R-:W-:Y:S05]  /*8a50*/  WARPSYNC.ALL ;  /* 0x0000000000007948 */ /* 0x000fea0003800000 */
[----:B-1----:R-:W-:Y:S01]  /*8a60*/  LOP3.LUT P2, R20, R21, 0x60, RZ, 0xc0, !PT ;  /* 0x0000006015147812 */ /* 0x002fe2000784c0ff */
[----:B------:R-:W2:Y:S01]  /*8a70*/  LDL.LU R23, [R1+0x1bc] ;  /* 0x0001bc0001177983 */ /* 0x000ea20000300800 */
[----:B------:R-:W-:Y:S01]  /*8a80*/  R2UR UR5, R249 ;  /* 0x00000000f90572ca */ /* 0x000fe200000e0000 */
[C---:B---3--:R-:W-:Y:S01]  /*8a90*/  FMUL R126, R248.reuse, R126 ;  /* 0x0000007ef87e7220 */ /* 0x048fe20000400000 */
[C---:B------:R-:W-:Y:S01]  /*8aa0*/  FMUL R127, R248.reuse, R127 ;  /* 0x0000007ff87f7220 */ /* 0x040fe20000400000 */
[----:B------:R1:W-:Y:S01]  /*8ab0*/  STL [R1+0x288], R31 ;  /* 0x0002881f01007387 */ /* 0x0003e20000100800 */
[C---:B------:R-:W-:Y:S01]  /*8ac0*/  FMUL R124, R248.reuse, R124 ;  /* 0x0000007cf87c7220 */ /* 0x040fe20000400000 */
[C---:B------:R-:W-:Y:S01]  /*8ad0*/  FMUL R125, R248.reuse, R125 ;  /* 0x0000007df87d7220 */ /* 0x040fe20000400000 */
[C---:B------:R-:W-:Y:S01]  /*8ae0*/  FMUL R130, R248.reuse, R130 ;  /* 0x00000082f8827220 */ /* 0x040fe20000400000 */
[C---:B------:R-:W-:Y:S01]  /*8af0*/  FMUL R131, R248.reuse, R131 ;  /* 0x00000083f8837220 */ /* 0x040fe20000400000 */
[C---:B------:R-:W-:Y:S01]  /*8b00*/  FMUL R128, R248.reuse, R128 ;  /* 0x00000080f8807220 */ /* 0x040fe20000400000 */
[C---:B------:R-:W-:Y:S01]  /*8b10*/  FMUL R129, R248.reuse, R129 ;  /* 0x00000081f8817220 */ /* 0x040fe20000400000 */
[C---:B------:R-:W-:Y:S01]  /*8b20*/  FMUL R55, R248.reuse, R55 ;  /* 0x00000037f8377220 */ /* 0x040fe20000400000 */
[--C-:B------:R-:W-:Y:S02]  /*8b30*/  HADD2.F32 R251, -RZ, R16.reuse.H0_H0 ;  /* 0x20000010fffb7230 */ /* 0x100fe40000004100 */
[C---:B------:R-:W-:Y:S01]  /*8b40*/  FMUL R0, R248.reuse, R232 ;  /* 0x000000e8f8007220 */ /* 0x040fe20000400000 */
[----:B------:R-:W-:Y:S02]  /*8b50*/  HADD2.F32 R252, -RZ, R16.H1_H1 ;  /* 0x30000010fffc7230 */ /* 0x000fe40000004100 */
[C---:B------:R-:W-:Y:S01]  /*8b60*/  FMUL R3, R248.reuse, R233 ;  /* 0x000000e9f8037220 */ /* 0x040fe20000400000 */
[----:B------:R-:W-:Y:S01]  /*8b70*/  FMUL R4, R248, R234 ;  /* 0x000000eaf8047220 */ /* 0x000fe20000400000 */
[C---:B------:R-:W-:Y:S01]  /*8b80*/  FFMA R0, R250.reuse, R251, R0 ;  /* 0x000000fbfa007223 */ /* 0x040fe20000000000 */
[--C-:B------:R-:W-:Y:S02]  /*8b90*/  HADD2.F32 R251, -RZ, R17.reuse.H0_H0 ;  /* 0x20000011fffb7230 */ /* 0x100fe40000004100 */
[----:B------:R-:W-:Y:S01]  /*8ba0*/  FFMA R3, R250, R252, R3 ;  /* 0x000000fcfa037223 */ /* 0x000fe20000000003 */
[----:B------:R-:W-:Y:S02]  /*8bb0*/  HADD2.F32 R252, -RZ, R17.H1_H1 ;  /* 0x30000011fffc7230 */ /* 0x000fe40000004100 */
[C---:B------:R-:W-:Y:S01]  /*8bc0*/  FMUL R5, R248.reuse, R235 ;  /* 0x000000ebf8057220 */ /* 0x040fe20000400000 */
[----:B------:R-:W-:Y:S01]  /*8bd0*/  FMUL R6, R248, R236 ;  /* 0x000000ecf8067220 */ /* 0x000fe20000400000 */
[C---:B------:R-:W-:Y:S01]  /*8be0*/  FFMA R4, R250.reuse, R251, R4 ;  /* 0x000000fbfa047223 */ /* 0x040fe20000000004 */
[--C-:B------:R-:W-:Y:S02]  /*8bf0*/  HADD2.F32 R251, -RZ, R18.reuse.H0_H0 ;  /* 0x20000012fffb7230 */ /* 0x100fe40000004100 */
[----:B------:R-:W-:Y:S01]  /*8c00*/  FFMA R5, R250, R252, R5 ;  /* 0x000000fcfa057223 */ /* 0x000fe20000000005 */
[C---:B------:R-:W-:Y:S01]  /*8c10*/  SHF.L.U32 R232, R21.reuse, 0x4, RZ ;  /* 0x0000000415e87819 */ /* 0x040fe200000006ff */
[----:B------:R-:W-:Y:S02]  /*8c20*/  HADD2.F32 R252, -RZ, R18.H1_H1 ;  /* 0x30000012fffc7230 */ /* 0x000fe40000004100 */
[----:B------:R-:W-:Y:S01]  /*8c30*/  FMUL R7, R248, R237 ;  /* 0x000000edf8077220 */ /* 0x000fe20000400000 */
[----:B-1----:R-:W3:Y:S01]  /*8c40*/  LDL.LU R31, [R1+0x1b8] ;  /* 0x0001b800011f7983 */ /* 0x002ee20000300800 */
[C---:B------:R-:W-:Y:S01]  /*8c50*/  FFMA R6, R250.reuse, R251, R6 ;  /* 0x000000fbfa067223 */ /* 0x040fe20000000006 */
[--C-:B------:R-:W-:Y:S02]  /*8c60*/  HADD2.F32 R251, -RZ, R19.reuse.H0_H0 ;  /* 0x20000013fffb7230 */ /* 0x100fe40000004100 */
[----:B------:R-:W-:Y:S01]  /*8c70*/  FFMA R7, R250, R252, R7 ;  /* 0x000000fcfa077223 */ /* 0x000fe20000000007 */
[----:B------:R1:W-:Y:S01]  /*8c80*/  STL [R1+0x284], R32 ;  /* 0x0002842001007387 */ /* 0x0003e20000100800 */
[----:B------:R-:W-:Y:S01]  /*8c90*/  SHF.L.U32 R21, R21, 0x1, RZ ;  /* 0x0000000115157819 */ /* 0x000fe200000006ff */
[----:B------:R-:W-:Y:S01]  /*8ca0*/  FMUL R8, R248, R238 ;  /* 0x000000eef8087220 */ /* 0x000fe20000400000 */
[----:B------:R-:W-:Y:S01]  /*8cb0*/  LOP3.LUT R22, R232, 0x40, RZ, 0xc0, !PT ;  /* 0x00000040e8167812 */ /* 0x000fe200078ec0ff */
[----:B------:R-:W-:Y:S02]  /*8cc0*/  HADD2.F32 R234, -RZ, R19.H1_H1 ;  /* 0x30000013ffea7230 */ /* 0x000fe40000004100 */
[----:B------:R-:W-:Y:S01]  /*8cd0*/  FMUL R9, R248, R239 ;  /* 0x000000eff8097220 */ /* 0x000fe20000400000 */
[----:B------:R-:W-:Y:S01]  /*8ce0*/  FFMA R8, R250, R251, R8 ;  /* 0x000000fbfa087223 */ /* 0x000fe20000000008 */
[----:B------:R-:W-:Y:S01]  /*8cf0*/  LOP3.LUT R249, R22, 0x8, R21, 0xf8, !PT ;  /* 0x0000000816f97812 */ /* 0x000fe200078ef815 */
[----:B------:R-:W-:Y:S01]  /*8d00*/  FMUL R10, R248, R240 ;  /* 0x000000f0f80a7220 */ /* 0x000fe20000400000 */
[----:B------:R-:W-:Y:S01]  /*8d10*/  FFMA R9, R250, R234, R9 ;  /* 0x000000eafa097223 */ /* 0x000fe20000000009 */
[----:B------:R-:W-:Y:S01]  /*8d20*/  ISETP.NE.AND P0, PT, R20, RZ, PT ;  /* 0x000000ff1400720c */ /* 0x000fe20003f05270 */
[C---:B------:R-:W-:Y:S01]  /*8d30*/  FMUL R11, R248.reuse, R241 ;  /* 0x000000f1f80b7220 */ /* 0x040fe20000400000 */
[C---:B------:R-:W-:Y:S01]  /*8d40*/  FMUL R12, R248.reuse, R242 ;  /* 0x000000f2f80c7220 */ /* 0x040fe20000400000 */
[C---:B------:R-:W-:Y:S01]  /*8d50*/  FMUL R13, R248.reuse, R243 ;  /* 0x000000f3f80d7220 */ /* 0x040fe20000400000 */
[C---:B------:R-:W-:Y:S01]  /*8d60*/  FMUL R14, R248.reuse, R244 ;  /* 0x000000f4f80e7220 */ /* 0x040fe20000400000 */
[----:B------:R-:W-:Y:S01]  /*8d70*/  F2FP.F16.F32.PACK_AB R244, R3, R0 ;  /* 0x0000000003f4723e */ /* 0x000fe200000000ff */
[C---:B------:R-:W-:Y:S01]  /*8d80*/  FMUL R15, R248.reuse, R245 ;  /* 0x000000f5f80f7220 */ /* 0x040fe20000400000 */
[----:B------:R-:W-:Y:S01]  /*8d90*/  F2FP.F16.F32.PACK_AB R245, R5, R4 ;  /* 0x0000000405f5723e */ /* 0x000fe200000000ff */
[----:B------:R-:W4:Y:S01]  /*8da0*/  S2UR UR6, SR_CgaCtaId ;  /* 0x00000000000679c3 */ /* 0x000f220000008800 */
[C---:B------:R-:W-:Y:S01]  /*8db0*/  FMUL R16, R248.reuse, R246 ;  /* 0x000000f6f8107220 */ /* 0x040fe20000400000 */
[----:B------:R-:W-:Y:S01]  /*8dc0*/  F2FP.F16.F32.PACK_AB R246, R7, R6 ;  /* 0x0000000607f6723e */ /* 0x000fe200000000ff */
[C---:B------:R-:W-:Y:S01]  /*8dd0*/  FMUL R17, R248.reuse, R247 ;  /* 0x000000f7f8117220 */ /* 0x040fe20000400000 */
[----:B------:R-:W-:Y:S01]  /*8de0*/  F2FP.F16.F32.PACK_AB R247, R9, R8 ;  /* 0x0000000809f7723e */ /* 0x000fe200000000ff */
[----:B------:R-:W-:Y:S01]  /*8df0*/  FMUL R192, R248, R192 ;  /* 0x000000c0f8c07220 */ /* 0x000fe20000400000 */
[----:B------:R-:W-:Y:S01]  /*8e00*/  LOP3.LUT P1, RZ, R232, 0x40, RZ, 0xc0, !PT ;  /* 0x00000040e8ff7812 */ /* 0x000fe2000782c0ff */
[----:B-1----:R-:W2:Y:S01]  /*8e10*/  LDL.LU R32, [R1+0x1cc] ;  /* 0x0001cc0001207983 */ /* 0x002ea20000300800 */
[----:B------:R-:W-:Y:S01]  /*8e20*/  LOP3.LUT R249, R249, 0x7b0, R232, 0xf8, !PT ;  /* 0x000007b0f9f97812 */ /* 0x000fe200078ef8e8 */
[C---:B------:R-:W-:Y:S01]  /*8e30*/  FMUL R193, R248.reuse, R193 ;  /* 0x000000c1f8c17220 */ /* 0x040fe20000400000 */
[----:B------:R-:W-:Y:S01]  /*8e40*/  MOV R242, UR43 ;  /* 0x0000002b00f27c02 */ /* 0x000fe20008000f00 */
[----:B------:R1:W-:Y:S01]  /*8e50*/  STL [R1+0x280], R33 ;  /* 0x0002802101007387 */ /* 0x0003e20000100800 */
[C---:B------:R-:W-:Y:S01]  /*8e60*/  FMUL R195, R248.reuse, R195 ;  /* 0x000000c3f8c37220 */ /* 0x040fe20000400000 */
[C---:B------:R-:W-:Y:S01]  /*8e70*/  FMUL R164, R248.reuse, R164 ;  /* 0x000000a4f8a47220 */ /* 0x040fe20000400000 */
[----:B------:R-:W-:Y:S01]  /*8e80*/  FMUL R165, R248, R165 ;  /* 0x000000a5f8a57220 */ /* 0x000fe20000400000 */
[----:B------:R-:W-:Y:S02]  /*8e90*/  IMAD R249, R242, 0x7800, R249 ;  /* 0x00007800f2f97824 */ /* 0x000fe400078e02f9 */
[C---:B------:R-:W-:Y:S01]  /*8ea0*/  FMUL R166, R248.reuse, R166 ;  /* 0x000000a6f8a67220 */ /* 0x040fe20000400000 */
        /* <DEDUP_REMOVED lines=19> */
[----:B-1----:R-:W3:Y:S01]  /*8fe0*/  LDL.LU R33, [R1+0x1c8] ;  /* 0x0001c80001217983 */ /* 0x002ee20000300800 */
[C---:B------:R-:W-:Y:S01]  /*8ff0*/  FMUL R118, R248.reuse, R118 ;  /* 0x00000076f8767220 */ /* 0x040fe20000400000 */
[C---:B------:R-:W-:Y:S01]  /*9000*/  FMUL R119, R248.reuse, R119 ;  /* 0x00000077f8777220 */ /* 0x040fe20000400000 */
        /* <DEDUP_REMOVED lines=26> */
[----:B-1----:R-:W2:Y:S01]  /*91b0*/  LDL.LU R34, [R1+0x1b4] ;  /* 0x0001b40001227983 */ /* 0x002ea20000300800 */
        /* <DEDUP_REMOVED lines=16> */
[----:B------:R-:W-:Y:S01]  /*92c0*/  UMOV UR4, 0x400 ;  /* 0x0000040000047882 */ /* 0x000fe20000000000 */
        /* <DEDUP_REMOVED lines=69> */
[----:B-1----:R-:W4:Y:S01]  /*9720*/  LDL.LU R37, [R1+0x1c0] ;  /* 0x0001c00001257983 */ /* 0x002f220000300800 */
[C---:B------:R-:W-:Y:S01]  /*9730*/  FMUL R75, R248.reuse, R75 ;  /* 0x0000004bf84b7220 */ /* 0x040fe20000400000 */
[C---:B------:R-:W-:Y:S01]  /*9740*/  FMUL R80, R248.reuse, R80 ;  /* 0x00000050f8507220 */ /* 0x040fe20000400000 */
[C---:B------:R-:W-:Y:S01]  /*9750*/  FMUL R81, R248.reuse, R81 ;  /* 0x00000051f8517220 */ /* 0x040fe20000400000 */
[----:B------:R-:W-:Y:S01]  /*9760*/  STL [R1+0x26c], R38 ;  /* 0x00026c2601007387 */ /* 0x000fe20000100800 */
[C---:B------:R-:W-:Y:S01]  /*9770*/  FMUL R82, R248.reuse, R82 ;  /* 0x00000052f8527220 */ /* 0x040fe20000400000 */
[C---:B------:R-:W-:Y:S01]  /*9780*/  FMUL R83, R248.reuse, R83 ;  /* 0x00000053f8537220 */ /* 0x040fe20000400000 */
[C---:B------:R-:W-:Y:S01]  /*9790*/  FMUL R56, R248.reuse, R56 ;  /* 0x00000038f8387220 */ /* 0x040fe20000400000 */
[----:B------:R-:W-:Y:S01]  /*97a0*/  STL [R1+0x268], R39 ;  /* 0x0002682701007387 */ /* 0x000fe20000100800 */
        /* <DEDUP_REMOVED lines=14> */
[----:B------:R-:W-:Y:S01]  /*9890*/  FMUL R30, R248, R30 ;  /* 0x0000001ef81e7220 */ /* 0x000fe20000400000 */
[----:B------:R-:W-:Y:S01]  /*98a0*/  BSSY.RECONVERGENT B0, `(.L_x_110) ;  /* 0x0000473000007945 */ /* 0x000fe20003800200 */
[----:B----4-:R-:W-:Y:S01]  /*98b0*/  HADD2.F32 R252, -RZ, R37.H0_H0 ;  /* 0x20000025fffc7230 */ /* 0x010fe20000004100 */
[----:B------:R-:W-:Y:S01]  /*98c0*/  ULEA UR4, UR6, UR4, 0x18 ;  /* 0x0000000406047291 */ /* 0x000fe2000f8ec0ff */
[--C-:B---3--:R-:W-:Y:S02]  /*98d0*/  HADD2.F32 R21, -RZ, R33.reuse.H0_H0 ;  /* 0x20000021ff157230 */ /* 0x108fe40000004100 */
[----:B------:R-:W-:Y:S02]  /*98e0*/  HADD2.F32 R251, -RZ, R33.H1_H1 ;  /* 0x30000021fffb7230 */ /* 0x000fe40000004100 */
[C---:B------:R-:W-:Y:S01]  /*98f0*/  FFMA R10, R250.reuse, R252, R10 ;  /* 0x000000fcfa0a7223 */ /* 0x040fe2000000000a */
[----:B------:R-:W3:Y:S01]  /*9900*/  LDL.LU R33, [R1+0x1a0] ;  /* 0x0001a00001217983 */ /* 0x000ee20000300800 */
[--C-:B--2---:R-:W-:Y:S01]  /*9910*/  HADD2.F32 R233, -RZ, R32.reuse.H0_H0 ;  /* 0x20000020ffe97230 */ /* 0x104fe20000004100 */
[----:B------:R-:W-:Y:S01]  /*9920*/  ULEA UR7, UR44, UR4, 0x3 ;  /* 0x000000042c077291 */ /* 0x000fe2000f8e18ff */
[----:B------:R-:W-:Y:S01]  /*9930*/  HADD2.F32 R252, -RZ, R32.H1_H1 ;  /* 0x30000020fffc7230 */ /* 0x000fe20000004100 */
[----:B------:R-:W-:Y:S01]  /*9940*/  UIADD3 UR44, UPT, UPT, UR44, 0x1, URZ ;  /* 0x000000012c2c7890 */ /* 0x000fe2000fffe0ff */
[----:B------:R-:W2:Y:S01]  /*9950*/  LDL.LU R32, [R1+0x1a4] ;  /* 0x0001a40001207983 */ /* 0x000ea20000300800 */
[--C-:B------:R-:W-:Y:S01]  /*9960*/  HADD2.F32 R239, -RZ, R31.reuse.H0_H0 ;  /* 0x2000001fffef7230 */ /* 0x100fe20000004100 */
[----:B------:R-:W-:Y:S01]  /*9970*/  UIADD3 UR7, UPT, UPT, UR7, 0xf0, URZ ;  /* 0x000000f007077890 */ /* 0x000fe2000fffe0ff */
[----:B------:R-:W-:Y:S02]  /*9980*/  HADD2.F32 R238, -RZ, R31.H1_H1 ;  /* 0x3000001fffee7230 */ /* 0x000fe40000004100 */
[----:B------:R-:W4:Y:S01]  /*9990*/  LDL.LU R31, [R1+0x1a8] ;  /* 0x0001a800011f7983 */ /* 0x000f220000300800 */
[--C-:B------:R-:W-:Y:S01]  /*99a0*/  HADD2.F32 R19, -RZ, R36.reuse.H0_H0 ;  /* 0x20000024ff137230 */ /* 0x100fe20000004100 */
[----:B------:R-:W-:Y:S01]  /*99b0*/  UPRMT UR7, UR6, 0x654, UR7 ;  /* 0x0000065406077896 */ /* 0x000fe20008000007 */
[----:B------:R-:W-:Y:S01]  /*99c0*/  HADD2.F32 R20, -RZ, R36.H1_H1 ;  /* 0x30000024ff147230 */ /* 0x000fe20000004100 */
[----:B-1----:R-:W4:Y:S01]  /*99d0*/  LDL.LU R2, [R1+0x1ac] ;  /* 0x0001ac0001027983 */ /* 0x002f220000300800 */
[----:B------:R-:W-:Y:S02]  /*99e0*/  HADD2.F32 R18, -RZ, R37.H1_H1 ;  /* 0x30000025ff127230 */ /* 0x000fe40000004100 */
[--C-:B------:R-:W-:Y:S02]  /*99f0*/  HADD2.F32 R235, -RZ, R35.reuse.H0_H0 ;  /* 0x20000023ffeb7230 */ /* 0x100fe40000004100 */
[----:B------:R-:W-:Y:S02]  /*9a00*/  HADD2.F32 R234, -RZ, R35.H1_H1 ;  /* 0x30000023ffea7230 */ /* 0x000fe40000004100 */
[C---:B------:R-:W-:Y:S01]  /*9a10*/  FFMA R11, R250.reuse, R18, R11 ;  /* 0x00000012fa0b7223 */ /* 0x040fe2000000000b */
[C---:B------:R-:W-:Y:S01]  /*9a20*/  FFMA R12, R250.reuse, R19, R12 ;  /* 0x00000013fa0c7223 */ /* 0x040fe2000000000c */
[C---:B------:R-:W-:Y:S01]  /*9a30*/  FFMA R13, R250.reuse, R20, R13 ;  /* 0x00000014fa0d7223 */ /* 0x040fe2000000000d */
[----:B------:R-:W-:Y:S01]  /*9a40*/  FFMA R14, R250, R21, R14 ;  /* 0x00000015fa0e7223 */ /* 0x000fe2000000000e */
[----:B------:R-:W-:Y:S01]  /*9a50*/  FMUL R18, R248, R216 ;  /* 0x000000d8f8127220 */ /* 0x000fe20000400000 */
[----:B------:R-:W-:Y:S01]  /*9a60*/  FFMA R15, R250, R251, R15 ;  /* 0x000000fbfa0f7223 */ /* 0x000fe2000000000f */
[----:B------:R-:W-:Y:S01]  /*9a70*/  FMUL R19, R248, R217 ;  /* 0x000000d9f8137220 */ /* 0x000fe20000400000 */
[C---:B------:R-:W-:Y:S01]  /*9a80*/  FFMA R16, R250.reuse, R233, R16 ;  /* 0x000000e9fa107223 */ /* 0x040fe20000000010 */
[C---:B------:R-:W-:Y:S01]  /*9a90*/  FFMA R17, R250.reuse, R252, R17 ;  /* 0x000000fcfa117223 */ /* 0x040fe20000000011 */
[C---:B------:R-:W-:Y:S01]  /*9aa0*/  FFMA R18, R250.reuse, R235, R18 ;  /* 0x000000ebfa127223 */ /* 0x040fe20000000012 */
[----:B------:R-:W-:Y:S01]  /*9ab0*/  FFMA R19, R250, R234, R19 ;  /* 0x000000eafa137223 */ /* 0x000fe20000000013 */
[C---:B------:R-:W-:Y:S01]  /*9ac0*/  FMUL R216, R248.reuse, R222 ;  /* 0x000000def8d87220 */ /* 0x040fe20000400000 */
[C---:B------:R-:W-:Y:S01]  /*9ad0*/  FMUL R217, R248.reuse, R223 ;  /* 0x000000dff8d97220 */ /* 0x040fe20000400000 */
[C---:B------:R-:W-:Y:S01]  /*9ae0*/  FMUL R222, R248.reuse, R228 ;  /* 0x000000e4f8de7220 */ /* 0x040fe20000400000 */
[C---:B------:R-:W-:Y:S01]  /*9af0*/  FMUL R223, R248.reuse, R229 ;  /* 0x000000e5f8df7220 */ /* 0x040fe20000400000 */
[----:B------:R-:W-:Y:S01]  /*9b00*/  F2FP.F16.F32.PACK_AB R232, R11, R10 ;  /* 0x0000000a0be8723e */ /* 0x000fe200000000ff */
[--C-:B------:R-:W-:Y:S01]  /*9b10*/  HADD2.F32 R237, -RZ, R34.reuse.H0_H0 ;  /* 0x20000022ffed7230 */ /* 0x100fe20000004100 */
[----:B------:R-:W-:Y:S01]  /*9b20*/  F2FP.F16.F32.PACK_AB R233, R13, R12 ;  /* 0x0000000c0de9723e */ /* 0x000fe200000000ff */
[----:B------:R-:W-:Y:S01]  /*9b30*/  HADD2.F32 R236, -RZ, R34.H1_H1 ;  /* 0x30000022ffec7230 */ /* 0x000fe20000004100 */
[----:B------:R-:W-:Y:S01]  /*9b40*/  F2FP.F16.F32.PACK_AB R234, R15, R14 ;  /* 0x0000000e0fea723e */ /* 0x000fe200000000ff */
[C---:B------:R-:W-:Y:S01]  /*9b50*/  FMUL R20, R248.reuse, R218 ;  /* 0x000000daf8147220 */ /* 0x040fe20000400000 */
[----:B------:R-:W-:Y:S01]  /*9b60*/  F2FP.F16.F32.PACK_AB R235, R17, R16 ;  /* 0x0000001011eb723e */ /* 0x000fe200000000ff */
[----:B------:R-:W-:Y:S01]  /*9b70*/  FMUL R21, R248, R219 ;  /* 0x000000dbf8157220 */ /* 0x000fe20000400000 */
[--C-:B------:R-:W-:Y:S02]  /*9b80*/  HADD2.F32 R241, -RZ, R23.reuse.H0_H0 ;  /* 0x20000017fff17230 */ /* 0x100fe40000004100 */
[----:B------:R-:W-:Y:S01]  /*9b90*/  FFMA R20, R250, R237, R20 ;  /* 0x000000edfa147223 */ /* 0x000fe20000000014 */
[----:B------:R-:W-:Y:S02]  /*9ba0*/  HADD2.F32 R240, -RZ, R23.H1_H1 ;  /* 0x30000017fff07230 */ /* 0x000fe40000004100 */
[----:B------:R-:W-:Y:S01]  /*9bb0*/  FMUL R23, R248, R221 ;  /* 0x000000ddf8177220 */ /* 0x000fe20000400000 */
[C---:B------:R-:W-:Y:S01]  /*9bc0*/  FFMA R21, R250.reuse, R236, R21 ;  /* 0x000000ecfa157223 */ /* 0x040fe20000000015 */
[----:B------:R-:W-:Y:S01]  /*9bd0*/  FFMA R22, R250, R239, R22 ;  /* 0x000000effa167223 */ /* 0x000fe20000000016 */
[----:B------:R-:W-:Y:S01]  /*9be0*/  FMUL R221, R248, R227 ;  /* 0x000000e3f8dd7220 */ /* 0x000fe20000400000 */
[C---:B------:R-:W-:Y:S01]  /*9bf0*/  FFMA R23, R250.reuse, R238, R23 ;  /* 0x000000eefa177223 */ /* 0x040fe20000000017 */
[C---:B------:R-:W-:Y:S01]  /*9c00*/  FFMA R216, R250.reuse, R241, R216 ;  /* 0x000000f1fad87223 */ /* 0x040fe200000000d8 */
[----:B------:R-:W-:Y:S01]  /*9c10*/  FFMA R217, R250, R240, R217 ;  /* 0x000000f0fad97223 */ /* 0x000fe200000000d9 */
[C---:B------:R-:W-:Y:S01]  /*9c20*/  FMUL R218, R248.reuse, R224 ;  /* 0x000000e0f8da7220 */ /* 0x040fe20000400000 */
[C---:B------:R-:W-:Y:S01]  /*9c30*/  FMUL R219, R248.reuse, R225 ;  /* 0x000000e1f8db7220 */ /* 0x040fe20000400000 */
[----:B------:R-:W-:Y:S01]  /*9c40*/  F2FP.F16.F32.PACK_AB R34, R23, R22 ;  /* 0x000000161722723e */ /* 0x000fe200000000ff */
[C---:B------:R-:W-:Y:S01]  /*9c50*/  FMUL R224, R248.reuse, R230 ;  /* 0x000000e6f8e07220 */ /* 0x040fe20000400000 */
[----:B------:R-:W-:Y:S01]  /*9c60*/  F2FP.F16.F32.PACK_AB R35, R217, R216 ;  /* 0x000000d8d923723e */ /* 0x000fe200000000ff */
[----:B------:R-:W-:Y:S01]  /*9c70*/  FMUL R225, R248, R231 ;  /* 0x000000e7f8e17220 */ /* 0x000fe20000400000 */
[--C-:B---3--:R-:W-:Y:S02]  /*9c80*/  HADD2.F32 R227, -RZ, R33.reuse.H0_H0 ;  /* 0x20000021ffe37230 */ /* 0x108fe40000004100 */
[----:B------:R-:W-:Y:S01]  /*9c90*/  HADD2.F32 R226, -RZ, R33.H1_H1 ;  /* 0x30000021ffe27230 */ /* 0x000fe20000004100 */
[----:B------:R-:W-:Y:S01]  /*9ca0*/  F2FP.F16.F32.PACK_AB R33, R21, R20 ;  /* 0x000000141521723e */ /* 0x000fe200000000ff */
[--C-:B--2---:R-:W-:Y:S02]  /*9cb0*/  HADD2.F32 R229, -RZ, R32.reuse.H0_H0 ;  /* 0x20000020ffe57230 */ /* 0x104fe40000004100 */
[C---:B------:R-:W-:Y:S01]  /*9cc0*/  FFMA R218, R250.reuse, R227, R218 ;  /* 0x000000e3fada7223 */ /* 0x040fe200000000da */
[----:B------:R-:W-:Y:S01]  /*9cd0*/  HADD2.F32 R228, -RZ, R32.H1_H1 ;  /* 0x30000020ffe47230 */ /* 0x000fe20000004100 */
[----:B------:R-:W-:Y:S01]  /*9ce0*/  F2FP.F16.F32.PACK_AB R32, R19, R18 ;  /* 0x000000121320723e */ /* 0x000fe200000000ff */
[C---:B------:R-:W-:Y:S01]  /*9cf0*/  FFMA R219, R250.reuse, R226, R219 ;  /* 0x000000e2fadb7223 */ /* 0x040fe200000000db */
[----:B------:R-:W1:Y:S01]  /*9d00*/  LDTM.x16 R4, tmem[UR5+0xe0] ;  /* 0x0000e005000479ee */ /* 0x000e620008240000 */
[----:B------:R-:W-:Y:S01]  /*9d10*/  NOP ;  /* 0x0000000000007918 */ /* 0x000fe20000000000 */
[----:B-1----:R-:W-:Y:S01]  /*9d20*/  SYNCS.ARRIVE.TRANS64.RED.A1T0 RZ, [UR7], RZ ;  /* 0x000000ffffff79a7 */ /* 0x002fe20008100407 */
[--C-:B----4-:R-:W-:Y:S02]  /*9d30*/  HADD2.F32 R231, -RZ, R31.reuse.H0_H0 ;  /* 0x2000001fffe77230 */ /* 0x110fe40000004100 */
[C---:B------:R-:W-:Y:S01]  /*9d40*/  FFMA R220, R250.reuse, R229, R220 ;  /* 0x000000e5fadc7223 */ /* 0x040fe200000000dc */
[--C-:B------:R-:W-:Y:S02]  /*9d50*/  HADD2.F32 R251, -RZ, R2.reuse.H0_H0 ;  /* 0x20000002fffb7230 */ /* 0x100fe40000004100 */
[C---:B------:R-:W-:Y:S01]  /*9d60*/  FFMA R221, R250.reuse, R228, R221 ;  /* 0x000000e4fadd7223 */ /* 0x040fe200000000dd */
[----:B------:R-:W-:Y:S01]  /*9d70*/  HADD2.F32 R252, -RZ, R2.H1_H1 ;  /* 0x30000002fffc7230 */ /* 0x000fe20000004100 */
[----:B------:R-:W-:Y:S01]  /*9d80*/  LEA R2, R249, UR4, 0x1 ;  /* 0x00000004f9027c11 */ /* 0x000fe2000f8e08ff */
[----:B------:R-:W-:Y:S02]  /*9d90*/  HADD2.F32 R230, -RZ, R31.H1_H1 ;  /* 0x3000001fffe67230 */ /* 0x000fe40000004100 */
[----:B------:R-:W-:Y:S01]  /*9da0*/  FFMA R222, R250, R231, R222 ;  /* 0x000000e7fade7223 */ /* 0x000fe200000000de */
[----:B------:R-:W-:Y:S01]  /*9db0*/  UIADD3 UR7, UPT, UPT, UR43, 0x1, URZ ;  /* 0x000000012b077890 */ /* 0x000fe2000fffe0ff */
[C---:B------:R-:W-:Y:S01]  /*9dc0*/  IADD3 R236, PT, PT, R2.reuse, 0x200, RZ ;  /* 0x0000020002ec7810 */ /* 0x040fe20007ffe0ff */
[----:B------:R-:W-:Y:S01]  /*9dd0*/  STL [R1+0x1b0], R2 ;  /* 0x0001b00201007387 */ /* 0x000fe20000100800 */
[----:B------:R-:W-:Y:S01]  /*9de0*/  IADD3 R237, PT, PT, R2, 0x210, RZ ;  /* 0x0000021002ed7810 */ /* 0x000fe20007ffe0ff */
[----:B------:R-:W-:Y:S01]  /*9df0*/  FFMA R223, R250, R230, R223 ;  /* 0x000000e6fadf7223 */ /* 0x000fe200000000df */
[----:B------:R-:W-:Y:S01]  /*9e00*/  @P1 IADD3 R237, PT, PT, R236, -0x10, RZ ;  /* 0xfffffff0eced1810 */ /* 0x000fe20007ffe0ff */
[----:B------:R-:W-:Y:S01]  /*9e10*/  STS.128 [R2+0x200], R244 ;  /* 0x000200f402007388 */ /* 0x000fe20000000c00 */
[----:B------:R-:W-:Y:S01]  /*9e20*/  IADD3 R31, PT, PT, R2, 0x5210, RZ ;  /* 0x00005210021f7810 */ /* 0x000fe20007ffe0ff */
[----:B------:R-:W-:Y:S01]  /*9e30*/  FFMA R224, R250, R251, R224 ;  /* 0x000000fbfae07223 */ /* 0x000fe200000000e0 */
[----:B------:R-:W-:Y:S01]  /*9e40*/  @P1 IADD3 R31, PT, PT, R236, 0x4ff0, RZ ;  /* 0x00004ff0ec1f1810 */ /* 0x000fe20007ffe0ff */
[----:B------:R-:W-:Y:S01]  /*9e50*/  STS.128 [R237], R232 ;  /* 0x000000e8ed007388 */ /* 0x000fe20000000c00 */
[----:B------:R-:W-:Y:S01]  /*9e60*/  IADD3 R23, PT, PT, R2, 0x6210, RZ ;  /* 0x0000621002177810 */ /* 0x000fe20007ffe0ff */
[----:B------:R-:W-:Y:S01]  /*9e70*/  FFMA R225, R250, R252, R225 ;  /* 0x000000fcfae17223 */ /* 0x000fe200000000e1 */
[----:B------:R-:W-:Y:S01]  /*9e80*/  @P1 IADD3 R23, PT, PT, R236, 0x5ff0, RZ ;  /* 0x00005ff0ec171810 */ /* 0x000fe20007ffe0ff */
[----:B------:R-:W-:Y:S01]  /*9e90*/  STL [R1+0x264], R14 ;  /* 0x0002640e01007387 */ /* 0x000fe20000100800 */
[----:B------:R-:W-:Y:S01]  /*9ea0*/  IADD3 R22, PT, PT, R2, 0x7210, RZ ;  /* 0x0000721002167810 */ /* 0x000fe20007ffe0ff */
[----:B------:R-:W-:Y:S01]  /*9eb0*/  FMUL R10, R248, R10 ;  /* 0x0000000af80a7220 */ /* 0x000fe20000400000 */
[----:B------:R-:W-:Y:S01]  /*9ec0*/  @P1 IADD3 R22, PT, PT, R236, 0x6ff0, RZ ;  /* 0x00006ff0ec161810 */ /* 0x000fe20007ffe0ff */
[----:B------:R1:W-:Y:S01]  /*9ed0*/  STL [R1+0x260], R15 ;  /* 0x0002600f01007387 */ /* 0x0003e20000100800 */
        /* <DEDUP_REMOVED lines=8> */
[----:B------:R-:W-:Y:S03]  /*9f60*/  FMUL R13, R248, R13 ;  /* 0x0000000df80d7220 */ /* 0x000fe60000400000 */
[----:B------:R4:W-:Y:S04]  /*9f70*/  STL [R1+0x254], R18 ;  /* 0x0002541201007387 */ /* 0x0009e80000100800 */
[----:B------:R4:W-:Y:S04]  /*9f80*/  STL [R1+0x250], R19 ;  /* 0x0002501301007387 */ /* 0x0009e80000100800 */
[----:B------:R4:W-:Y:S04]  /*9f90*/  STS.128 [R2+0x1200], R32 ;  /* 0x0012002002007388 */ /* 0x0009e80000000c00 */
[----:B-1----:R-:W4:Y:S04]  /*9fa0*/  LDL.LU R15, [R1+0x190] ;  /* 0x00019000010f7983 */ /* 0x002f280000300800 */
[----:B------:R-:W4:Y:S01]  /*9fb0*/  LDL.LU R14, [R1+0x194] ;  /* 0x00019400010e7983 */ /* 0x000f220000300800 */
[----:B--2---:R-:W-:Y:S02]  /*9fc0*/  IADD3 R16, PT, PT, R2, 0xd210, RZ ;  /* 0x0000d21002107810 */ /* 0x004fe40007ffe0ff */
[----:B------:R-:W-:Y:S01]  /*9fd0*/  @P1 IADD3 R16, PT, PT, R236, 0xcff0, RZ ;  /* 0x0000cff0ec101810 */ /* 0x000fe20007ffe0ff */
[----:B------:R-:W2:Y:S01]  /*9fe0*/  LDL.LU R3, [R1+0x198] ;  /* 0x0001980001037983 */ /* 0x000ea20000300800 */
[----:B---3--:R-:W-:Y:S02]  /*9ff0*/  IADD3 R17, PT, PT, R2, 0xc210, RZ ;  /* 0x0000c21002117810 */ /* 0x008fe40007ffe0ff */
[----:B------:R-:W-:Y:S01]  /*a000*/  @P1 IADD3 R17, PT, PT, R236, 0xbff0, RZ ;  /* 0x0000bff0ec111810 */ /* 0x000fe20007ffe0ff */
[----:B------:R-:W3:Y:S01]  /*a010*/  LDL.LU R0, [R1+0x19c] ;  /* 0x00019c0001007983 */ /* 0x000ee20000300800 */
[----:B----4-:R-:W-:Y:S02]  /*a020*/  IADD3 R18, PT, PT, R2, 0xb210, RZ ;  /* 0x0000b21002127810 */ /* 0x010fe40007ffe0ff */
[----:B------:R-:W-:Y:S02]  /*a030*/  @P1 IADD3 R18, PT, PT, R236, 0xaff0, RZ ;  /* 0x0000aff0ec121810 */ /* 0x000fe40007ffe0ff */
[----:B------:R-:W-:Y:S02]  /*a040*/  IADD3 R19, PT, PT, R2, 0xa210, RZ ;  /* 0x0000a21002137810 */ /* 0x000fe40007ffe0ff */
[----:B------:R-:W-:Y:S02]  /*a050*/  @P1 IADD3 R19, PT, PT, R236, 0x9ff0, RZ ;  /* 0x00009ff0ec131810 */ /* 0x000fe40007ffe0ff */
[----:B------:R-:W-:Y:S02]  /*a060*/  IADD3 R35, PT, PT, R2, 0x1210, RZ ;  /* 0x0000121002237810 */ /* 0x000fe40007ffe0ff */
[----:B------:R-:W-:Y:S02]  /*a070*/  @P1 IADD3 R35, PT, PT, R236, 0xff0, RZ ;  /* 0x00000ff0ec231810 */ /* 0x000fe40007ffe0ff */
[----:B------:R-:W-:Y:S02]  /*a080*/  IADD3 R34, PT, PT, R2, 0x2210, RZ ;  /* 0x0000221002227810 */ /* 0x000fe40007ffe0ff */
[----:B------:R-:W-:Y:S01]  /*a090*/  @P1 IADD3 R34, PT, PT, R236, 0x1ff0, RZ ;  /* 0x00001ff0ec221810 */ /* 0x000fe20007ffe0ff */
[----:B------:R-:W-:Y:S01]  /*a0a0*/  STL [R1+0x208], R35 ;  /* 0x0002082301007387 */ /* 0x000fe20000100800 */
        /* <DEDUP_REMOVED lines=8> */
[----:B------:R-:W-:Y:S04]  /*a130*/  STL [R1+0x1cc], R32 ;  /* 0x0001cc2001007387 */ /* 0x000fe80000100800 */
[----:B------:R-:W-:Y:S04]  /*a140*/  STL [R1+0x1c8], R31 ;  /* 0x0001c81f01007387 */ /* 0x000fe80000100800 */
[----:B------:R1:W-:Y:S04]  /*a150*/  STL [R1+0x1c4], R23 ;  /* 0x0001c41701007387 */ /* 0x0003e80000100800 */
[----:B------:R4:W-:Y:S04]  /*a160*/  STL [R1+0x1c0], R22 ;  /* 0x0001c01601007387 */ /* 0x0009e80000100800 */
[----:B------:R4:W-:Y:S04]  /*a170*/  STL [R1+0x1bc], R21 ;  /* 0x0001bc1501007387 */ /* 0x0009e80000100800 */
[----:B------:R4:W-:Y:S04]  /*a180*/  STL [R1+0x1b8], R20 ;  /* 0x0001b81401007387 */ /* 0x0009e80000100800 */
[----:B------:R4:W-:Y:S01]  /*a190*/  STL [R1+0x1b4], R19 ;  /* 0x0001b41301007387 */ /* 0x0009e20000100800 */
[C---:B-1----:R-:W-:Y:S01]  /*a1a0*/  FMUL R23, R248.reuse, R203 ;  /* 0x000000cbf8177220 */ /* 0x042fe20000400000 */
[C---:B------:R-:W-:Y:S01]  /*a1b0*/  FMUL R203, R248.reuse, R207 ;  /* 0x000000cff8cb7220 */ /* 0x040fe20000400000 */
[C---:B------:R-:W-:Y:S01]  /*a1c0*/  FMUL R207, R248.reuse, R211 ;  /* 0x000000d3f8cf7220 */ /* 0x040fe20000400000 */
[C---:B------:R-:W-:Y:S01]  /*a1d0*/  FMUL R211, R248.reuse, R215 ;  /* 0x000000d7f8d37220 */ /* 0x040fe20000400000 */
[C---:B----4-:R-:W-:Y:S01]  /*a1e0*/  FMUL R22, R248.reuse, R202 ;  /* 0x000000caf8167220 */ /* 0x050fe20000400000 */
        /* <DEDUP_REMOVED lines=11> */
[----:B------:R-:W4:Y:S04]  /*a2a0*/  LDL.LU R19, [R1+0x180] ;  /* 0x0001800001137983 */ /* 0x000f280000300800 */
[----:B------:R1:W-:Y:S04]  /*a2b0*/  STL [R1+0x1ac], R18 ;  /* 0x0001ac1201007387 */ /* 0x0003e80000100800 */
[----:B-1----:R-:W4:Y:S04]  /*a2c0*/  LDL.LU R18, [R1+0x184] ;  /* 0x0001840001127983 */ /* 0x002f280000300800 */
[----:B------:R1:W-:Y:S04]  /*a2d0*/  STL [R1+0x1a8], R17 ;  /* 0x0001a81101007387 */ /* 0x0003e80000100800 */
[----:B------:R1:W-:Y:S04]  /*a2e0*/  STL [R1+0x1a4], R16 ;  /* 0x0001a41001007387 */ /* 0x0003e80000100800 */
[----:B------:R3:W-:Y:S04]  /*a2f0*/  STL [R1+0x210], R2 ;  /* 0x0002100201007387 */ /* 0x0007e80000100800 */
[----:B-1----:R-:W4:Y:S01]  /*a300*/  LDL.LU R17, [R1+0x188] ;  /* 0x0001880001117983 */ /* 0x002f220000300800 */
[----:B------:R-:W-:Y:S01]  /*a310*/  F2FP.F16.F32.PACK_AB R16, R219, R218 ;  /* 0x000000dadb10723e */ /* 0x000fe200000000ff */
[--C-:B------:R-:W-:Y:S02]  /*a320*/  HADD2.F32 R217, -RZ, R15.reuse.H0_H0 ;  /* 0x2000000fffd97230 */ /* 0x100fe40000004100 */
[----:B------:R-:W-:Y:S02]  /*a330*/  HADD2.F32 R216, -RZ, R15.H1_H1 ;  /* 0x3000000fffd87230 */ /* 0x000fe40000004100 */
[----:B------:R-:W4:Y:S01]  /*a340*/  LDL.LU R15, [R1+0x18c] ;  /* 0x00018c00010f7983 */ /* 0x000f220000300800 */
[--C-:B------:R-:W-:Y:S02]  /*a350*/  HADD2.F32 R227, -RZ, R14.reuse.H0_H0 ;  /* 0x2000000effe37230 */ /* 0x100fe40000004100 */
[C---:B------:R-:W-:Y:S01]  /*a360*/  FFMA R20, R250.reuse, R217, R20 ;  /* 0x000000d9fa147223 */ /* 0x040fe20000000014 */
[----:B------:R-:W-:Y:S02]  /*a370*/  HADD2.F32 R226, -RZ, R14.H1_H1 ;  /* 0x3000000effe27230 */ /* 0x000fe40000004100 */
[C---:B------:R-:W-:Y:S01]  /*a380*/  FFMA R21, R250.reuse, R216, R21 ;  /* 0x000000d8fa157223 */ /* 0x040fe20000000015 */
[----:B------:R-:W4:Y:S01]  /*a390*/  LDL.LU R14, [R1+0x170] ;  /* 0x00017000010e7983 */ /* 0x000f220000300800 */
[--C-:B--2---:R-:W-:Y:S02]  /*a3a0*/  HADD2.F32 R233, -RZ, R3.reuse.H0_H0 ;  /* 0x20000003ffe97230 */ /* 0x104fe40000004100 */
[C---:B------:R-:W-:Y:S01]  /*a3b0*/  FFMA R22, R250.reuse, R227, R22 ;  /* 0x000000e3fa167223 */ /* 0x040fe20000000016 */
[----:B------:R-:W-:Y:S02]  /*a3c0*/  HADD2.F32 R234, -RZ, R3.H1_H1 ;  /* 0x30000003ffea7230 */ /* 0x000fe40000004100 */
[C---:B------:R-:W-:Y:S01]  /*a3d0*/  FFMA R23, R250.reuse, R226, R23 ;  /* 0x000000e2fa177223 */ /* 0x040fe20000000017 */
[----:B------:R-:W2:Y:S01]  /*a3e0*/  LDL.LU R3, [R1+0x174] ;  /* 0x0001740001037983 */ /* 0x000ea20000300800 */
[--C-:B---3--:R-:W-:Y:S02]  /*a3f0*/  HADD2.F32 R235, -RZ, R0.reuse.H0_H0 ;  /* 0x20000000ffeb7230 */ /* 0x108fe40000004100 */
[C---:B------:R-:W-:Y:S01]  /*a400*/  FFMA R200, R250.reuse, R233, R200 ;  /* 0x000000e9fac87223 */ /* 0x040fe200000000c8 */
[----:B------:R-:W-:Y:S01]  /*a410*/  HADD2.F32 R236, -RZ, R0.H1_H1 ;  /* 0x30000000ffec7230 */ /* 0x000fe20000004100 */
[----:B------:R-:W3:Y:S01]  /*a420*/  LDL.LU R2, [R1+0x178] ;  /* 0x0001780001027983 */ /* 0x000ee20000300800 */
[C---:B------:R-:W-:Y:S01]  /*a430*/  FFMA R201, R250.reuse, R234, R201 ;  /* 0x000000eafac97223 */ /* 0x040fe200000000c9 */
[C---:B------:R-:W-:Y:S02]  /*a440*/  FFMA R202, R250.reuse, R235, R202 ;  /* 0x000000ebfaca7223 */ /* 0x040fe400000000ca */
[----:B------:R-:W3:Y:S01]  /*a450*/  LDL.LU R0, [R1+0x17c] ;  /* 0x00017c0001007983 */ /* 0x000ee20000300800 */
[C---:B------:R-:W-:Y:S03]  /*a460*/  FFMA R203, R250.reuse, R236, R203 ;  /* 0x000000ecfacb7223 */ /* 0x040fe600000000cb */
[----:B------:R-:W3:Y:S04]  /*a470*/  LDL.LU R33, [R1+0x160] ;  /* 0x0001600001217983 */ /* 0x000ee80000300800 */
[----:B------:R-:W3:Y:S04]  /*a480*/  LDL.LU R32, [R1+0x164] ;  /* 0x0001640001207983 */ /* 0x000ee80000300800 */
[----:B------:R-:W3:Y:S01]  /*a490*/  LDL.LU R31, [R1+0x168] ;  /* 0x00016800011f7983 */ /* 0x000ee20000300800 */
[--C-:B----4-:R-:W-:Y:S02]  /*a4a0*/  HADD2.F32 R213, -RZ, R19.reuse.H0_H0 ;  /* 0x20000013ffd57230 */ /* 0x110fe40000004100 */
[----:B------:R-:W-:Y:S01]  /*a4b0*/  HADD2.F32 R212, -RZ, R19.H1_H1 ;  /* 0x30000013ffd47230 */ /* 0x000fe20000004100 */
[----:B------:R-:W-:Y:S02]  /*a4c0*/  F2FP.F16.F32.PACK_AB R19, R225, R224 ;  /* 0x000000e0e113723e */ /* 0x000fe400000000ff */
[C---:B------:R-:W-:Y:S02]  /*a4d0*/  FFMA R204, R250.reuse, R213, R204 ;  /* 0x000000d5facc7223 */ /* 0x040fe400000000cc */
[C---:B------:R-:W-:Y:S01]  /*a4e0*/  FFMA R205, R250.reuse, R212, R205 ;  /* 0x000000d4facd7223 */ /* 0x040fe200000000cd */
[--C-:B------:R-:W-:Y:S02]  /*a4f0*/  HADD2.F32 R215, -RZ, R18.reuse.H0_H0 ;  /* 0x20000012ffd77230 */ /* 0x100fe40000004100 */
        /* <DEDUP_REMOVED lines=10> */
[----:B------:R-:W-:Y:S02]  /*a5a0*/  HADD2.F32 R228, -RZ, R15.H1_H1 ;  /* 0x3000000fffe47230 */ /* 0x000fe40000004100 */
[--C-:B------:R-:W-:Y:S02]  /*a5b0*/  HADD2.F32 R221, -RZ, R14.reuse.H0_H0 ;  /* 0x2000000effdd7230 */ /* 0x100fe40000004100 */
[C---:B------:R-:W-:Y:S01]  /*a5c0*/  FFMA R210, R250.reuse, R229, R210 ;  /* 0x000000e5fad27223 */ /* 0x040fe200000000d2 */
[----:B------:R-:W-:Y:S02]  /*a5d0*/  HADD2.F32 R220, -RZ, R14.H1_H1 ;  /* 0x3000000effdc7230 */ /* 0x000fe40000004100 */
[C---:B------:R-:W-:Y:S01]  /*a5e0*/  FFMA R211, R250.reuse, R228, R211 ;  /* 0x000000e4fad37223 */ /* 0x040fe200000000d3 */
[--C-:B--2---:R-:W-:Y:S02]  /*a5f0*/  HADD2.F32 R231, -RZ, R3.reuse.H0_H0 ;  /* 0x20000003ffe77230 */ /* 0x104fe40000004100 */
[C---:B------:R-:W-:Y:S01]  /*a600*/  FFMA R184, R250.reuse, R221, R184 ;  /* 0x000000ddfab87223 */ /* 0x040fe200000000b8 */
[----:B------:R-:W-:Y:S02]  /*a610*/  HADD2.F32 R230, -RZ, R3.H1_H1 ;  /* 0x30000003ffe67230 */ /* 0x000fe40000004100 */
[C---:B------:R-:W-:Y:S01]  /*a620*/  FFMA R185, R250.reuse, R220, R185 ;  /* 0x000000dcfab97223 */ /* 0x040fe200000000b9 */
[--C-:B---3--:R-:W-:Y:S02]  /*a630*/  HADD2.F32 R251, -RZ, R2.reuse.H0_H0 ;  /* 0x20000002fffb7230 */ /* 0x108fe40000004100 */
[C---:B------:R-:W-:Y:S01]  /*a640*/  FFMA R186, R250.reuse, R231, R186 ;  /* 0x000000e7faba7223 */ /* 0x040fe200000000ba */
[----:B------:R-:W-:Y:S02]  /*a650*/  HADD2.F32 R252, -RZ, R2.H1_H1 ;  /* 0x30000002fffc7230 */ /* 0x000fe40000004100 */
[C---:B------:R-:W-:Y:S01]  /*a660*/  FFMA R187, R250.reuse, R230, R187 ;  /* 0x000000e6fabb7223 */ /* 0x040fe200000000bb */
[----:B------:R-:W2:Y:S01]  /*a670*/  LDL.LU R2, [R1+0x16c] ;  /* 0x00016c0001027983 */ /* 0x000ea20000300800 */
[--C-:B------:R-:W-:Y:S02]  /*a680*/  HADD2.F32 R237, -RZ, R0.reuse.H0_H0 ;  /* 0x20000000ffed7230 */ /* 0x100fe40000004100 */
[C---:B------:R-:W-:Y:S01]  /*a690*/  FFMA R188, R250.reuse, R251, R188 ;  /* 0x000000fbfabc7223 */ /* 0x040fe200000000bc */
[----:B------:R-:W-:Y:S01]  /*a6a0*/  HADD2.F32 R238, -RZ, R0.H1_H1 ;  /* 0x30000000ffee7230 */ /* 0x000fe20000004100 */
[----:B------:R-:W3:Y:S01]  /*a6b0*/  LDL.LU R15, [R1+0x150] ;  /* 0x00015000010f7983 */ /* 0x000ee20000300800 */
[--C-:B------:R-:W-:Y:S02]  /*a6c0*/  HADD2.F32 R217, -RZ, R33.reuse.H0_H0 ;  /* 0x20000021ffd97230 */ /* 0x100fe40000004100 */
[C---:B------:R-:W-:Y:S01]  /*a6d0*/  FFMA R189, R250.reuse, R252, R189 ;  /* 0x000000fcfabd7223 */ /* 0x040fe200000000bd */
[----:B------:R-:W-:Y:S01]  /*a6e0*/  HADD2.F32 R216, -RZ, R33.H1_H1 ;  /* 0x30000021ffd87230 */ /* 0x000fe20000004100 */
[----:B------:R-:W4:Y:S01]  /*a6f0*/  LDL.LU R14, [R1+0x154] ;  /* 0x00015400010e7983 */ /* 0x000f220000300800 */
        /* <DEDUP_REMOVED lines=8> */
[C---:B------:R-:W-:Y:S01]  /*a780*/  FFMA R192, R250.reuse, R217, R192 ;  /* 0x000000d9fac07223 */ /* 0x040fe200000000c0 */
[C---:B------:R-:W-:Y:S01]  /*a790*/  FFMA R193, R250.reuse, R216, R193 ;  /* 0x000000d8fac17223 */ /* 0x040fe200000000c1 */
[----:B------:R-:W-:Y:S01]  /*a7a0*/  F2FP.F16.F32.PACK_AB R191, R191, R190 ;  /* 0x000000bebfbf723e */ /* 0x000fe200000000ff */
[----:B------:R-:W4:Y:S01]  /*a7b0*/  LDL.LU R34, [R1+0x140] ;  /* 0x0001400001227983 */ /* 0x000f220000300800 */
[C---:B------:R-:W-:Y:S01]  /*a7c0*/  FFMA R194, R250.reuse, R223, R194 ;  /* 0x000000dffac27223 */ /* 0x040fe200000000c2 */
[C---:B------:R-:W-:Y:S01]  /*a7d0*/  FFMA R195, R250.reuse, R222, R195 ;  /* 0x000000defac37223 */ /* 0x040fe200000000c3 */
[C---:B------:R-:W-:Y:S01]  /*a7e0*/  FFMA R196, R250.reuse, R225, R196 ;  /* 0x000000e1fac47223 */ /* 0x040fe200000000c4 */
[----:B------:R-:W4:Y:S01]  /*a7f0*/  LDL.LU R33, [R1+0x144] ;  /* 0x0001440001217983 */ /* 0x000f220000300800 */
[----:B------:R-:W-:Y:S03]  /*a800*/  FFMA R197, R250, R224, R197 ;  /* 0x000000e0fac57223 */ /* 0x000fe600000000c5 */
[----:B------:R-:W4:Y:S04]  /*a810*/  LDL.LU R32, [R1+0x148] ;  /* 0x0001480001207983 */ /* 0x000f280000300800 */
[----:B------:R-:W4:Y:S01]  /*a820*/  LDL.LU R31, [R1+0x14c] ;  /* 0x00014c00011f7983 */ /* 0x000f220000300800 */
[--C-:B--2---:R-:W-:Y:S02]  /*a830*/  HADD2.F32 R239, -RZ, R2.reuse.H0_H0 ;  /* 0x20000002ffef7230 */ /* 0x104fe40000004100 */
[----:B------:R-:W-:Y:S01]  /*a840*/  HADD2.F32 R240, -RZ, R2.H1_H1 ;  /* 0x30000002fff07230 */ /* 0x000fe20000004100 */
[----:B------:R-:W-:Y:S01]  /*a850*/  F2FP.F16.F32.PACK_AB R2, R21, R20 ;  /* 0x000000141502723e */ /* 0x000fe200000000ff */
[--C-:B---3--:R-:W-:Y:S02]  /*a860*/  HADD2.F32 R227, -RZ, R15.reuse.H0_H0 ;  /* 0x2000000fffe37230 */ /* 0x108fe40000004100 */
[----:B------:R-:W-:Y:S01]  /*a870*/  FMUL R20, R248, R168 ;  /* 0x000000a8f8147220 */ /* 0x000fe20000400000 */
[----:B------:R-:W-:Y:S02]  /*a880*/  HADD2.F32 R226, -RZ, R15.H1_H1 ;  /* 0x3000000fffe27230 */ /* 0x000fe40000004100 */
[----:B------:R-:W-:Y:S01]  /*a890*/  FFMA R198, R250, R239, R198 ;  /* 0x000000effac67223 */ /* 0x000fe200000000c6 */
[----:B------:R-:W2:Y:S01]  /*a8a0*/  LDL.LU R15, [R1+0x60] ;  /* 0x00006000010f7983 */ /* 0x000ea20000300800 */
[--C-:B----4-:R-:W-:Y:S02]  /*a8b0*/  HADD2.F32 R233, -RZ, R14.reuse.H0_H0 ;  /* 0x2000000effe97230 */ /* 0x110fe40000004100 */
[C---:B------:R-:W-:Y:S01]  /*a8c0*/  FMUL R21, R248.reuse, R169 ;  /* 0x000000a9f8157220 */ /* 0x040fe20000400000 */
[----:B------:R-:W-:Y:S02]  /*a8d0*/  HADD2.F32 R242, -RZ, R14.H1_H1 ;  /* 0x3000000efff27230 */ /* 0x000fe40000004100 */
[C---:B------:R-:W-:Y:S01]  /*a8e0*/  FMUL R168, R248.reuse, R172 ;  /* 0x000000acf8a87220 */ /* 0x040fe20000400000 */
[--C-:B------:R-:W-:Y:S02]  /*a8f0*/  HADD2.F32 R241, -RZ, R3.reuse.H0_H0 ;  /* 0x20000003fff17230 */ /* 0x100fe40000004100 */
[C---:B------:R-:W-:Y:S01]  /*a900*/  FMUL R169, R248.reuse, R173 ;  /* 0x000000adf8a97220 */ /* 0x040fe20000400000 */
[----:B------:R-:W-:Y:S02]  /*a910*/  HADD2.F32 R243, -RZ, R3.H1_H1 ;  /* 0x30000003fff37230 */ /* 0x000fe40000004100 */
[C---:B------:R-:W-:Y:S01]  /*a920*/  FMUL R172, R248.reuse, R176 ;  /* 0x000000b0f8ac7220 */ /* 0x040fe20000400000 */
[----:B------:R-:W3:Y:S01]  /*a930*/  LDL.LU R3, [R1+0x64] ;  /* 0x0000640001037983 */ /* 0x000ee20000300800 */
[--C-:B------:R-:W-:Y:S02]  /*a940*/  HADD2.F32 R245, -RZ, R0.reuse.H0_H0 ;  /* 0x20000000fff57230 */ /* 0x100fe40000004100 */
[C---:B------:R-:W-:Y:S01]  /*a950*/  FMUL R173, R248.reuse, R177 ;  /* 0x000000b1f8ad7220 */ /* 0x040fe20000400000 */
[----:B------:R-:W-:Y:S02]  /*a960*/  HADD2.F32 R244, -RZ, R0.H1_H1 ;  /* 0x30000000fff47230 */ /* 0x000fe40000004100 */
[C---:B------:R-:W-:Y:S01]  /*a970*/  FMUL R176, R248.reuse, R180 ;  /* 0x000000b4f8b07220 */ /* 0x040fe20000400000 */
[----:B------:R-:W4:Y:S01]  /*a980*/  LDL.LU R0, [R1+0x68] ;  /* 0x0000680001007983 */ /* 0x000f220000300800 */
[----:B------:R-:W-:Y:S02]  /*a990*/  HADD2.F32 R180, -RZ, R34.H1_H1 ;  /* 0x30000022ffb47230 */ /* 0x000fe40000004100 */
[----:B------:R-:W-:Y:S01]  /*a9a0*/  FMUL R177, R248, R181 ;  /* 0x000000b5f8b17220 */ /* 0x000fe20000400000 */
[--C-:B------:R-:W-:Y:S01]  /*a9b0*/  HADD2.F32 R213, -RZ, R33.reuse.H0_H0 ;  /* 0x20000021ffd57230 */ /* 0x100fe20000004100 */
[----:B------:R-:W4:Y:S01]  /*a9c0*/  LDL.LU R14, [R1+0x6c] ;  /* 0x00006c00010e7983 */ /* 0x000f220000300800 */
[----:B------:R-:W-:Y:S02]  /*a9d0*/  HADD2.F32 R234, -RZ, R33.H1_H1 ;  /* 0x30000021ffea7230 */ /* 0x000fe40000004100 */
[C---:B------:R-:W-:Y:S01]  /*a9e0*/  FFMA R199, R250.reuse, R240, R199 ;  /* 0x000000f0fac77223 */ /* 0x040fe200000000c7 */
[--C-:B------:R-:W-:Y:S01]  /*a9f0*/  HADD2.F32 R235, -RZ, R32.reuse.H0_H0 ;  /* 0x20000020ffeb7230 */ /* 0x100fe20000004100 */
[----:B------:R-:W4:Y:S01]  /*aa00*/  LDL.LU R33, [R1] ;  /* 0x0000000001217983 */ /* 0x000f220000300800 */
[----:B------:R-:W-:Y:S02]  /*aa10*/  HADD2.F32 R236, -RZ, R32.H1_H1 ;  /* 0x30000020ffec7230 */ /* 0x000fe40000004100 */
[C---:B------:R-:W-:Y:S01]  /*aa20*/  FFMA R20, R250.reuse, R227, R20 ;  /* 0x000000e3fa147223 */ /* 0x040fe20000000014 */
[--C-:B------:R-:W-:Y:S02]  /*aa30*/  HADD2.F32 R247, -RZ, R31.reuse.H0_H0 ;  /* 0x2000001ffff77230 */ /* 0x100fe40000004100 */
[C---:B------:R-:W-:Y:S01]  /*aa40*/  FFMA R21, R250.reuse, R226, R21 ;  /* 0x000000e2fa157223 */ /* 0x040fe20000000015 */
[----:B------:R-:W-:Y:S02]  /*aa50*/  HADD2.F32 R246, -RZ, R31.H1_H1 ;  /* 0x3000001ffff67230 */ /* 0x000fe40000004100 */
[C---:B------:R-:W-:Y:S01]  /*aa60*/  FFMA R170, R250.reuse, R233, R170 ;  /* 0x000000e9faaa7223 */ /* 0x040fe200000000aa */
[----:B------:R-:W4:Y:S01]  /*aa70*/  LDL.LU R31, [R1+0x4] ;  /* 0x00000400011f7983 */ /* 0x000f220000300800 */
[----:B------:R-:W-:Y:S02]  /*aa80*/  HADD2.F32 R181, -RZ, R34.H0_H0 ;  /* 0x20000022ffb57230 */ /* 0x000fe40000004100 */
[C---:B------:R-:W-:Y:S01]  /*aa90*/  FFMA R171, R250.reuse, R242, R171 ;  /* 0x000000f2faab7223 */ /* 0x040fe200000000ab */
[C---:B------:R-:W-:Y:S01]  /*aaa0*/  FFMA R168, R250.reuse, R241, R168 ;  /* 0x000000f1faa87223 */ /* 0x040fe200000000a8 */
[----:B------:R-:W4:Y:S01]  /*aab0*/  LDL.LU R32, [R1+0x8] ;  /* 0x0000080001207983 */ /* 0x000f220000300800 */
[C---:B------:R-:W-:Y:S01]  /*aac0*/  FFMA R169, R250.reuse, R243, R169 ;  /* 0x000000f3faa97223 */ /* 0x040fe200000000a9 */
        /* <DEDUP_REMOVED lines=14> */
[----:B------:R-:W-:Y:S01]  /*abb0*/  F2FP.F16.F32.PACK_AB R173, R179, R178 ;  /* 0x000000b2b3ad723e */ /* 0x000fe200000000ff */
[--C-:B--2---:R-:W-:Y:S02]  /*abc0*/  HADD2.F32 R215, -RZ, R15.reuse.H0_H0 ;  /* 0x2000000fffd77230 */ /* 0x104fe40000004100 */
[----:B------:R-:W-:Y:S02]  /*abd0*/  HADD2.F32 R212, -RZ, R15.H1_H1 ;  /* 0x3000000fffd47230 */ /* 0x000fe40000004100 */
[----:B------:R-:W2:Y:S01]  /*abe0*/  LDL.LU R15, [R1+0x18] ;  /* 0x00001800010f7983 */ /* 0x000ea20000300800 */
[C---:B------:R-:W-:Y:S02]  /*abf0*/  FFMA R152, R250.reuse, R215, R152 ;  /* 0x000000d7fa987223 */ /* 0x040fe40000000098 */
[C---:B------:R-:W-:Y:S01]  /*ac00*/  FFMA R153, R250.reuse, R212, R153 ;  /* 0x000000d4fa997223 */ /* 0x040fe20000000099 */
[--C-:B---3--:R-:W-:Y:S02]  /*ac10*/  HADD2.F32 R219, -RZ, R3.reuse.H0_H0 ;  /* 0x20000003ffdb7230 */ /* 0x108fe40000004100 */
[----:B------:R-:W-:Y:S02]  /*ac20*/  HADD2.F32 R214, -RZ, R3.H1_H1 ;  /* 0x30000003ffd67230 */ /* 0x000fe40000004100 */
[----:B------:R-:W-:Y:S01]  /*ac30*/  F2FP.F16.F32.PACK_AB R152, R153, R152 ;  /* 0x000000989998723e */ /* 0x000fe200000000ff */
[--C-:B----4-:R-:W-:Y:S02]  /*ac40*/  HADD2.F32 R249, -RZ, R0.reuse.H0_H0 ;  /* 0x20000000fff97230 */ /* 0x110fe40000004100 */
[C---:B------:R-:W-:Y:S01]  /*ac50*/  FFMA R154, R250.reuse, R219, R154 ;  /* 0x000000dbfa9a7223 */ /* 0x040fe2000000009a */
[C---:B------:R-:W-:Y:S01]  /*ac60*/  FFMA R155, R250.reuse, R214, R155 ;  /* 0x000000d6fa9b7223 */ /* 0x040fe2000000009b */
[----:B------:R-:W-:Y:S02]  /*ac70*/  HADD2.F32 R0, -RZ, R0.H1_H1 ;  /* 0x30000000ff007230 */ /* 0x000fe40000004100 */
[--C-:B------:R-:W-:Y:S02]  /*ac80*/  HADD2.F32 R3, -RZ, R14.reuse.H0_H0 ;  /* 0x2000000eff037230 */ /* 0x100fe40000004100 */
[C---:B------:R-:W-:Y:S01]  /*ac90*/  FFMA R156, R250.reuse, R249, R156 ;  /* 0x000000f9fa9c7223 */ /* 0x040fe2000000009c */
[----:B------:R-:W-:Y:S01]  /*aca0*/  HADD2.F32 R232, -RZ, R14.H1_H1 ;  /* 0x3000000effe87230 */ /* 0x000fe20000004100 */
[----:B------:R-:W-:Y:S01]  /*acb0*/  F2FP.F16.F32.PACK_AB R153, R155, R154 ;  /* 0x0000009a9b99723e */ /* 0x000fe200000000ff */
[----:B------:R-:W3:Y:S01]  /*acc0*/  LDL.LU R14, [R1+0x1c] ;  /* 0x00001c00010e7983 */ /* 0x000ee20000300800 */
[--C-:B------:R-:W-:Y:S02]  /*acd0*/  HADD2.F32 R221, -RZ, R33.reuse.H0_H0 ;  /* 0x20000021ffdd7230 */ /* 0x100fe40000004100 */
[C---:B------:R-:W-:Y:S01]  /*ace0*/  FFMA R157, R250.reuse, R0, R157 ;  /* 0x00000000fa9d7223 */ /* 0x040fe2000000009d */
[C---:B------:R-:W-:Y:S01]  /*acf0*/  FFMA R158, R250.reuse, R3, R158 ;  /* 0x00000003fa9e7223 */ /* 0x040fe2000000009e */
[----:B------:R-:W4:Y:S01]  /*ad00*/  LDL.LU R39, [R1+0x20] ;  /* 0x0000200001277983 */ /* 0x000f220000300800 */
[C---:B------:R-:W-:Y:S01]  /*ad10*/  FFMA R159, R250.reuse, R232, R159 ;  /* 0x000000e8fa9f7223 */ /* 0x040fe2000000009f */
[C---:B------:R-:W-:Y:S01]  /*ad20*/  FFMA R160, R250.reuse, R221, R160 ;  /* 0x000000ddfaa07223 */ /* 0x040fe200000000a0 */
[----:B------:R-:W-:Y:S01]  /*ad30*/  HADD2.F32 R218, -RZ, R33.H1_H1 ;  /* 0x30000021ffda7230 */ /* 0x000fe20000004100 */
[----:B------:R-:W-:Y:S01]  /*ad40*/  F2FP.F16.F32.PACK_AB R154, R157, R156 ;  /* 0x0000009c9d9a723e */ /* 0x000fe200000000ff */
[--C-:B------:R-:W-:Y:S01]  /*ad50*/  HADD2.F32 R229, -RZ, R31.reuse.H0_H0 ;  /* 0x2000001fffe57230 */ /* 0x100fe20000004100 */
[----:B------:R-:W-:Y:S01]  /*ad60*/  F2FP.F16.F32.PACK_AB R155, R159, R158 ;  /* 0x0000009e9f9b723e */ /* 0x000fe200000000ff */
[----:B------:R-:W-:Y:S02]  /*ad70*/  HADD2.F32 R228, -RZ, R31.H1_H1 ;  /* 0x3000001fffe47230 */ /* 0x000fe40000004100 */
[C---:B------:R-:W-:Y:S01]  /*ad80*/  FFMA R161, R250.reuse, R218, R161 ;  /* 0x000000dafaa17223 */ /* 0x040fe200000000a1 */
[--C-:B------:R-:W-:Y:S02]  /*ad90*/  HADD2.F32 R31, -RZ, R32.reuse.H0_H0 ;  /* 0x20000020ff1f7230 */ /* 0x100fe40000004100 */
[C---:B------:R-:W-:Y:S01]  /*ada0*/  FFMA R162, R250.reuse, R229, R162 ;  /* 0x000000e5faa27223 */ /* 0x040fe200000000a2 */
[----:B------:R-:W-:Y:S02]  /*adb0*/  HADD2.F32 R32, -RZ, R32.H1_H1 ;  /* 0x30000020ff207230 */ /* 0x000fe40000004100 */
[C---:B------:R-:W-:Y:S01]  /*adc0*/  FFMA R163, R250.reuse, R228, R163 ;  /* 0x000000e4faa37223 */ /* 0x040fe200000000a3 */
[----:B------:R-:W-:Y:S02]  /*add0*/  HADD2.F32 R33, -RZ, R34.H0_H0 ;  /* 0x20000022ff217230 */ /* 0x000fe40000004100 */
[C---:B------:R-:W-:Y:S01]  /*ade0*/  FFMA R164, R250.reuse, R31, R164 ;  /* 0x0000001ffaa47223 */ /* 0x040fe200000000a4 */
[--C-:B------:R-:W-:Y:S02]  /*adf0*/  HADD2.F32 R231, -RZ, R36.reuse.H0_H0 ;  /* 0x20000024ffe77230 */ /* 0x100fe40000004100 */
[C---:B------:R-:W-:Y:S01]  /*ae00*/  FFMA R165, R250.reuse, R32, R165 ;  /* 0x00000020faa57223 */ /* 0x040fe200000000a5 */
[----:B------:R-:W-:Y:S02]  /*ae10*/  HADD2.F32 R220, -RZ, R36.H1_H1 ;  /* 0x30000024ffdc7230 */ /* 0x000fe40000004100 */
[C---:B------:R-:W-:Y:S01]  /*ae20*/  FFMA R166, R250.reuse, R33, R166 ;  /* 0x00000021faa67223 */ /* 0x040fe200000000a6 */
[--C-:B------:R-:W-:Y:S01]  /*ae30*/  HADD2.F32 R251, -RZ, R35.reuse.H0_H0 ;  /* 0x20000023fffb7230 */ /* 0x100fe20000004100 */
[----:B------:R-:W-:Y:S01]  /*ae40*/  F2FP.F16.F32.PACK_AB R160, R161, R160 ;  /* 0x000000a0a1a0723e */ /* 0x000fe200000000ff */
[----:B------:R-:W-:Y:S01]  /*ae50*/  HADD2.F32 R230, -RZ, R35.H1_H1 ;  /* 0x30000023ffe67230 */ /* 0x000fe20000004100 */
[----:B------:R-:W-:Y:S01]  /*ae60*/  F2FP.F16.F32.PACK_AB R161, R163, R162 ;  /* 0x000000a2a3a1723e */ /* 0x000fe200000000ff */
[----:B------:R-:W-:Y:S01]  /*ae70*/  HADD2.F32 R34, -RZ, R34.H1_H1 ;  /* 0x30000022ff227230 */ /* 0x000fe20000004100 */
[----:B------:R-:W-:Y:S04]  /*ae80*/  F2FP.F16.F32.PACK_AB R162, R165, R164 ;  /* 0x000000a4a5a2723e */ /* 0x000fe800000000ff */
[C---:B------:R-:W-:Y:S01]  /*ae90*/  FFMA R167, R250.reuse, R34, R167 ;  /* 0x00000022faa77223 */ /* 0x040fe200000000a7 */
[C---:B------:R-:W-:Y:S01]  /*aea0*/  FFMA R136, R250.reuse, R231, R136 ;  /* 0x000000e7fa887223 */ /* 0x040fe20000000088 */
[C---:B------:R-:W-:Y:S01]  /*aeb0*/  FFMA R137, R250.reuse, R220, R137 ;  /* 0x000000dcfa897223 */ /* 0x040fe20000000089 */
[C---:B------:R-:W-:Y:S01]  /*aec0*/  FFMA R138, R250.reuse, R251, R138 ;  /* 0x000000fbfa8a7223 */ /* 0x040fe2000000008a */
[C---:B------:R-:W-:Y:S01]  /*aed0*/  FFMA R139, R250.reuse, R230, R139 ;  /* 0x000000e6fa8b7223 */ /* 0x040fe2000000008b */
[----:B------:R-:W-:Y:S02]  /*aee0*/  F2FP.F16.F32.PACK_AB R163, R167, R166 ;  /* 0x000000a6a7a3723e */ /* 0x000fe400000000ff */
[----:B------:R-:W-:Y:S02]  /*aef0*/  F2FP.F16.F32.PACK_AB R136, R137, R136 ;  /* 0x000000888988723e */ /* 0x000fe400000000ff */
[----:B------:R-:W-:Y:S01]  /*af00*/  F2FP.F16.F32.PACK_AB R137, R139, R138 ;  /* 0x0000008a8b89723e */ /* 0x000fe200000000ff */
[--C-:B--2---:R-:W-:Y:S02]  /*af10*/  HADD2.F32 R35, -RZ, R15.reuse.H0_H0 ;  /* 0x2000000fff237230 */ /* 0x104fe40000004100 */
[----:B------:R-:W-:Y:S02]  /*af20*/  HADD2.F32 R36, -RZ, R15.H1_H1 ;  /* 0x3000000fff247230 */ /* 0x000fe40000004100 */
[----:B------:R-:W2:Y:S01]  /*af30*/  LDL.LU R15, [R1+0x24] ;  /* 0x00002400010f7983 */ /* 0x000ea20000300800 */
[C---:B------:R-:W-:Y:S02]  /*af40*/  FFMA R140, R250.reuse, R35, R140 ;  /* 0x00000023fa8c7223 */ /* 0x040fe4000000008c */
[C---:B------:R-:W-:Y:S05]  /*af50*/  FFMA R141, R250.reuse, R36, R141 ;  /* 0x00000024fa8d7223 */ /* 0x040fea000000008d */
[----:B------:R-:W-:Y:S01]  /*af60*/  F2FP.F16.F32.PACK_AB R138, R141, R140 ;  /* 0x0000008c8d8a723e */ /* 0x000fe200000000ff */
[--C-:B---3--:R-:W-:Y:S02]  /*af70*/  HADD2.F32 R37, -RZ, R14.reuse.H0_H0 ;  /* 0x2000000eff257230 */ /* 0x108fe40000004100 */
[----:B------:R-:W-:Y:S02]  /*af80*/  HADD2.F32 R38, -RZ, R14.H1_H1 ;  /* 0x3000000eff267230 */ /* 0x000fe40000004100 */
[----:B------:R-:W3:Y:S01]  /*af90*/  LDL.LU R14, [R1+0x28] ;  /* 0x00002800010e7983 */ /* 0x000ee20000300800 */
[C---:B------:R-:W-:Y:S01]  /*afa0*/  FFMA R142, R250.reuse, R37, R142 ;  /* 0x00000025fa8e7223 */ /* 0x040fe2000000008e */
[--C-:B----4-:R-:W-:Y:S02]  /*afb0*/  HADD2.F32 R217, -RZ, R39.reuse.H0_H0 ;  /* 0x20000027ffd97230 */ /* 0x110fe40000004100 */
[C---:B------:R-:W-:Y:S01]  /*afc0*/  FFMA R143, R250.reuse, R38, R143 ;  /* 0x00000026fa8f7223 */ /* 0x040fe2000000008f */
[----:B------:R1:W-:Y:S01]  /*afd0*/  STL [R1+0x24c], R192 ;  /* 0x00024cc001007387 */ /* 0x0003e20000100800 */
[----:B------:R-:W-:Y:S02]  /*afe0*/  HADD2.F32 R252, -RZ, R39.H1_H1 ;  /* 0x30000027fffc7230 */ /* 0x000fe40000004100 */
[C---:B------:R-:W-:Y:S01]  /*aff0*/  FFMA R144, R250.reuse, R217, R144 ;  /* 0x000000d9fa907223 */ /* 0x040fe20000000090 */
[----:B------:R-:W-:Y:S02]  /*b000*/  F2FP.F16.F32.PACK_AB R139, R143, R142 ;  /* 0x0000008e8f8b723e */ /* 0x000fe400000000ff */
[C---:B------:R-:W-:Y:S05]  /*b010*/  FFMA R145, R250.reuse, R252, R145 ;  /* 0x000000fcfa917223 */ /* 0x040fea0000000091 */
[----:B------:R-:W-:Y:S01]  /*b020*/  F2FP.F16.F32.PACK_AB R144, R145, R144 ;  /* 0x000000909190723e */ /* 0x000fe200000000ff */
[----:B-1----:R-:W4:Y:S04]  /*b030*/  LDL.LU R192, [R1+0x2c] ;  /* 0x00002c0001c07983 */ /* 0x002f280000300800 */
[----:B------:R-:W4:Y:S04]  /*b040*/  LDL.LU R216, [R1+0x30] ;  /* 0x0000300001d87983 */ /* 0x000f280000300800 */
[----:B------:R-:W4:Y:S01]  /*b050*/  LDL.LU R222, [R1+0x34] ;  /* 0x0000340001de7983 */ /* 0x000f220000300800 */
[--C-:B--2---:R-:W-:Y:S02]  /*b060*/  HADD2.F32 R237, -RZ, R15.reuse.H0_H0 ;  /* 0x2000000fffed7230 */ /* 0x104fe40000004100 */
[----:B------:R-:W-:Y:S03]  /*b070*/  HADD2.F32 R238, -RZ, R15.H1_H1 ;  /* 0x3000000fffee7230 */ /* 0x000fe60000004100 */
[C---:B------:R-:W-:Y:S02]  /*b080*/  FFMA R146, R250.reuse, R237, R146 ;  /* 0x000000edfa927223 */ /* 0x040fe40000000092 */
[C---:B------:R-:W-:Y:S05]  /*b090*/  FFMA R147, R250.reuse, R238, R147 ;  /* 0x000000eefa937223 */ /* 0x040fea0000000093 */
[----:B------:R-:W-:Y:S01]  /*b0a0*/  F2FP.F16.F32.PACK_AB R145, R147, R146 ;  /* 0x000000929391723e */ /* 0x000fe200000000ff */
[--C-:B---3--:R-:W-:Y:S02]  /*b0b0*/  HADD2.F32 R39, -RZ, R14.reuse.H0_H0 ;  /* 0x2000000eff277230 */ /* 0x108fe40000004100 */
[----:B------:R-:W-:Y:S03]  /*b0c0*/  HADD2.F32 R14, -RZ, R14.H1_H1 ;  /* 0x3000000eff0e7230 */ /* 0x000fe60000004100 */
[C---:B------:R-:W-:Y:S02]  /*b0d0*/  FFMA R148, R250.reuse, R39, R148 ;  /* 0x00000027fa947223 */ /* 0x040fe40000000094 */
[C---:B------:R-:W-:Y:S05]  /*b0e0*/  FFMA R149, R250.reuse, R14, R149 ;  /* 0x0000000efa957223 */ /* 0x040fea0000000095 */
[----:B------:R-:W-:Y:S01]  /*b0f0*/  F2FP.F16.F32.PACK_AB R146, R149, R148 ;  /* 0x000000949592723e */ /* 0x000fe200000000ff */
[--C-:B----4-:R-:W-:Y:S02]  /*b100*/  HADD2.F32 R15, -RZ, R192.reuse.H0_H0 ;  /* 0x200000c0ff0f7230 */ /* 0x110fe40000004100 */
[----:B------:R-:W-:Y:S02]  /*b110*/  HADD2.F32 R192, -RZ, R192.H1_H1 ;  /* 0x300000c0ffc07230 */ /* 0x000fe40000004100 */
[--C-:B------:R-:W-:Y:S02]  /*b120*/  HADD2.F32 R223, -RZ, R216.reuse.H0_H0 ;  /* 0x200000d8ffdf7230 */ /* 0x100fe40000004100 */
[C---:B------:R-:W-:Y:S01]  /*b130*/  FFMA R150, R250.reuse, R15, R150 ;  /* 0x0000000ffa967223 */ /* 0x040fe20000000096 */
[----:B------:R-:W-:Y:S02]  /*b140*/  HADD2.F32 R216, -RZ, R216.H1_H1 ;  /* 0x300000d8ffd87230 */ /* 0x000fe40000004100 */
[C---:B------:R-:W-:Y:S01]  /*b150*/  FFMA R151, R250.reuse, R192, R151 ;  /* 0x000000c0fa977223 */ /* 0x040fe20000000097 */
[--C-:B------:R-:W-:Y:S01]  /*b160*/  HADD2.F32 R225, -RZ, R222.reuse.H0_H0 ;  /* 0x200000deffe17230 */ /* 0x100fe20000004100 */
[----:B------:R-:W-:Y:S01]  /*b170*/  F2FP.F16.F32.PACK_AB R192, R205, R204 ;  /* 0x000000cccdc0723e */ /* 0x000fe200000000ff */
[----:B------:R-:W-:Y:S01]  /*b180*/  HADD2.F32 R222, -RZ, R222.H1_H1 ;  /* 0x300000deffde7230 */ /* 0x000fe20000004100 */
[----:B------:R1:W-:Y:S01]  /*b190*/  STL [R1+0x240], R216 ;  /* 0x000240d801007387 */ /* 0x0003e20000100800 */
[----:B------:R-:W-:Y:S01]  /*b1a0*/  F2FP.F16.F32.PACK_AB R147, R151, R150 ;  /* 0x000000969793723e */ /* 0x000fe200000000ff */
[----:B------:R-:W-:Y:S02]  /*b1b0*/  FFMA R120, R250, R223, R120 ;  /* 0x000000dffa787223 */ /* 0x000fe40000000078 */
[----:B-1----:R-:W2:Y:S04]  /*b1c0*/  LDL.LU R216, [R1+0x3c] ;  /* 0x00003c0001d87983 */ /* 0x002ea80000300800 */
[----:B------:R1:W-:Y:S04]  /*b1d0*/  STL [R1+0x244], R225 ;  /* 0x000244e101007387 */ /* 0x0003e80000100800 */
[----:B-1----:R-:W3:Y:S04]  /*b1e0*/  LDL.LU R225, [R1+0x38] ;  /* 0x0000380001e17983 */ /* 0x002ee80000300800 */
[----:B------:R3:W-:Y:S02]  /*b1f0*/  STL [R1+0x248], R222 ;  /* 0x000248de01007387 */ /* 0x0007e40000100800 */
[--C-:B---3--:R-:W-:Y:S02]  /*b200*/  HADD2.F32 R222, -RZ, R225.reuse.H0_H0 ;  /* 0x200000e1ffde7230 */ /* 0x108fe40000004100 */
[----:B------:R-:W-:Y:S03]  /*b210*/  HADD2.F32 R225, -RZ, R225.H1_H1 ;  /* 0x300000e1ffe17230 */ /* 0x000fe60000004100 */
[----:B------:R2:W-:Y:S04]  /*b220*/  STL [R1+0x30], R222 ;  /* 0x000030de01007387 */ /* 0x0005e80000100800 */
[----:B------:R1:W-:Y:S01]  /*b230*/  STL [R1+0x34], R225 ;  /* 0x000034e101007387 */ /* 0x0003e20000100800 */
[--C-:B--2---:R-:W-:Y:S02]  /*b240*/  HADD2.F32 R222, -RZ, R216.reuse.H0_H0 ;  /* 0x200000d8ffde7230 */ /* 0x104fe40000004100 */
[----:B------:R-:W-:Y:S01]  /*b250*/  HADD2.F32 R216, -RZ, R216.H1_H1 ;  /* 0x300000d8ffd87230 */ /* 0x000fe20000004100 */
[----:B-1----:R-:W2:Y:S04]  /*b260*/  LDL.LU R225, [R1+0x54] ;  /* 0x0000540001e17983 */ /* 0x002ea80000300800 */
[----:B------:R1:W-:Y:S04]  /*b270*/  STL [R1+0x38], R222 ;  /* 0x000038de01007387 */ /* 0x0003e80000100800 */
[----:B-1----:R-:W3:Y:S04]  /*b280*/  LDL.LU R222, [R1+0x58] ;  /* 0x0000580001de7983 */ /* 0x002ee80000300800 */
[----:B------:R1:W-:Y:S04]  /*b290*/  STL [R1+0x3c], R216 ;  /* 0x00003cd801007387 */ /* 0x0003e80000100800 */
[----:B-1----:R-:W4:Y:S04]  /*b2a0*/  LDL.LU R216, [R1+0x5c] ;  /* 0x00005c0001d87983 */ /* 0x002f280000300800 */
[----:B------:R1:W-:Y:S04]  /*b2b0*/  STL.64 [R1+0x228], R126 ;  /* 0x0002287e01007387 */ /* 0x0003e80000100a00 */
[----:B-1----:R-:W3:Y:S04]  /*b2c0*/  LDL.LU R126, [R1+0x4c] ;  /* 0x00004c00017e7983 */ /* 0x002ee80000300800 */
[----:B------:R-:W4:Y:S04]  /*b2d0*/  LDL.LU R127, [R1+0x50] ;  /* 0x00005000017f7983 */ /* 0x000f280000300800 */
[----:B------:R1:W-:Y:S04]  /*b2e0*/  STL.64 [R1+0x220], R124 ;  /* 0x0002207c01007387 */ /* 0x0003e80000100a00 */
[----:B-1----:R-:W3:Y:S04]  /*b2f0*/  LDL.LU R124, [R1+0x44] ;  /* 0x00004400017c7983 */ /* 0x002ee80000300800 */
[----:B------:R-:W3:Y:S04]  /*b300*/  LDL.LU R125, [R1+0x48] ;  /* 0x00004800017d7983 */ /* 0x000ee80000300800 */
[----:B------:R1:W-:Y:S04]  /*b310*/  STL.64 [R1+0x238], R130 ;  /* 0x0002388201007387 */ /* 0x0003e80000100a00 */
[----:B-1----:R-:W3:Y:S04]  /*b320*/  LDL.LU R131, [R1+0x40] ;  /* 0x0000400001837983 */ /* 0x002ee80000300800 */
[----:B------:R1:W-:Y:S01]  /*b330*/  STL.64 [R1+0x230], R128 ;  /* 0x0002308001007387 */ /* 0x0003e20000100a00 */
[--C-:B--2---:R-:W-:Y:S02]  /*b340*/  HADD2.F32 R233, -RZ, R225.reuse.H0_H0 ;  /* 0x200000e1ffe97230 */ /* 0x104fe40000004100 */
[----:B------:R-:W-:Y:S01]  /*b350*/  HADD2.F32 R241, -RZ, R225.H1_H1 ;  /* 0x300000e1fff17230 */ /* 0x000fe20000004100 */
[----:B------:R-:W-:Y:S01]  /*b360*/  F2FP.F16.F32.PACK_AB R225, R209, R208 ;  /* 0x000000d0d1e1723e */ /* 0x000fe200000000ff */
[--C-:B----4-:R-:W-:Y:S02]  /*b370*/  HADD2.F32 R226, -RZ, R127.reuse.H0_H0 ;  /* 0x2000007fffe27230 */ /* 0x110fe40000004100 */
[----:B------:R-:W-:Y:S02]  /*b380*/  HADD2.F32 R242, -RZ, R127.H1_H1 ;  /* 0x3000007ffff27230 */ /* 0x000fe40000004100 */
[--C-:B---3--:R-:W-:Y:S02]  /*b390*/  HADD2.F32 R239, -RZ, R124.reuse.H0_H0 ;  /* 0x2000007cffef7230 */ /* 0x108fe40000004100 */
[----:B------:R-:W-:Y:S02]  /*b3a0*/  HADD2.F32 R240, -RZ, R124.H1_H1 ;  /* 0x3000007cfff07230 */ /* 0x000fe40000004100 */
[--C-:B------:R-:W-:Y:S02]  /*b3b0*/  HADD2.F32 R124, -RZ, R125.reuse.H0_H0 ;  /* 0x2000007dff7c7230 */ /* 0x100fe40000004100 */
[----:B-1----:R-:W-:Y:S02]  /*b3c0*/  HADD2.F32 R128, -RZ, R125.H1_H1 ;  /* 0x3000007dff807230 */ /* 0x002fe40000004100 */
[--C-:B------:R-:W-:Y:S01]  /*b3d0*/  HADD2.F32 R125, -RZ, R126.reuse.H0_H0 ;  /* 0x2000007eff7d7230 */ /* 0x100fe20000004100 */
[----:B------:R1:W-:Y:S04]  /*b3e0*/  STL [R1+0x40], R124 ;  /* 0x0000407c01007387 */ /* 0x0003e80000100800 */
[----:B------:R-:W-:Y:S04]  /*b3f0*/  STL [R1+0x44], R128 ;  /* 0x0000448001007387 */ /* 0x000fe80000100800 */
[----:B------:R2:W-:Y:S01]  /*b400*/  STL [R1+0x48], R125 ;  /* 0x0000487d01007387 */ /* 0x0005e20000100800 */
[----:B-1----:R-:W-:Y:S02]  /*b410*/  HADD2.F32 R124, -RZ, R126.H1_H1 ;  /* 0x3000007eff7c7230 */ /* 0x002fe40000004100 */
[----:B------:R-:W-:Y:S02]  /*b420*/  HADD2.F32 R126, -RZ, R216.H0_H0 ;  /* 0x200000d8ff7e7230 */ /* 0x000fe40000004100 */
[--C-:B------:R-:W-:Y:S01]  /*b430*/  HADD2.F32 R227, -RZ, R131.reuse.H0_H0 ;  /* 0x20000083ffe37230 */ /* 0x100fe20000004100 */
[----:B------:R1:W-:Y:S01]  /*b440*/  STL [R1+0x4c], R124 ;  /* 0x00004c7c01007387 */ /* 0x0003e20000100800 */
[----:B------:R-:W-:Y:S02]  /*b450*/  HADD2.F32 R224, -RZ, R131.H1_H1 ;  /* 0x30000083ffe07230 */ /* 0x000fe40000004100 */
[--C-:B--2---:R-:W-:Y:S01]  /*b460*/  HADD2.F32 R125, -RZ, R222.reuse.H0_H0 ;  /* 0x200000deff7d7230 */ /* 0x104fe20000004100 */
[----:B------:R-:W2:Y:S04]  /*b470*/  LDL.LU R130, [R1+0x70] ;  /* 0x0000700001827983 */ /* 0x000ea80000300800 */
[----:B------:R3:W-:Y:S01]  /*b480*/  STL [R1+0x50], R125 ;  /* 0x0000507d01007387 */ /* 0x0007e20000100800 */
[----:B-1----:R-:W-:Y:S01]  /*b490*/  HADD2.F32 R124, -RZ, R222.H1_H1 ;  /* 0x300000deff7c7230 */ /* 0x002fe20000004100 */
[----:B------:R-:W-:Y:S01]  /*b4a0*/  F2FP.F16.F32.PACK_AB R222, R185, R184 ;  /* 0x000000b8b9de723e */ /* 0x000fe200000000ff */
[C---:B------:R-:W-:Y:S03]  /*b4b0*/  FMUL R184, R248.reuse, R8 ;  /* 0x00000008f8b87220 */ /* 0x040fe60000400000 */
[----:B------:R1:W-:Y:S01]  /*b4c0*/  STL [R1+0x54], R124 ;  /* 0x0000547c01007387 */ /* 0x0003e20000100800 */
[----:B---3--:R-:W-:Y:S01]  /*b4d0*/  HADD2.F32 R125, -RZ, R216.H1_H1 ;  /* 0x300000d8ff7d7230 */ /* 0x008fe20000004100 */
[----:B------:R-:W-:Y:S02]  /*b4e0*/  MOV R216, R2 ;  /* 0x0000000200d87202 */ /* 0x000fe40000000f00 */
[----:B-1----:R-:W3:Y:S04]  /*b4f0*/  LDL.LU R124, [R1+0x74] ;  /* 0x00007400017c7983 */ /* 0x002ee80000300800 */
[----:B------:R1:W-:Y:S04]  /*b500*/  STL [R1+0x58], R126 ;  /* 0x0000587e01007387 */ /* 0x0003e80000100800 */
[----:B------:R-:W4:Y:S04]  /*b510*/  LDL.LU R129, [R1+0x78] ;  /* 0x0000780001817983 */ /* 0x000f280000300800 */
[----:B------:R1:W-:Y:S04]  /*b520*/  STL [R1+0x5c], R125 ;  /* 0x00005c7d01007387 */ /* 0x0003e80000100800 */
[----:B------:R-:W4:Y:S04]  /*b530*/  LDL.LU R128, [R1+0x7c] ;  /* 0x00007c0001807983 */ /* 0x000f280000300800 */
[----:B------:R-:W4:Y:S04]  /*b540*/  LDL.LU R127, [R1+0x80] ;  /* 0x00008000017f7983 */ /* 0x000f280000300800 */
[----:B-1----:R-:W4:Y:S04]  /*b550*/  LDL.LU R126, [R1+0x84] ;  /* 0x00008400017e7983 */ /* 0x002f280000300800 */
[----:B------:R-:W4:Y:S01]  /*b560*/  LDL.LU R125, [R1+0x88] ;  /* 0x00008800017d7983 */ /* 0x000f220000300800 */
[--C-:B--2---:R-:W-:Y:S02]  /*b570*/  HADD2.F32 R243, -RZ, R130.reuse.H0_H0 ;  /* 0x20000082fff37230 */ /* 0x104fe40000004100 */
[----:B------:R-:W-:Y:S02]  /*b580*/  HADD2.F32 R244, -RZ, R130.H1_H1 ;  /* 0x30000082fff47230 */ /* 0x000fe40000004100 */
[--C-:B---3--:R-:W-:Y:S02]  /*b590*/  HADD2.F32 R245, -RZ, R124.reuse.H0_H0 ;  /* 0x2000007cfff57230 */ /* 0x108fe40000004100 */
[----:B------:R-:W-:Y:S02]  /*b5a0*/  HADD2.F32 R130, -RZ, R124.H1_H1 ;  /* 0x3000007cff827230 */ /* 0x000fe40000004100 */
[----:B------:R-:W2:Y:S04]  /*b5b0*/  LDL.LU R124, [R1+0x8c] ;  /* 0x00008c00017c7983 */ /* 0x000ea80000300800 */
[----:B------:R1:W-:Y:S01]  /*b5c0*/  STL [R1+0x60], R130 ;  /* 0x0000608201007387 */ /* 0x0003e20000100800 */
[----:B----4-:R-:W-:Y:S05]  /*b5d0*/  HADD2.F32 R131, -RZ, R129.H0_H0 ;  /* 0x20000081ff837230 */ /* 0x010fea0000004100 */
[----:B------:R-:W-:Y:S01]  /*b5e0*/  STL [R1+0x64], R131 ;  /* 0x0000648301007387 */ /* 0x000fe20000100800 */
[--C-:B------:R-:W-:Y:S02]  /*b5f0*/  HADD2.F32 R213, -RZ, R127.reuse.H0_H0 ;  /* 0x2000007fffd57230 */ /* 0x100fe40000004100 */
[----:B------:R-:W-:Y:S02]  /*b600*/  HADD2.F32 R234, -RZ, R127.H1_H1 ;  /* 0x3000007fffea7230 */ /* 0x000fe40000004100 */
[----:B------:R-:W-:Y:S02]  /*b610*/  HADD2.F32 R235, -RZ, R126.H0_H0 ;  /* 0x2000007effeb7230 */ /* 0x000fe40000004100 */
[----:B-1----:R-:W-:Y:S02]  /*b620*/  HADD2.F32 R130, -RZ, R129.H1_H1 ;  /* 0x30000081ff827230 */ /* 0x002fe40000004100 */
[--C-:B------:R-:W-:Y:S02]  /*b630*/  HADD2.F32 R129, -RZ, R128.reuse.H0_H0 ;  /* 0x20000080ff817230 */ /* 0x100fe40000004100 */
[----:B------:R-:W-:Y:S01]  /*b640*/  HADD2.F32 R128, -RZ, R128.H1_H1 ;  /* 0x30000080ff807230 */ /* 0x000fe20000004100 */
[----:B------:R-:W-:Y:S01]  /*b650*/  STL [R1+0x68], R130 ;  /* 0x0000688201007387 */ /* 0x000fe20000100800 */
[--C-:B------:R-:W-:Y:S03]  /*b660*/  HADD2.F32 R127, -RZ, R125.reuse.H0_H0 ;  /* 0x2000007dff7f7230 */ /* 0x100fe60000004100 */
[----:B------:R-:W-:Y:S04]  /*b670*/  STL [R1+0x6c], R129 ;  /* 0x00006c8101007387 */ /* 0x000fe80000100800 */
[----:B------:R1:W-:Y:S02]  /*b680*/  STL [R1+0x70], R128 ;  /* 0x0000708001007387 */ /* 0x0003e40000100800 */
[----:B-1----:R-:W-:Y:S02]  /*b690*/  HADD2.F32 R128, -RZ, R126.H1_H1 ;  /* 0x3000007eff807230 */ /* 0x002fe40000004100 */
[----:B------:R-:W-:Y:S03]  /*b6a0*/  HADD2.F32 R126, -RZ, R125.H1_H1 ;  /* 0x3000007dff7e7230 */ /* 0x000fe60000004100 */
[----:B------:R1:W-:Y:S04]  /*b6b0*/  STL [R1+0x74], R128 ;  /* 0x0000748001007387 */ /* 0x0003e80000100800 */
[----:B------:R-:W3:Y:S04]  /*b6c0*/  LDL.LU R131, [R1+0x90] ;  /* 0x0000900001837983 */ /* 0x000ee80000300800 */
[----:B------:R4:W-:Y:S04]  /*b6d0*/  STL [R1+0x78], R127 ;  /* 0x0000787f01007387 */ /* 0x0009e80000100800 */
[----:B------:R4:W-:Y:S04]  /*b6e0*/  STL [R1+0x7c], R126 ;  /* 0x00007c7e01007387 */ /* 0x0009e80000100800 */
[----:B------:R-:W3:Y:S01]  /*b6f0*/  LDL.LU R130, [R1+0x94] ;  /* 0x0000940001827983 */ /* 0x000ee20000300800 */
[--C-:B--2---:R-:W-:Y:S02]  /*b700*/  HADD2.F32 R125, -RZ, R124.reuse.H0_H0 ;  /* 0x2000007cff7d7230 */ /* 0x104fe40000004100 */
[----:B------:R-:W-:Y:S03]  /*b710*/  HADD2.F32 R124, -RZ, R124.H1_H1 ;  /* 0x3000007cff7c7230 */ /* 0x000fe60000004100 */
[----:B------:R2:W-:Y:S04]  /*b720*/  STL [R1+0x80], R125 ;  /* 0x0000807d01007387 */ /* 0x0005e80000100800 */
[----:B------:R-:W3:Y:S04]  /*b730*/  LDL.LU R129, [R1+0x98] ;  /* 0x0000980001817983 */ /* 0x000ee80000300800 */
[----:B-1----:R-:W3:Y:S04]  /*b740*/  LDL.LU R128, [R1+0x9c] ;  /* 0x00009c0001807983 */ /* 0x002ee80000300800 */
[----:B------:R1:W-:Y:S04]  /*b750*/  STL [R1+0x84], R124 ;  /* 0x0000847c01007387 */ /* 0x0003e80000100800 */
[----:B----4-:R-:W4:Y:S04]  /*b760*/  LDL.LU R127, [R1+0xa0] ;  /* 0x0000a000017f7983 */ /* 0x010f280000300800 */
[----:B------:R-:W4:Y:S04]  /*b770*/  LDL.LU R126, [R1+0xa4] ;  /* 0x0000a400017e7983 */ /* 0x000f280000300800 */
[----:B--2---:R-:W2:Y:S04]  /*b780*/  LDL.LU R125, [R1+0xa8] ;  /* 0x0000a800017d7983 */ /* 0x004ea80000300800 */
[----:B-1----:R-:W2:Y:S01]  /*b790*/  LDL.LU R124, [R1+0xac] ;  /* 0x0000ac00017c7983 */ /* 0x002ea20000300800 */
[--C-:B---3--:R-:W-:Y:S02]  /*b7a0*/  HADD2.F32 R215, -RZ, R131.reuse.H0_H0 ;  /* 0x20000083ffd77230 */ /* 0x108fe40000004100 */
[----:B------:R-:W-:Y:S02]  /*b7b0*/  HADD2.F32 R236, -RZ, R131.H1_H1 ;  /* 0x30000083ffec7230 */ /* 0x000fe40000004100 */
[--C-:B------:R-:W-:Y:S02]  /*b7c0*/  HADD2.F32 R247, -RZ, R130.reuse.H0_H0 ;  /* 0x20000082fff77230 */ /* 0x100fe40000004100 */
[----:B------:R-:W-:Y:S02]  /*b7d0*/  HADD2.F32 R246, -RZ, R130.H1_H1 ;  /* 0x30000082fff67230 */ /* 0x000fe40000004100 */
[--C-:B------:R-:W-:Y:S02]  /*b7e0*/  HADD2.F32 R131, -RZ, R129.reuse.H0_H0 ;  /* 0x20000081ff837230 */ /* 0x100fe40000004100 */
[----:B------:R-:W-:Y:S02]  /*b7f0*/  HADD2.F32 R130, -RZ, R129.H1_H1 ;  /* 0x30000081ff827230 */ /* 0x000fe40000004100 */
[--C-:B------:R-:W-:Y:S01]  /*b800*/  HADD2.F32 R129, -RZ, R128.reuse.H0_H0 ;  /* 0x20000080ff817230 */ /* 0x100fe20000004100 */
[----:B------:R-:W-:Y:S01]  /*b810*/  STL [R1+0x88], R131 ;  /* 0x0000888301007387 */ /* 0x000fe20000100800 */
[----:B------:R-:W-:Y:S03]  /*b820*/  HADD2.F32 R128, -RZ, R128.H1_H1 ;  /* 0x30000080ff807230 */ /* 0x000fe60000004100 */
[----:B------:R1:W-:Y:S01]  /*b830*/  STL [R1+0x8c], R130 ;  /* 0x00008c8201007387 */ /* 0x0003e20000100800 */
[--C-:B----4-:R-:W-:Y:S03]  /*b840*/  HADD2.F32 R219, -RZ, R127.reuse.H0_H0 ;  /* 0x2000007fffdb7230 */ /* 0x110fe60000004100 */
[----:B------:R3:W-:Y:S01]  /*b850*/  STL [R1+0x90], R129 ;  /* 0x0000908101007387 */ /* 0x0007e20000100800 */
[----:B------:R-:W-:Y:S02]  /*b860*/  HADD2.F32 R212, -RZ, R127.H1_H1 ;  /* 0x3000007fffd47230 */ /* 0x000fe40000004100 */
[--C-:B------:R-:W-:Y:S01]  /*b870*/  HADD2.F32 R214, -RZ, R126.reuse.H0_H0 ;  /* 0x2000007effd67230 */ /* 0x100fe20000004100 */
[----:B------:R4:W-:Y:S01]  /*b880*/  STL [R1+0x94], R128 ;  /* 0x0000948001007387 */ /* 0x0009e20000100800 */
[----:B------:R-:W-:Y:S02]  /*b890*/  HADD2.F32 R249, -RZ, R126.H1_H1 ;  /* 0x3000007efff97230 */ /* 0x000fe40000004100 */
[--C-:B--2---:R-:W-:Y:S02]  /*b8a0*/  HADD2.F32 R127, -RZ, R125.reuse.H0_H0 ;  /* 0x2000007dff7f7230 */ /* 0x104fe40000004100 */
[----:B------:R-:W-:Y:S03]  /*b8b0*/  HADD2.F32 R126, -RZ, R125.H1_H1 ;  /* 0x3000007dff7e7230 */ /* 0x000fe60000004100 */
[----:B------:R2:W-:Y:S04]  /*b8c0*/  STL [R1+0x98], R127 ;  /* 0x0000987f01007387 */ /* 0x0005e80000100800 */
[----:B------:R2:W-:Y:S01]  /*b8d0*/  STL [R1+0x9c], R126 ;  /* 0x00009c7e01007387 */ /* 0x0005e20000100800 */
[--C-:B------:R-:W-:Y:S03]  /*b8e0*/  HADD2.F32 R125, -RZ, R124.reuse.H0_H0 ;  /* 0x2000007cff7d7230 */ /* 0x100fe60000004100 */
[----:B-1----:R-:W2:Y:S01]  /*b8f0*/  LDL.LU R130, [R1+0xb0] ;  /* 0x0000b00001827983 */ /* 0x002ea20000300800 */
[----:B------:R-:W-:Y:S03]  /*b900*/  HADD2.F32 R124, -RZ, R124.H1_H1 ;  /* 0x3000007cff7c7230 */ /* 0x000fe60000004100 */
[----:B------:R1:W-:Y:S04]  /*b910*/  STL [R1+0xa0], R125 ;  /* 0x0000a07d01007387 */ /* 0x0003e80000100800 */
[----:B---3--:R-:W3:Y:S04]  /*b920*/  LDL.LU R129, [R1+0xb4] ;  /* 0x0000b40001817983 */ /* 0x008ee80000300800 */
[----:B------:R1:W-:Y:S04]  /*b930*/  STL [R1+0xa4], R124 ;  /* 0x0000a47c01007387 */ /* 0x0003e80000100800 */
[----:B----4-:R-:W4:Y:S04]  /*b940*/  LDL.LU R128, [R1+0xb8] ;  /* 0x0000b80001807983 */ /* 0x010f280000300800 */
[----:B--2---:R-:W2:Y:S04]  /*b950*/  LDL.LU R127, [R1+0xbc] ;  /* 0x0000bc00017f7983 */ /* 0x004ea80000300800 */
[----:B------:R-:W2:Y:S04]  /*b960*/  LDL.LU R126, [R1+0xc0] ;  /* 0x0000c000017e7983 */ /* 0x000ea80000300800 */
[----:B-1----:R-:W2:Y:S04]  /*b970*/  LDL.LU R125, [R1+0xc4] ;  /* 0x0000c400017d7983 */ /* 0x002ea80000300800 */
[----:B------:R-:W2:Y:S04]  /*b980*/  LDL.LU R124, [R1+0xc8] ;  /* 0x0000c800017c7983 */ /* 0x000ea80000300800 */
[----:B------:R-:W2:Y:S01]  /*b990*/  LDL.LU R2, [R1+0xcc] ;  /* 0x0000cc0001027983 */ /* 0x000ea20000300800 */
[--C-:B------:R-:W-:Y:S02]  /*b9a0*/  HADD2.F32 R221, -RZ, R130.reuse.H0_H0 ;  /* 0x20000082ffdd7230 */ /* 0x100fe40000004100 */
[----:B------:R-:W-:Y:S02]  /*b9b0*/  HADD2.F32 R0, -RZ, R130.H1_H1 ;  /* 0x30000082ff007230 */ /* 0x000fe40000004100 */
[--C-:B---3--:R-:W-:Y:S02]  /*b9c0*/  HADD2.F32 R3, -RZ, R129.reuse.H0_H0 ;  /* 0x20000081ff037230 */ /* 0x108fe40000004100 */
[----:B------:R-:W-:Y:S02]  /*b9d0*/  HADD2.F32 R232, -RZ, R129.H1_H1 ;  /* 0x30000081ffe87230 */ /* 0x000fe40000004100 */
[--C-:B----4-:R-:W-:Y:S02]  /*b9e0*/  HADD2.F32 R130, -RZ, R128.reuse.H0_H0 ;  /* 0x20000080ff827230 */ /* 0x110fe40000004100 */
[----:B------:R-:W-:Y:S02]  /*b9f0*/  HADD2.F32 R129, -RZ, R128.H1_H1 ;  /* 0x30000080ff817230 */ /* 0x000fe40000004100 */
[--C-:B--2---:R-:W-:Y:S01]  /*ba00*/  HADD2.F32 R128, -RZ, R127.reuse.H0_H0 ;  /* 0x2000007fff807230 */ /* 0x104fe20000004100 */
[----:B------:R-:W-:Y:S01]  /*ba10*/  STL [R1+0xa8], R130 ;  /* 0x0000a88201007387 */ /* 0x000fe20000100800 */
[----:B------:R-:W-:Y:S02]  /*ba20*/  HADD2.F32 R127, -RZ, R127.H1_H1 ;  /* 0x3000007fff7f7230 */ /* 0x000fe40000004100 */
[--C-:B------:R-:W-:Y:S01]  /*ba30*/  HADD2.F32 R229, -RZ, R126.reuse.H0_H0 ;  /* 0x2000007effe57230 */ /* 0x100fe20000004100 */
[----:B------:R-:W-:Y:S01]  /*ba40*/  STL [R1+0xac], R129 ;  /* 0x0000ac8101007387 */ /* 0x000fe20000100800 */
[----:B------:R-:W-:Y:S03]  /*ba50*/  HADD2.F32 R218, -RZ, R126.H1_H1 ;  /* 0x3000007effda7230 */ /* 0x000fe60000004100 */
[----:B------:R-:W-:Y:S01]  /*ba60*/  STL [R1+0xb0], R128 ;  /* 0x0000b08001007387 */ /* 0x000fe20000100800 */
[--C-:B------:R-:W-:Y:S02]  /*ba70*/  HADD2.F32 R228, -RZ, R125.reuse.H0_H0 ;  /* 0x2000007dffe47230 */ /* 0x100fe40000004100 */
[----:B------:R-:W-:Y:S01]  /*ba80*/  HADD2.F32 R125, -RZ, R125.H1_H1 ;  /* 0x3000007dff7d7230 */ /* 0x000fe20000004100 */
[----:B------:R1:W-:Y:S04]  /*ba90*/  STL [R1+0xb4], R127 ;  /* 0x0000b47f01007387 */ /* 0x0003e80000100800 */
[----:B------:R-:W2:Y:S01]  /*baa0*/  LDL.LU R31, [R1+0x288] ;  /* 0x00028800011f7983 */ /* 0x000ea20000300800 */
[--C-:B------:R-:W-:Y:S03]  /*bab0*/  HADD2.F32 R126, -RZ, R124.reuse.H1_H1 ;  /* 0x3000007cff7e7230 */ /* 0x100fe60000004100 */
[----:B------:R3:W-:Y:S01]  /*bac0*/  STL [R1], R125 ;  /* 0x0000007d01007387 */ /* 0x0007e20000100800 */
[----:B-1----:R-:W-:Y:S02]  /*bad0*/  HADD2.F32 R127, -RZ, R124.H0_H0 ;  /* 0x2000007cff7f7230 */ /* 0x002fe40000004100 */
[--C-:B------:R-:W-:Y:S03]  /*bae0*/  HADD2.F32 R124, -RZ, R2.reuse.H1_H1 ;  /* 0x30000002ff7c7230 */ /* 0x100fe60000004100 */
[----:B------:R1:W-:Y:S01]  /*baf0*/  STL [R1+0xb8], R127 ;  /* 0x0000b87f01007387 */ /* 0x0003e20000100800 */
[----:B---3--:R-:W-:Y:S03]  /*bb00*/  HADD2.F32 R125, -RZ, R2.H0_H0 ;  /* 0x20000002ff7d7230 */ /* 0x008fe60000004100 */
[----:B------:R3:W-:Y:S04]  /*bb10*/  STL [R1+0xbc], R126 ;  /* 0x0000bc7e01007387 */ /* 0x0007e80000100800 */
[----:B------:R-:W4:Y:S04]  /*bb20*/  LDL.LU R2, [R1+0xd0] ;  /* 0x0000d00001027983 */ /* 0x000f280000300800 */
[----:B------:R3:W-:Y:S04]  /*bb30*/  STL [R1+0xc0], R125 ;  /* 0x0000c07d01007387 */ /* 0x0007e80000100800 */
[----:B------:R3:W-:Y:S04]  /*bb40*/  STL [R1+0xc4], R124 ;  /* 0x0000c47c01007387 */ /* 0x0007e80000100800 */
[----:B------:R-:W4:Y:S04]  /*bb50*/  LDL.LU R129, [R1+0xd4] ;  /* 0x0000d40001817983 */ /* 0x000f280000300800 */
[----:B------:R-:W4:Y:S04]  /*bb60*/  LDL.LU R128, [R1+0xd8] ;  /* 0x0000d80001807983 */ /* 0x000f280000300800 */
[----:B-1----:R-:W4:Y:S04]  /*bb70*/  LDL.LU R127, [R1+0xdc] ;  /* 0x0000dc00017f7983 */ /* 0x002f280000300800 */
[----:B------:R-:W4:Y:S04]  /*bb80*/  LDL.LU R32, [R1+0x284] ;  /* 0x0002840001207983 */ /* 0x000f280000300800 */
[----:B------:R-:W4:Y:S04]  /*bb90*/  LDL.LU R33, [R1+0x280] ;  /* 0x0002800001217983 */ /* 0x000f280000300800 */
[----:B------:R-:W4:Y:S04]  /*bba0*/  LDL.LU R34, [R1+0x27c] ;  /* 0x00027c0001227983 */ /* 0x000f280000300800 */
[----:B---3--:R-:W3:Y:S04]  /*bbb0*/  LDL.LU R126, [R1+0xe0] ;  /* 0x0000e000017e7983 */ /* 0x008ee80000300800 */
[----:B------:R-:W3:Y:S04]  /*bbc0*/  LDL.LU R125, [R1+0xe4] ;  /* 0x0000e400017d7983 */ /* 0x000ee80000300800 */
[----:B------:R-:W3:Y:S01]  /*bbd0*/  LDL.LU R124, [R1+0xe8] ;  /* 0x0000e800017c7983 */ /* 0x000ee20000300800 */
[C---:B--2---:R-:W-:Y:S01]  /*bbe0*/  FMUL R31, R248.reuse, R31 ;  /* 0x0000001ff81f7220 */ /* 0x044fe20000400000 */
[--C-:B----4-:R-:W-:Y:S02]  /*bbf0*/  HADD2.F32 R231, -RZ, R2.reuse.H0_H0 ;  /* 0x20000002ffe77230 */ /* 0x110fe40000004100 */
[----:B------:R-:W-:Y:S05]  /*bc00*/  HADD2.F32 R2, -RZ, R2.H1_H1 ;  /* 0x30000002ff027230 */ /* 0x000fea0000004100 */
[----:B------:R1:W-:Y:S01]  /*bc10*/  STL [R1+0x4], R2 ;  /* 0x0000040201007387 */ /* 0x0003e20000100800 */
[--C-:B------:R-:W-:Y:S02]  /*bc20*/  HADD2.F32 R130, -RZ, R129.reuse.H0_H0 ;  /* 0x20000081ff827230 */ /* 0x100fe40000004100 */
[----:B------:R-:W-:Y:S02]  /*bc30*/  HADD2.F32 R131, -RZ, R129.H1_H1 ;  /* 0x30000081ff837230 */ /* 0x000fe40000004100 */
[----:B------:R-:W-:Y:S02]  /*bc40*/  HADD2.F32 R129, -RZ, R128.H1_H1 ;  /* 0x30000080ff817230 */ /* 0x000fe40000004100 */
[C---:B------:R-:W-:Y:S01]  /*bc50*/  FMUL R32, R248.reuse, R32 ;  /* 0x00000020f8207220 */ /* 0x040fe20000400000 */
[C---:B------:R-:W-:Y:S01]  /*bc60*/  FMUL R33, R248.reuse, R33 ;  /* 0x00000021f8217220 */ /* 0x040fe20000400000 */
[----:B-1----:R-:W2:Y:S01]  /*bc70*/  LDL.LU R2, [R1+0xec] ;  /* 0x0000ec0001027983 */ /* 0x002ea20000300800 */
[C---:B------:R-:W-:Y:S03]  /*bc80*/  FMUL R34, R248.reuse, R34 ;  /* 0x00000022f8227220 */ /* 0x040fe60000400000 */
[----:B------:R1:W-:Y:S01]  /*bc90*/  STL [R1+0x8], R130 ;  /* 0x0000088201007387 */ /* 0x0003e20000100800 */
[--C-:B---3--:R-:W-:Y:S02]  /*bca0*/  HADD2.F32 R251, -RZ, R126.reuse.H0_H0 ;  /* 0x2000007efffb7230 */ /* 0x108fe40000004100 */
[----:B------:R-:W-:Y:S01]  /*bcb0*/  HADD2.F32 R220, -RZ, R126.H1_H1 ;  /* 0x3000007effdc7230 */ /* 0x000fe20000004100 */
[----:B------:R-:W-:Y:S01]  /*bcc0*/  STL [R1+0xc], R131 ;  /* 0x00000c8301007387 */ /* 0x000fe20000100800 */
[--C-:B------:R-:W-:Y:S02]  /*bcd0*/  HADD2.F32 R126, -RZ, R125.reuse.H1_H1 ;  /* 0x3000007dff7e7230 */ /* 0x100fe40000004100 */
[----:B------:R-:W-:Y:S02]  /*bce0*/  HADD2.F32 R230, -RZ, R125.H0_H0 ;  /* 0x2000007dffe67230 */ /* 0x000fe40000004100 */
[--C-:B------:R-:W-:Y:S02]  /*bcf0*/  HADD2.F32 R125, -RZ, R124.reuse.H0_H0 ;  /* 0x2000007cff7d7230 */ /* 0x100fe40000004100 */
[----:B------:R-:W-:Y:S02]  /*bd00*/  HADD2.F32 R124, -RZ, R124.H1_H1 ;  /* 0x3000007cff7c7230 */ /* 0x000fe40000004100 */
[----:B-1----:R-:W-:Y:S02]  /*bd10*/  HADD2.F32 R130, -RZ, R128.H0_H0 ;  /* 0x20000080ff827230 */ /* 0x002fe40000004100 */
[--C-:B------:R-:W-:Y:S02]  /*bd20*/  HADD2.F32 R128, -RZ, R127.reuse.H0_H0 ;  /* 0x2000007fff807230 */ /* 0x100fe40000004100 */
[----:B------:R-:W-:Y:S01]  /*bd30*/  HADD2.F32 R127, -RZ, R127.H1_H1 ;  /* 0x3000007fff7f7230 */ /* 0x000fe20000004100 */
[----:B------:R-:W-:Y:S04]  /*bd40*/  STL [R1+0xc8], R130 ;  /* 0x0000c88201007387 */ /* 0x000fe80000100800 */
[----:B------:R-:W-:Y:S04]  /*bd50*/  STL [R1+0xcc], R129 ;  /* 0x0000cc8101007387 */ /* 0x000fe80000100800 */
[----:B------:R-:W-:Y:S04]  /*bd60*/  STL [R1+0xd0], R128 ;  /* 0x0000d08001007387 */ /* 0x000fe80000100800 */
[----:B------:R-:W-:Y:S04]  /*bd70*/  STL [R1+0xd4], R127 ;  /* 0x0000d47f01007387 */ /* 0x000fe80000100800 */
[----:B------:R-:W3:Y:S04]  /*bd80*/  LDL.LU R35, [R1+0x278] ;  /* 0x0002780001237983 */ /* 0x000ee80000300800 */
[----:B------:R-:W-:Y:S04]  /*bd90*/  STL [R1+0x10], R126 ;  /* 0x0000107e01007387 */ /* 0x000fe80000100800 */
[----:B------:R-:W-:Y:S04]  /*bda0*/  STL [R1+0xd8], R125 ;  /* 0x0000d87d01007387 */ /* 0x000fe80000100800 */
[----:B------:R1:W-:Y:S04]  /*bdb0*/  STL [R1+0xdc], R124 ;  /* 0x0000dc7c01007387 */ /* 0x0003e80000100800 */
[----:B-1----:R-:W4:Y:S01]  /*bdc0*/  LDL.LU R124, [R1+0xf0] ;  /* 0x0000f000017c7983 */ /* 0x002f220000300800 */
[--C-:B--2---:R-:W-:Y:S02]  /*bdd0*/  HADD2.F32 R126, -RZ, R2.reuse.H0_H0 ;  /* 0x20000002ff7e7230 */ /* 0x104fe40000004100 */
[----:B------:R-:W-:Y:S03]  /*bde0*/  HADD2.F32 R125, -RZ, R2.H1_H1 ;  /* 0x30000002ff7d7230 */ /* 0x000fe60000004100 */
[----:B------:R1:W-:Y:S04]  /*bdf0*/  STL [R1+0xe0], R126 ;  /* 0x0000e07e01007387 */ /* 0x0003e80000100800 */
[----:B------:R-:W2:Y:S04]  /*be00*/  LDL.LU R2, [R1+0xf4] ;  /* 0x0000f40001027983 */ /* 0x000ea80000300800 */
[----:B------:R1:W-:Y:S04]  /*be10*/  STL [R1+0xe4], R125 ;  /* 0x0000e47d01007387 */ /* 0x0003e80000100800 */
[----:B------:R-:W2:Y:S04]  /*be20*/  LDL.LU R128, [R1+0xf8] ;  /* 0x0000f80001807983 */ /* 0x000ea80000300800 */
[----:B------:R-:W2:Y:S04]  /*be30*/  LDL.LU R127, [R1+0xfc] ;  /* 0x0000fc00017f7983 */ /* 0x000ea80000300800 */
[----:B------:R4:W-:Y:S04]  /*be40*/  STL [R1+0x218], R55 ;  /* 0x0002183701007387 */ /* 0x0009e80000100800 */
[----:B------:R-:W2:Y:S04]  /*be50*/  LDL.LU R36, [R1+0x274] ;  /* 0x0002740001247983 */ /* 0x000ea80000300800 */
[----:B------:R-:W2:Y:S04]  /*be60*/  LDL.LU R37, [R1+0x270] ;  /* 0x0002700001257983 */ /* 0x000ea80000300800 */
[----:B-1----:R-:W2:Y:S04]  /*be70*/  LDL.LU R126, [R1+0x100] ;  /* 0x00010000017e7983 */ /* 0x002ea80000300800 */
[----:B------:R-:W2:Y:S04]  /*be80*/  LDL.LU R125, [R1+0x104] ;  /* 0x00010400017d7983 */ /* 0x000ea80000300800 */
[----:B------:R-:W2:Y:S01]  /*be90*/  LDL.LU R38, [R1+0x26c] ;  /* 0x00026c0001267983 */ /* 0x000ea20000300800 */
[C---:B---3--:R-:W-:Y:S01]  /*bea0*/  FMUL R35, R248.reuse, R35 ;  /* 0x00000023f8237220 */ /* 0x048fe20000400000 */
[--C-:B----4-:R-:W-:Y:S02]  /*beb0*/  HADD2.F32 R217, -RZ, R124.reuse.H0_H0 ;  /* 0x2000007cffd97230 */ /* 0x110fe40000004100 */
[----:B------:R-:W-:Y:S02]  /*bec0*/  HADD2.F32 R55, -RZ, R124.H1_H1 ;  /* 0x3000007cff377230 */ /* 0x000fe40000004100 */
[----:B------:R-:W3:Y:S01]  /*bed0*/  LDL.LU R124, [R1+0x108] ;  /* 0x00010800017c7983 */ /* 0x000ee20000300800 */
[--C-:B--2---:R-:W-:Y:S02]  /*bee0*/  HADD2.F32 R130, -RZ, R2.reuse.H0_H0 ;  /* 0x20000002ff827230 */ /* 0x104fe40000004100 */
[----:B------:R-:W-:Y:S03]  /*bef0*/  HADD2.F32 R129, -RZ, R2.H1_H1 ;  /* 0x30000002ff817230 */ /* 0x000fe60000004100 */
[----:B------:R1:W-:Y:S04]  /*bf00*/  STL [R1+0x18], R130 ;  /* 0x0000188201007387 */ /* 0x0003e80000100800 */
[----:B------:R-:W2:Y:S04]  /*bf10*/  LDL.LU R2, [R1+0x10c] ;  /* 0x00010c0001027983 */ /* 0x000ea80000300800 */
[----:B------:R4:W-:Y:S01]  /*bf20*/  STL [R1+0x1c], R129 ;  /* 0x00001c8101007387 */ /* 0x0009e20000100800 */
[C---:B------:R-:W-:Y:S01]  /*bf30*/  FMUL R36, R248.reuse, R36 ;  /* 0x00000024f8247220 */ /* 0x040fe20000400000 */
[C---:B------:R-:W-:Y:S01]  /*bf40*/  FMUL R37, R248.reuse, R37 ;  /* 0x00000025f8257220 */ /* 0x040fe20000400000 */
[----:B------:R-:W-:Y:S02]  /*bf50*/  HADD2.F32 R252, -RZ, R126.H0_H0 ;  /* 0x2000007efffc7230 */ /* 0x000fe40000004100 */
[----:B-1----:R-:W-:Y:S02]  /*bf60*/  HADD2.F32 R130, -RZ, R128.H0_H0 ;  /* 0x20000080ff827230 */ /* 0x002fe40000004100 */
[--C-:B------:R-:W-:Y:S02]  /*bf70*/  HADD2.F32 R237, -RZ, R125.reuse.H0_H0 ;  /* 0x2000007dffed7230 */ /* 0x100fe40000004100 */
[----:B------:R-:W-:Y:S01]  /*bf80*/  HADD2.F32 R125, -RZ, R125.H1_H1 ;  /* 0x3000007dff7d7230 */ /* 0x000fe20000004100 */
[----:B------:R-:W-:Y:S01]  /*bf90*/  STL [R1+0xe8], R130 ;  /* 0x0000e88201007387 */ /* 0x000fe20000100800 */
[----:B------:R-:W-:Y:S02]  /*bfa0*/  HADD2.F32 R238, -RZ, R126.H1_H1 ;  /* 0x3000007effee7230 */ /* 0x000fe40000004100 */
[C---:B------:R-:W-:Y:S01]  /*bfb0*/  FMUL R38, R248.reuse, R38 ;  /* 0x00000026f8267220 */ /* 0x040fe20000400000 */
[----:B----4-:R-:W-:Y:S02]  /*bfc0*/  HADD2.F32 R129, -RZ, R128.H1_H1 ;  /* 0x30000080ff817230 */ /* 0x010fe40000004100 */
[--C-:B------:R-:W-:Y:S02]  /*bfd0*/  HADD2.F32 R128, -RZ, R127.reuse.H0_H0 ;  /* 0x2000007fff807230 */ /* 0x100fe40000004100 */
[----:B------:R-:W-:Y:S01]  /*bfe0*/  HADD2.F32 R127, -RZ, R127.H1_H1 ;  /* 0x3000007fff7f7230 */ /* 0x000fe20000004100 */
[----:B------:R-:W-:Y:S04]  /*bff0*/  STL [R1+0xec], R129 ;  /* 0x0000ec8101007387 */ /* 0x000fe80000100800 */
[----:B------:R-:W-:Y:S04]  /*c000*/  STL [R1+0xf0], R128 ;  /* 0x0000f08001007387 */ /* 0x000fe80000100800 */
[----:B------:R1:W-:Y:S04]  /*c010*/  STL [R1+0xf4], R127 ;  /* 0x0000f47f01007387 */ /* 0x0003e80000100800 */
[----:B------:R-:W4:Y:S04]  /*c020*/  LDL.LU R39, [R1+0x268] ;  /* 0x0002680001277983 */ /* 0x000f280000300800 */
[----:B-1----:R-:W4:Y:S04]  /*c030*/  LDL.LU R127, [R1+0x110] ;  /* 0x00011000017f7983 */ /* 0x002f280000300800 */
[----:B------:R2:W-:Y:S01]  /*c040*/  STL [R1+0x20], R125 ;  /* 0x0000207d01007387 */ /* 0x0005e20000100800 */
[--C-:B---3--:R-:W-:Y:S02]  /*c050*/  HADD2.F32 R128, -RZ, R124.reuse.H0_H0 ;  /* 0x2000007cff807230 */ /* 0x108fe40000004100 */
[----:B------:R-:W-:Y:S01]  /*c060*/  HADD2.F32 R126, -RZ, R124.H1_H1 ;  /* 0x3000007cff7e7230 */ /* 0x000fe20000004100 */
[----:B------:R-:W-:Y:S02]  /*c070*/  MOV R124, R216 ;  /* 0x000000d8007c7202 */ /* 0x000fe40000000f00 */
[----:B------:R-:W-:Y:S04]  /*c080*/  STL [R1+0xf8], R128 ;  /* 0x0000f88001007387 */ /* 0x000fe80000100800 */
[----:B------:R1:W-:Y:S01]  /*c090*/  STL [R1+0xfc], R126 ;  /* 0x0000fc7e01007387 */ /* 0x0003e20000100800 */
[--C-:B--2---:R-:W-:Y:S02]  /*c0a0*/  HADD2.F32 R125, -RZ, R2.reuse.H0_H0 ;  /* 0x20000002ff7d7230 */ /* 0x104fe40000004100 */
[----:B------:R-:W-:Y:S03]  /*c0b0*/  HADD2.F32 R2, -RZ, R2.H1_H1 ;  /* 0x30000002ff027230 */ /* 0x000fe60000004100 */
[----:B------:R2:W-:Y:S04]  /*c0c0*/  STL [R1+0x100], R125 ;  /* 0x0001007d01007387 */ /* 0x0005e80000100800 */
[----:B-1----:R-:W3:Y:S04]  /*c0d0*/  LDL.LU R126, [R1+0x114] ;  /* 0x00011400017e7983 */ /* 0x002ee80000300800 */
[----:B--2---:R-:W2:Y:S04]  /*c0e0*/  LDL.LU R125, [R1+0x118] ;  /* 0x00011800017d7983 */ /* 0x004ea80000300800 */
[----:B------:R1:W-:Y:S01]  /*c0f0*/  STL [R1+0x104], R2 ;  /* 0x0001040201007387 */ /* 0x0003e20000100800 */
[C---:B----4-:R-:W-:Y:S03]  /*c100*/  FMUL R39, R248.reuse, R39 ;  /* 0x00000027f8277220 */ /* 0x050fe60000400000 */
[----:B-1----:R-:W4:Y:S04]  /*c110*/  LDL.LU R2, [R1+0x11c] ;  /* 0x00011c0001027983 */ /* 0x002f280000300800 */
[----:B------:R1:W-:Y:S04]  /*c120*/  STL [R1+0x214], R39 ;  /* 0x0002142701007387 */ /* 0x0003e80000100800 */
[----:B------:R-:W4:Y:S01]  /*c130*/  LDL.LU R14, [R1+0x264] ;  /* 0x00026400010e7983 */ /* 0x000f220000300800 */
[--C-:B------:R-:W-:Y:S03]  /*c140*/  HADD2.F32 R223, -RZ, R127.reuse.H0_H0 ;  /* 0x2000007fffdf7230 */ /* 0x100fe60000004100 */
[----:B------:R-:W4:Y:S04]  /*c150*/  LDL.LU R15, [R1+0x260] ;  /* 0x00026000010f7983 */ /* 0x000f280000300800 */
[----:B------:R-:W4:Y:S01]  /*c160*/  LDL.LU R216, [R1+0x130] ;  /* 0x0001300001d87983 */ /* 0x000f220000300800 */
[----:B-1----:R-:W-:Y:S02]  /*c170*/  HADD2.F32 R39, -RZ, R127.H1_H1 ;  /* 0x3000007fff277230 */ /* 0x002fe40000004100 */
[--C-:B---3--:R-:W-:Y:S02]  /*c180*/  HADD2.F32 R128, -RZ, R126.reuse.H0_H0 ;  /* 0x2000007eff807230 */ /* 0x108fe40000004100 */
[----:B------:R-:W-:Y:S03]  /*c190*/  HADD2.F32 R127, -RZ, R126.H1_H1 ;  /* 0x3000007eff7f7230 */ /* 0x000fe60000004100 */
[----:B------:R-:W-:Y:S04]  /*c1a0*/  STL [R1+0x28], R128 ;  /* 0x0000288001007387 */ /* 0x000fe80000100800 */
[----:B------:R1:W-:Y:S04]  /*c1b0*/  STL [R1+0x2c], R127 ;  /* 0x00002c7f01007387 */ /* 0x0003e80000100800 */
[----:B------:R-:W3:Y:S01]  /*c1c0*/  LDL.LU R181, [R1+0x134] ;  /* 0x0001340001b57983 */ /* 0x000ee20000300800 */
[--C-:B--2---:R-:W-:Y:S02]  /*c1d0*/  HADD2.F32 R126, -RZ, R125.reuse.H0_H0 ;  /* 0x2000007dff7e7230 */ /* 0x104fe40000004100 */
[----:B------:R-:W-:Y:S03]  /*c1e0*/  HADD2.F32 R125, -RZ, R125.H1_H1 ;  /* 0x3000007dff7d7230 */ /* 0x000fe60000004100 */
[----:B------:R2:W-:Y:S04]  /*c1f0*/  STL [R1+0x108], R126 ;  /* 0x0001087e01007387 */ /* 0x0005e80000100800 */
[----:B------:R-:W3:Y:S04]  /*c200*/  LDL.LU R180, [R1+0x138] ;  /* 0x0001380001b47983 */ /* 0x000ee80000300800 */
[----:B------:R-:W3:Y:S01]  /*c210*/  LDL.LU R131, [R1+0x13c] ;  /* 0x00013c0001837983 */ /* 0x000ee20000300800 */
[----:B-1----:R-:W-:Y:S03]  /*c220*/  F2FP.F16.F32.PACK_AB R127, R203, R202 ;  /* 0x000000cacb7f723e */ /* 0x002fe600000000ff */
[----:B------:R1:W-:Y:S04]  /*c230*/  STL [R1+0x10c], R125 ;  /* 0x00010c7d01007387 */ /* 0x0003e80000100800 */
[----:B------:R-:W3:Y:S01]  /*c240*/  LDL.LU R130, [R1+0x120] ;  /* 0x0001200001827983 */ /* 0x000ee20000300800 */
[----:B--2---:R-:W-:Y:S01]  /*c250*/  F2FP.F16.F32.PACK_AB R126, R201, R200 ;  /* 0x000000c8c97e723e */ /* 0x004fe200000000ff */
[C---:B----4-:R-:W-:Y:S01]  /*c260*/  FMUL R14, R248.reuse, R14 ;  /* 0x0000000ef80e7220 */ /* 0x050fe20000400000 */
[C---:B------:R-:W-:Y:S01]  /*c270*/  FMUL R15, R248.reuse, R15 ;  /* 0x0000000ff80f7220 */ /* 0x040fe20000400000 */
[--C-:B-1----:R-:W-:Y:S02]  /*c280*/  HADD2.F32 R125, -RZ, R2.reuse.H0_H0 ;  /* 0x20000002ff7d7230 */ /* 0x102fe40000004100 */
[----:B------:R-:W-:Y:S02]  /*c290*/  HADD2.F32 R2, -RZ, R2.H1_H1 ;  /* 0x30000002ff027230 */ /* 0x000fe40000004100 */
[--C-:B------:R-:W-:Y:S01]  /*c2a0*/  HADD2.F32 R201, -RZ, R216.reuse.H0_H0 ;  /* 0x200000d8ffc97230 */ /* 0x100fe20000004100 */
[----:B------:R1:W-:Y:S01]  /*c2b0*/  STL [R1+0x110], R125 ;  /* 0x0001107d01007387 */ /* 0x0003e20000100800 */
[----:B------:R-:W-:Y:S01]  /*c2c0*/  HADD2.F32 R200, -RZ, R216.H1_H1 ;  /* 0x300000d8ffc87230 */ /* 0x000fe20000004100 */
[----:B------:R-:W-:Y:S02]  /*c2d0*/  F2FP.F16.F32.PACK_AB R216, R207, R206 ;  /* 0x000000cecfd8723e */ /* 0x000fe400000000ff */
[----:B------:R-:W2:Y:S04]  /*c2e0*/  LDL.LU R129, [R1+0x124] ;  /* 0x0001240001817983 */ /* 0x000ea80000300800 */
[----:B------:R4:W-:Y:S01]  /*c2f0*/  STL [R1+0x114], R2 ;  /* 0x0001140201007387 */ /* 0x0009e20000100800 */
[----:B-1----:R-:W-:Y:S03]  /*c300*/  F2FP.F16.F32.PACK_AB R125, R23, R22 ;  /* 0x00000016177d723e */ /* 0x002fe600000000ff */
[----:B----4-:R-:W4:Y:S04]  /*c310*/  LDL.LU R2, [R1+0x128] ;  /* 0x0001280001027983 */ /* 0x010f280000300800 */
[----:B------:R-:W4:Y:S01]  /*c320*/  LDL.LU R128, [R1+0x12c] ;  /* 0x00012c0001807983 */ /* 0x000f220000300800 */
[--C-:B---3--:R-:W-:Y:S02]  /*c330*/  HADD2.F32 R203, -RZ, R181.reuse.H0_H0 ;  /* 0x200000b5ffcb7230 */ /* 0x108fe40000004100 */
[----:B------:R-:W-:Y:S02]  /*c340*/  HADD2.F32 R202, -RZ, R181.H1_H1 ;  /* 0x300000b5ffca7230 */ /* 0x000fe40000004100 */
[C---:B------:R-:W-:Y:S01]  /*c350*/  FMUL R181, R248.reuse, R7 ;  /* 0x00000007f8b57220 */ /* 0x040fe20000400000 */
[--C-:B------:R-:W-:Y:S02]  /*c360*/  HADD2.F32 R205, -RZ, R180.reuse.H0_H0 ;  /* 0x200000b4ffcd7230 */ /* 0x100fe40000004100 */
[----:B------:R-:W-:Y:S02]  /*c370*/  HADD2.F32 R204, -RZ, R180.H1_H1 ;  /* 0x300000b4ffcc7230 */ /* 0x000fe40000004100 */
[C---:B------:R-:W-:Y:S01]  /*c380*/  FMUL R180, R248.reuse, R6 ;  /* 0x00000006f8b47220 */ /* 0x040fe20000400000 */
[--C-:B------:R-:W-:Y:S02]  /*c390*/  HADD2.F32 R23, -RZ, R131.reuse.H0_H0 ;  /* 0x20000083ff177230 */ /* 0x100fe40000004100 */
[----:B------:R-:W-:Y:S01]  /*c3a0*/  HADD2.F32 R22, -RZ, R131.H1_H1 ;  /* 0x30000083ff167230 */ /* 0x000fe20000004100 */
[----:B------:R-:W-:Y:S02]  /*c3b0*/  MOV R131, R19 ;  /* 0x0000001300837202 */ /* 0x000fe40000000f00 */
[----:B------:R1:W-:Y:S01]  /*c3c0*/  STL [R1+0x118], R23 ;  /* 0x0001181701007387 */ /* 0x0003e20000100800 */
[--C-:B------:R-:W-:Y:S03]  /*c3d0*/  HADD2.F32 R207, -RZ, R130.reuse.H0_H0 ;  /* 0x20000082ffcf7230 */ /* 0x100fe60000004100 */
[----:B------:R3:W-:Y:S01]  /*c3e0*/  STL [R1+0x11c], R22 ;  /* 0x00011c1601007387 */ /* 0x0007e20000100800 */
[----:B------:R-:W-:Y:S01]  /*c3f0*/  HADD2.F32 R206, -RZ, R130.H1_H1 ;  /* 0x30000082ffce7230 */ /* 0x000fe20000004100 */
[----:B------:R-:W-:Y:S01]  /*c400*/  MOV R130, R18 ;  /* 0x0000001200827202 */ /* 0x000fe20000000f00 */
[C---:B-1----:R-:W-:Y:S01]  /*c410*/  FMUL R23, R248.reuse, R5 ;  /* 0x00000005f8177220 */ /* 0x042fe20000400000 */
[----:B---3--:R-:W-:Y:S04]  /*c420*/  F2FP.F16.F32.PACK_AB R22, R211, R210 ;  /* 0x000000d2d316723e */ /* 0x008fe800000000ff */
[----:B------:R-:W-:Y:S01]  /*c430*/  MOV R185, R22 ;  /* 0x0000001600b97202 */ /* 0x000fe20000000f00 */
[--C-:B--2---:R-:W-:Y:S02]  /*c440*/  HADD2.F32 R209, -RZ, R129.reuse.H0_H0 ;  /* 0x20000081ffd17230 */ /* 0x104fe40000004100 */
[----:B------:R-:W-:Y:S01]  /*c450*/  HADD2.F32 R208, -RZ, R129.H1_H1 ;  /* 0x30000081ffd07230 */ /* 0x000fe20000004100 */
[----:B------:R-:W-:Y:S02]  /*c460*/  MOV R129, R17 ;  /* 0x0000001100817202 */ /* 0x000fe40000000f00 */
[----:B------:R-:W-:Y:S01]  /*c470*/  MOV R8, R185 ;  /* 0x000000b900087202 */ /* 0x000fe20000000f00 */
[C---:B------:R-:W-:Y:S01]  /*c480*/  FMUL R185, R248.reuse, R9 ;  /* 0x00000009f8b97220 */ /* 0x040fe20000400000 */
[----:B------:R-:W-:Y:S02]  /*c490*/  MOV R9, R225 ;  /* 0x000000e100097202 */ /* 0x000fe40000000f00 */
[----:B------:R-:W-:Y:S02]  /*c4a0*/  F2FP.F16.F32.PACK_AB R225, R187, R186 ;  /* 0x000000babbe1723e */ /* 0x000fe400000000ff */
[----:B------:R-:W-:Y:S02]  /*c4b0*/  MOV R186, R192 ;  /* 0x000000c000ba7202 */ /* 0x000fe40000000f00 */
[----:B------:R-:W-:Y:S02]  /*c4c0*/  MOV R187, R216 ;  /* 0x000000d800bb7202 */ /* 0x000fe40000000f00 */
[----:B------:R-:W-:Y:S02]  /*c4d0*/  F2FP.F16.F32.PACK_AB R216, R189, R188 ;  /* 0x000000bcbdd8723e */ /* 0x000fe400000000ff */
[----:B------:R-:W-:Y:S02]  /*c4e0*/  MOV R188, R222 ;  /* 0x000000de00bc7202 */ /* 0x000fe40000000f00 */
[----:B------:R-:W-:Y:S02]  /*c4f0*/  MOV R189, R225 ;  /* 0x000000e100bd7202 */ /* 0x000fe40000000f00 */
[----:B------:R-:W-:Y:S01]  /*c500*/  MOV R190, R216 ;  /* 0x000000d800be7202 */ /* 0x000fe20000000f00 */
[--C-:B----4-:R-:W-:Y:S02]  /*c510*/  HADD2.F32 R211, -RZ, R2.reuse.H0_H0 ;  /* 0x20000002ffd37230 */ /* 0x110fe40000004100 */
[----:B------:R-:W-:Y:S02]  /*c520*/  HADD2.F32 R210, -RZ, R2.H1_H1 ;  /* 0x30000002ffd27230 */ /* 0x000fe40000004100 */
[--C-:B------:R-:W-:Y:S02]  /*c530*/  HADD2.F32 R2, -RZ, R128.reuse.H0_H0 ;  /* 0x20000080ff027230 */ /* 0x100fe40000004100 */
[----:B------:R-:W-:Y:S01]  /*c540*/  HADD2.F32 R22, -RZ, R128.H1_H1 ;  /* 0x30000080ff167230 */ /* 0x000fe20000004100 */
[----:B------:R-:W-:Y:S02]  /*c550*/  MOV R128, R16 ;  /* 0x0000001000807202 */ /* 0x000fe40000000f00 */
[----:B------:R-:W2:Y:S04]  /*c560*/  LDL.LU R16, [R1+0x25c] ;  /* 0x00025c0001107983 */ /* 0x000ea80000300800 */
[----:B------:R1:W-:Y:S04]  /*c570*/  STL [R1+0x124], R22 ;  /* 0x0001241601007387 */ /* 0x0003e80000100800 */
[----:B------:R-:W3:Y:S04]  /*c580*/  LDL.LU R17, [R1+0x258] ;  /* 0x0002580001117983 */ /* 0x000ee80000300800 */
[----:B------:R-:W4:Y:S04]  /*c590*/  LDL.LU R18, [R1+0x254] ;  /* 0x0002540001127983 */ /* 0x000f280000300800 */
[----:B------:R-:W4:Y:S01]  /*c5a0*/  LDL.LU R19, [R1+0x250] ;  /* 0x0002500001137983 */ /* 0x000f220000300800 */
[C---:B-1----:R-:W-:Y:S03]  /*c5b0*/  FMUL R22, R248.reuse, R4 ;  /* 0x00000004f8167220 */ /* 0x042fe60000400000 */
[----:B------:R-:W4:Y:S04]  /*c5c0*/  LDL.LU R4, [R1+0x1b0] ;  /* 0x0001b00001047983 */ /* 0x000f280000300800 */
[----:B------:R-:W4:Y:S04]  /*c5d0*/  LDL.LU R5, [R1+0x208] ;  /* 0x0002080001057983 */ /* 0x000f280000300800 */
[----:B------:R-:W4:Y:S04]  /*c5e0*/  LDL.LU R6, [R1+0x200] ;  /* 0x0002000001067983 */ /* 0x000f280000300800 */
[----:B------:R-:W4:Y:S04]  /*c5f0*/  LDL.LU R7, [R1+0x204] ;  /* 0x0002040001077983 */ /* 0x000f280000300800 */
[----:B------:R-:W4:Y:S04]  /*c600*/  LDL.LU R192, [R1+0x24c] ;  /* 0x00024c0001c07983 */ /* 0x000f280000300800 */
[----:B------:R-:W4:Y:S04]  /*c610*/  LDL.LU R222, [R1+0x248] ;  /* 0x0002480001de7983 */ /* 0x000f280000300800 */
[----:B------:R-:W4:Y:S04]  /*c620*/  LDL.LU R225, [R1+0x244] ;  /* 0x0002440001e17983 */ /* 0x000f280000300800 */
[----:B------:R-:W4:Y:S01]  /*c630*/  LDL.LU R216, [R1+0x240] ;  /* 0x0002400001d87983 */ /* 0x000f220000300800 */
[C---:B--2---:R-:W-:Y:S01]  /*c640*/  FMUL R16, R248.reuse, R16 ;  /* 0x00000010f8107220 */ /* 0x044fe20000400000 */
[C---:B---3--:R-:W-:Y:S01]  /*c650*/  FMUL R17, R248.reuse, R17 ;  /* 0x00000011f8117220 */ /* 0x048fe20000400000 */
[C---:B----4-:R-:W-:Y:S01]  /*c660*/  FMUL R18, R248.reuse, R18 ;  /* 0x00000012f8127220 */ /* 0x050fe20000400000 */
[----:B------:R-:W-:Y:S01]  /*c670*/  FMUL R19, R248, R19 ;  /* 0x00000013f8137220 */ /* 0x000fe20000400000 */
[----:B------:R1:W-:Y:S04]  /*c680*/  STS.128 [R5], R128 ;  /* 0x0000008005007388 */ /* 0x0003e80000000c00 */
[----:B------:R2:W-:Y:S01]  /*c690*/  STS.128 [R4+0x2200], R124 ;  /* 0x0022007c04007388 */ /* 0x0005e20000000c00 */
[----:B------:R-:W-:Y:S02]  /*c6a0*/  F2FP.F16.F32.PACK_AB R192, R193, R192 ;  /* 0x000000c0c1c0723e */ /* 0x000fe400000000ff */
[----:B------:R-:W-:Y:S02]  /*c6b0*/  F2FP.F16.F32.PACK_AB R193, R195, R194 ;  /* 0x000000c2c3c1723e */ /* 0x000fe400000000ff */
[----:B------:R-:W-:Y:S02]  /*c6c0*/  F2FP.F16.F32.PACK_AB R194, R197, R196 ;  /* 0x000000c4c5c2723e */ /* 0x000fe400000000ff */
[----:B------:R-:W-:Y:S02]  /*c6d0*/  F2FP.F16.F32.PACK_AB R195, R199, R198 ;  /* 0x000000c6c7c3723e */ /* 0x000fe400000000ff */
[----:B------:R-:W-:Y:S02]  /*c6e0*/  MOV R196, R186 ;  /* 0x000000ba00c47202 */ /* 0x000fe40000000f00 */
[----:B------:R-:W-:Y:S02]  /*c6f0*/  MOV R197, R187 ;  /* 0x000000bb00c57202 */ /* 0x000fe40000000f00 */
[----:B------:R-:W-:Y:S01]  /*c700*/  MOV R198, R9 ;  /* 0x0000000900c67202 */ /* 0x000fe20000000f00 */
[C---:B------:R-:W-:Y:S01]  /*c710*/  FFMA R121, R250.reuse, R216, R121 ;  /* 0x000000d8fa797223 */ /* 0x040fe20000000079 */
[----:B------:R-:W-:Y:S01]  /*c720*/  MOV R199, R8 ;  /* 0x0000000800c77202 */ /* 0x000fe20000000f00 */
[C---:B------:R-:W-:Y:S01]  /*c730*/  FFMA R122, R250.reuse, R225, R122 ;  /* 0x000000e1fa7a7223 */ /* 0x040fe2000000007a */
[C---:B------:R-:W-:Y:S02]  /*c740*/  FFMA R123, R250.reuse, R222, R123 ;  /* 0x000000defa7b7223 */ /* 0x040fe4000000007b */
[----:B------:R-:W-:Y:S01]  /*c750*/  F2FP.F16.F32.PACK_AB R120, R121, R120 ;  /* 0x000000787978723e */ /* 0x000fe200000000ff */
[----:B-1----:R-:W3:Y:S02]  /*c760*/  LDL.LU.64 R130, [R1+0x238] ;  /* 0x0002380001827983 */ /* 0x002ee40000300a00 */
[----:B------:R-:W-:Y:S02]  /*c770*/  F2FP.F16.F32.PACK_AB R121, R123, R122 ;  /* 0x0000007a7b79723e */ /* 0x000fe400000000ff */
[----:B------:R-:W4:Y:S04]  /*c780*/  LDL.LU.64 R128, [R1+0x230] ;  /* 0x0002300001807983 */ /* 0x000f280000300a00 */
[----:B--2---:R-:W2:Y:S04]  /*c790*/  LDL.LU.64 R126, [R1+0x228] ;  /* 0x00022800017e7983 */ /* 0x004ea80000300a00 */
[----:B------:R-:W3:Y:S04]  /*c7a0*/  LDL.LU.64 R124, [R1+0x220] ;  /* 0x00022000017c7983 */ /* 0x000ee80000300a00 */
[----:B------:R-:W4:Y:S04]  /*c7b0*/  LDL.LU R5, [R1+0x1cc] ;  /* 0x0001cc0001057983 */ /* 0x000f280000300800 */
[----:B------:R1:W-:Y:S04]  /*c7c0*/  STS.128 [R7], R196 ;  /* 0x000000c407007388 */ /* 0x0003e80000000c00 */
[----:B------:R1:W-:Y:S04]  /*c7d0*/  STS.128 [R4+0x3200], R188 ;  /* 0x003200bc04007388 */ /* 0x0003e80000000c00 */
[----:B------:R1:W-:Y:S04]  /*c7e0*/  STS.128 [R6], R192 ;  /* 0x000000c006007388 */ /* 0x0003e80000000c00 */
[----:B-1----:R-:W2:Y:S04]  /*c7f0*/  LDL.LU R199, [R1+0x1c8] ;  /* 0x0001c80001c77983 */ /* 0x002ea80000300800 */
[----:B------:R-:W3:Y:S01]  /*c800*/  LDL.LU R196, [R1+0x30] ;  /* 0x0000300001c47983 */ /* 0x000ee20000300800 */
[----:B------:R-:W-:Y:S02]  /*c810*/  F2FP.F16.F32.PACK_AB R188, R21, R20 ;  /* 0x0000001415bc723e */ /* 0x000fe400000000ff */
[----:B------:R-:W-:Y:S01]  /*c820*/  F2FP.F16.F32.PACK_AB R189, R171, R170 ;  /* 0x000000aaabbd723e */ /* 0x000fe200000000ff */
[----:B------:R-:W3:Y:S01]  /*c830*/  LDL.LU R197, [R1+0x34] ;  /* 0x0000340001c57983 */ /* 0x000ee20000300800 */
[----:B------:R-:W-:Y:S02]  /*c840*/  F2FP.F16.F32.PACK_AB R190, R169, R168 ;  /* 0x000000a8a9be723e */ /* 0x000fe400000000ff */
[----:B------:R-:W-:Y:S01]  /*c850*/  F2FP.F16.F32.PACK_AB R191, R175, R174 ;  /* 0x000000aeafbf723e */ /* 0x000fe200000000ff */
[----:B------:R-:W3:Y:S01]  /*c860*/  LDL.LU R8, [R1+0x38] ;  /* 0x0000380001087983 */ /* 0x000ee20000300800 */
[----:B------:R-:W-:Y:S02]  /*c870*/  F2FP.F16.F32.PACK_AB R174, R177, R176 ;  /* 0x000000b0b1ae723e */ /* 0x000fe400000000ff */
[----:B------:R-:W-:Y:S01]  /*c880*/  F2FP.F16.F32.PACK_AB R175, R183, R182 ;  /* 0x000000b6b7af723e */ /* 0x000fe200000000ff */
[----:B------:R-:W3:Y:S04]  /*c890*/  LDL.LU R7, [R1+0x3c] ;  /* 0x00003c0001077983 */ /* 0x000ee80000300800 */
[----:B------:R-:W3:Y:S04]  /*c8a0*/  LDL.LU R6, [R1+0x1c4] ;  /* 0x0001c40001067983 */ /* 0x000ee80000300800 */
[----:B------:R-:W3:Y:S04]  /*c8b0*/  LDL.LU R186, [R1+0x40] ;  /* 0x0000400001ba7983 */ /* 0x000ee80000300800 */
[----:B------:R-:W3:Y:S04]  /*c8c0*/  LDL.LU R187, [R1+0x44] ;  /* 0x0000440001bb7983 */ /* 0x000ee80000300800 */
[----:B------:R-:W3:Y:S04]  /*c8d0*/  LDL.LU R9, [R1+0x48] ;  /* 0x0000480001097983 */ /* 0x000ee80000300800 */
[----:B------:R-:W-:Y:S04]  /*c8e0*/  STS.128 [R4+0x4200], R188 ;  /* 0x004200bc04007388 */ /* 0x000fe80000000c00 */
[----:B----4-:R1:W-:Y:S04]  /*c8f0*/  STS.128 [R5], R172 ;  /* 0x000000ac05007388 */ /* 0x0103e80000000c00 */
[----:B------:R-:W-:Y:S04]  /*c900*/  STS.128 [R4+0x5200], R152 ;  /* 0x0052009804007388 */ /* 0x000fe80000000c00 */
[----:B-1----:R-:W4:Y:S04]  /*c910*/  LDL.LU R5, [R1+0x4c] ;  /* 0x00004c0001057983 */ /* 0x002f280000300800 */
[----:B--2---:R-:W-:Y:S04]  /*c920*/  STS.128 [R199], R160 ;  /* 0x000000a0c7007388 */ /* 0x004fe80000000c00 */
[----:B------:R-:W-:Y:S01]  /*c930*/  STS.128 [R4+0x6200], R136 ;  /* 0x0062008804007388 */ /* 0x000fe20000000c00 */
[C---:B---3--:R-:W-:Y:S01]  /*c940*/  FFMA R124, R250.reuse, R196, R124 ;  /* 0x000000c4fa7c7223 */ /* 0x048fe2000000007c */
[C---:B------:R-:W-:Y:S02]  /*c950*/  FFMA R125, R250.reuse, R197, R125 ;  /* 0x000000c5fa7d7223 */ /* 0x040fe4000000007d */
[----:B------:R-:W2:Y:S01]  /*c960*/  LDL.LU R197, [R1+0x50] ;  /* 0x0000500001c57983 */ /* 0x000ea20000300800 */
[C---:B------:R-:W-:Y:S02]  /*c970*/  FFMA R126, R250.reuse, R8, R126 ;  /* 0x00000008fa7e7223 */ /* 0x040fe4000000007e */
[----:B------:R-:W-:Y:S01]  /*c980*/  F2FP.F16.F32.PACK_AB R122, R125, R124 ;  /* 0x0000007c7d7a723e */ /* 0x000fe200000000ff */
[----:B------:R-:W3:Y:S01]  /*c990*/  LDL.LU R8, [R1+0x54] ;  /* 0x0000540001087983 */ /* 0x000ee20000300800 */
[C---:B------:R-:W-:Y:S01]  /*c9a0*/  FFMA R127, R250.reuse, R7, R127 ;  /* 0x00000007fa7f7223 */ /* 0x040fe2000000007f */
[C---:B------:R-:W-:Y:S02]  /*c9b0*/  FFMA R128, R250.reuse, R227, R128 ;  /* 0x000000e3fa807223 */ /* 0x040fe40000000080 */
[----:B------:R-:W3:Y:S01]  /*c9c0*/  LDL.LU R7, [R1+0x58] ;  /* 0x0000580001077983 */ /* 0x000ee20000300800 */
[C---:B------:R-:W-:Y:S01]  /*c9d0*/  FFMA R129, R250.reuse, R224, R129 ;  /* 0x000000e0fa817223 */ /* 0x040fe20000000081 */
[C---:B------:R-:W-:Y:S01]  /*c9e0*/  FFMA R130, R250.reuse, R239, R130 ;  /* 0x000000effa827223 */ /* 0x040fe20000000082 */
[----:B------:R-:W-:Y:S01]  /*c9f0*/  F2FP.F16.F32.PACK_AB R123, R127, R126 ;  /* 0x0000007e7f7b723e */ /* 0x000fe200000000ff */
[----:B------:R1:W-:Y:S01]  /*ca00*/  STS.128 [R6], R144 ;  /* 0x0000009006007388 */ /* 0x0003e20000000c00 */
[C---:B------:R-:W-:Y:S01]  /*ca10*/  FFMA R131, R250.reuse, R240, R131 ;  /* 0x000000f0fa837223 */ /* 0x040fe20000000083 */
[C---:B------:R-:W-:Y:S01]  /*ca20*/  FFMA R132, R250.reuse, R186, R132 ;  /* 0x000000bafa847223 */ /* 0x040fe20000000084 */
[----:B------:R-:W-:Y:S01]  /*ca30*/  F2FP.F16.F32.PACK_AB R128, R129, R128 ;  /* 0x000000808180723e */ /* 0x000fe200000000ff */
[----:B------:R-:W-:Y:S01]  /*ca40*/  STS.128 [R4+0x7200], R120 ;  /* 0x0072007804007388 */ /* 0x000fe20000000c00 */
[C---:B------:R-:W-:Y:S01]  /*ca50*/  FFMA R133, R250.reuse, R187, R133 ;  /* 0x000000bbfa857223 */ /* 0x040fe20000000085 */
[----:B------:R-:W-:Y:S01]  /*ca60*/  F2FP.F16.F32.PACK_AB R129, R131, R130 ;  /* 0x000000828381723e */ /* 0x000fe200000000ff */
[C---:B------:R-:W-:Y:S03]  /*ca70*/  FFMA R134, R250.reuse, R9, R134 ;  /* 0x00000009fa867223 */ /* 0x040fe60000000086 */
[----:B------:R-:W-:Y:S01]  /*ca80*/  F2FP.F16.F32.PACK_AB R130, R133, R132 ;  /* 0x000000848582723e */ /* 0x000fe200000000ff */
[----:B-1----:R-:W3:Y:S04]  /*ca90*/  LDL.LU R6, [R1+0x5c] ;  /* 0x00005c0001067983 */ /* 0x002ee80000300800 */
[----:B------:R-:W3:Y:S04]  /*caa0*/  LDL.LU R199, [R1+0x1c0] ;  /* 0x0001c00001c77983 */ /* 0x000ee80000300800 */
[----:B------:R-:W3:Y:S04]  /*cab0*/  LDL.LU R198, [R1+0x60] ;  /* 0x0000600001c67983 */ /* 0x000ee80000300800 */
[----:B------:R-:W3:Y:S04]  /*cac0*/  LDL.LU R186, [R1+0x64] ;  /* 0x0000640001ba7983 */ /* 0x000ee80000300800 */
[----:B------:R-:W3:Y:S04]  /*cad0*/  LDL.LU R187, [R1+0x68] ;  /* 0x0000680001bb7983 */ /* 0x000ee80000300800 */
[----:B------:R-:W3:Y:S01]  /*cae0*/  LDL.LU R9, [R1+0x6c] ;  /* 0x00006c0001097983 */ /* 0x000ee20000300800 */
[C---:B----4-:R-:W-:Y:S01]  /*caf0*/  FFMA R135, R250.reuse, R5, R135 ;  /* 0x00000005fa877223 */ /* 0x050fe20000000087 */
[C---:B------:R-:W-:Y:S02]  /*cb00*/  FFMA R104, R250.reuse, R226, R104 ;  /* 0x000000e2fa687223 */ /* 0x040fe40000000068 */
[----:B------:R-:W4:Y:S01]  /*cb10*/  LDL.LU R5, [R1+0x70] ;  /* 0x0000700001057983 */ /* 0x000f220000300800 */
[C---:B------:R-:W-:Y:S01]  /*cb20*/  FFMA R105, R250.reuse, R242, R105 ;  /* 0x000000f2fa697223 */ /* 0x040fe20000000069 */
[C---:B------:R-:W-:Y:S01]  /*cb30*/  FFMA R106, R250.reuse, R233, R106 ;  /* 0x000000e9fa6a7223 */ /* 0x040fe2000000006a */
[----:B------:R-:W-:Y:S01]  /*cb40*/  F2FP.F16.F32.PACK_AB R131, R135, R134 ;  /* 0x000000868783723e */ /* 0x000fe200000000ff */
[----:B------:R-:W4:Y:S01]  /*cb50*/  LDL.LU R196, [R1+0x74] ;  /* 0x0000740001c47983 */ /* 0x000f220000300800 */
[C---:B------:R-:W-:Y:S01]  /*cb60*/  FFMA R107, R250.reuse, R241, R107 ;  /* 0x000000f1fa6b7223 */ /* 0x040fe2000000006b */
[----:B------:R-:W-:Y:S04]  /*cb70*/  F2FP.F16.F32.PACK_AB R104, R105, R104 ;  /* 0x000000686968723e */ /* 0x000fe800000000ff */
[----:B------:R-:W-:Y:S01]  /*cb80*/  F2FP.F16.F32.PACK_AB R105, R107, R106 ;  /* 0x0000006a6b69723e */ /* 0x000fe200000000ff */
[C---:B--2---:R-:W-:Y:S02]  /*cb90*/  FFMA R108, R250.reuse, R197, R108 ;  /* 0x000000c5fa6c7223 */ /* 0x044fe4000000006c */
[----:B------:R-:W2:Y:S01]  /*cba0*/  LDL.LU R197, [R1+0x78] ;  /* 0x0000780001c57983 */ /* 0x000ea20000300800 */
[C---:B---3--:R-:W-:Y:S03]  /*cbb0*/  FFMA R109, R250.reuse, R8, R109 ;  /* 0x00000008fa6d7223 */ /* 0x048fe6000000006d */
[----:B------:R-:W3:Y:S01]  /*cbc0*/  LDL.LU R8, [R1+0x7c] ;  /* 0x00007c0001087983 */ /* 0x000ee20000300800 */
[C---:B------:R-:W-:Y:S01]  /*cbd0*/  FFMA R110, R250.reuse, R7, R110 ;  /* 0x00000007fa6e7223 */ /* 0x040fe2000000006e */
[----:B------:R-:W-:Y:S02]  /*cbe0*/  F2FP.F16.F32.PACK_AB R106, R109, R108 ;  /* 0x0000006c6d6a723e */ /* 0x000fe400000000ff */
        /* <DEDUP_REMOVED lines=9> */
[----:B------:R-:W-:Y:S02]  /*cc80*/  F2FP.F16.F32.PACK_AB R112, R113, R112 ;  /* 0x000000707170723e */ /* 0x000fe400000000ff */
[----:B------:R-:W-:Y:S01]  /*cc90*/  STS.128 [R4+0x8200], R104 ;  /* 0x0082006804007388 */ /* 0x000fe20000000c00 */
[C---:B------:R-:W-:Y:S01]  /*cca0*/  FFMA R116, R250.reuse, R186, R116 ;  /* 0x000000bafa747223 */ /* 0x040fe20000000074 */
[----:B------:R-:W-:Y:S01]  /*ccb0*/  F2FP.F16.F32.PACK_AB R113, R115, R114 ;  /* 0x000000727371723e */ /* 0x000fe200000000ff */
[C---:B------:R-:W-:Y:S01]  /*ccc0*/  FFMA R117, R250.reuse, R187, R117 ;  /* 0x000000bbfa757223 */ /* 0x040fe20000000075 */
[C---:B------:R-:W-:Y:S04]  /*ccd0*/  FFMA R118, R250.reuse, R9, R118 ;  /* 0x00000009fa767223 */ /* 0x040fe80000000076 */
[----:B------:R-:W-:Y:S01]  /*cce0*/  F2FP.F16.F32.PACK_AB R114, R117, R116 ;  /* 0x000000747572723e */ /* 0x000fe200000000ff */
[----:B-1----:R-:W3:Y:S04]  /*ccf0*/  LDL.LU R199, [R1+0x1bc] ;  /* 0x0001bc0001c77983 */ /* 0x002ee80000300800 */
        /* <DEDUP_REMOVED lines=8> */
[C---:B------:R-:W-:Y:S01]  /*cd80*/  FFMA R91, R250.reuse, R196, R91 ;  /* 0x000000c4fa5b7223 */ /* 0x040fe2000000005b */
[----:B------:R-:W-:Y:S01]  /*cd90*/  F2FP.F16.F32.PACK_AB R115, R119, R118 ;  /* 0x000000767773723e */ /* 0x000fe200000000ff */
[----:B------:R-:W4:Y:S01]  /*cda0*/  LDL.LU R196, [R1+0x98] ;  /* 0x0000980001c47983 */ /* 0x000f220000300800 */
[----:B------:R-:W-:Y:S02]  /*cdb0*/  F2FP.F16.F32.PACK_AB R88, R89, R88 ;  /* 0x000000585958723e */ /* 0x000fe400000000ff */
        /* <DEDUP_REMOVED lines=14> */
[C---:B------:R-:W-:Y:S02]  /*cea0*/  FFMA R99, R250.reuse, R246, R99 ;  /* 0x000000f6fa637223 */ /* 0x040fe40000000063 */
[----:B------:R-:W-:Y:S03]  /*ceb0*/  F2FP.F16.F32.PACK_AB R96, R97, R96 ;  /* 0x000000606160723e */ /* 0x000fe600000000ff */
[----:B------:R-:W-:Y:S01]  /*cec0*/  F2FP.F16.F32.PACK_AB R97, R99, R98 ;  /* 0x000000626361723e */ /* 0x000fe200000000ff */
[----:B------:R1:W-:Y:S04]  /*ced0*/  STS.128 [R199], R112 ;  /* 0x00000070c7007388 */ /* 0x0003e80000000c00 */
[----:B------:R-:W-:Y:S01]  /*cee0*/  STS.128 [R4+0x9200], R88 ;  /* 0x0092005804007388 */ /* 0x000fe20000000c00 */
[C---:B------:R-:W-:Y:S03]  /*cef0*/  FFMA R100, R250.reuse, R186, R100 ;  /* 0x000000bafa647223 */ /* 0x040fe60000000064 */
[----:B------:R-:W3:Y:S01]  /*cf00*/  LDL.LU R186, [R1+0xa8] ;  /* 0x0000a80001ba7983 */ /* 0x000ee20000300800 */
[C---:B------:R-:W-:Y:S03]  /*cf10*/  FFMA R101, R250.reuse, R187, R101 ;  /* 0x000000bbfa657223 */ /* 0x040fe60000000065 */
[----:B------:R-:W3:Y:S01]  /*cf20*/  LDL.LU R187, [R1+0xac] ;  /* 0x0000ac0001bb7983 */ /* 0x000ee20000300800 */
[C---:B------:R-:W-:Y:S01]  /*cf30*/  FFMA R102, R250.reuse, R9, R102 ;  /* 0x00000009fa667223 */ /* 0x040fe20000000066 */
[----:B------:R-:W-:Y:S02]  /*cf40*/  F2FP.F16.F32.PACK_AB R98, R101, R100 ;  /* 0x000000646562723e */ /* 0x000fe400000000ff */
[----:B------:R-:W3:Y:S01]  /*cf50*/  LDL.LU R9, [R1+0xb0] ;  /* 0x0000b00001097983 */ /* 0x000ee20000300800 */
[C---:B----4-:R-:W-:Y:S01]  /*cf60*/  FFMA R103, R250.reuse, R5, R103 ;  /* 0x00000005fa677223 */ /* 0x050fe20000000067 */
[C---:B------:R-:W-:Y:S02]  /*cf70*/  FFMA R72, R250.reuse, R219, R72 ;  /* 0x000000dbfa487223 */ /* 0x040fe40000000048 */
[----:B------:R-:W4:Y:S01]  /*cf80*/  LDL.LU R5, [R1+0xb4] ;  /* 0x0000b40001057983 */ /* 0x000f220000300800 */
[C---:B------:R-:W-:Y:S01]  /*cf90*/  FFMA R73, R250.reuse, R212, R73 ;  /* 0x000000d4fa497223 */ /* 0x040fe20000000049 */
[C---:B------:R-:W-:Y:S01]  /*cfa0*/  FFMA R74, R250.reuse, R214, R74 ;  /* 0x000000d6fa4a7223 */ /* 0x040fe2000000004a */
[----:B------:R-:W-:Y:S01]  /*cfb0*/  F2FP.F16.F32.PACK_AB R99, R103, R102 ;  /* 0x000000666763723e */ /* 0x000fe200000000ff */
[----:B------:R-:W4:Y:S01]  /*cfc0*/  LDL.LU R198, [R1] ;  /* 0x0000000001c67983 */ /* 0x000f220000300800 */
[C---:B------:R-:W-:Y:S01]  /*cfd0*/  FFMA R75, R250.reuse, R249, R75 ;  /* 0x000000f9fa4b7223 */ /* 0x040fe2000000004b */
[C---:B------:R-:W-:Y:S01]  /*cfe0*/  FFMA R76, R250.reuse, R196, R76 ;  /* 0x000000c4fa4c7223 */ /* 0x040fe2000000004c */
[----:B------:R-:W-:Y:S01]  /*cff0*/  F2FP.F16.F32.PACK_AB R72, R73, R72 ;  /* 0x000000484948723e */ /* 0x000fe200000000ff */
[----:B-1----:R-:W4:Y:S02]  /*d000*/  LDL.LU R199, [R1+0xb8] ;  /* 0x0000b80001c77983 */ /* 0x002f240000300800 */
[----:B------:R-:W-:Y:S02]  /*d010*/  F2FP.F16.F32.PACK_AB R73, R75, R74 ;  /* 0x0000004a4b49723e */ /* 0x000fe400000000ff */
[----:B------:R-:W4:Y:S01]  /*d020*/  LDL.LU R196, [R1+0xbc] ;  /* 0x0000bc0001c47983 */ /* 0x000f220000300800 */
[C---:B--2---:R-:W-:Y:S01]  /*d030*/  FFMA R77, R250.reuse, R197, R77 ;  /* 0x000000c5fa4d7223 */ /* 0x044fe2000000004d */
[C---:B---3--:R-:W-:Y:S02]  /*d040*/  FFMA R78, R250.reuse, R8, R78 ;  /* 0x00000008fa4e7223 */ /* 0x048fe4000000004e */
[----:B------:R-:W2:Y:S02]  /*d050*/  LDL.LU R8, [R1+0xc0] ;  /* 0x0000c00001087983 */ /* 0x000ea40000300800 */
[----:B------:R-:W-:Y:S01]  /*d060*/  F2FP.F16.F32.PACK_AB R74, R77, R76 ;  /* 0x0000004c4d4a723e */ /* 0x000fe200000000ff */
[C---:B------:R-:W-:Y:S01]  /*d070*/  FFMA R79, R250.reuse, R7, R79 ;  /* 0x00000007fa4f7223 */ /* 0x040fe2000000004f */
[C---:B------:R-:W-:Y:S01]  /*d080*/  FFMA R80, R250.reuse, R221, R80 ;  /* 0x000000ddfa507223 */ /* 0x040fe20000000050 */
        /* <DEDUP_REMOVED lines=8> */
[----:B------:R-:W-:Y:S04]  /*d110*/  STS.128 [R4+0xa200], R72 ;  /* 0x00a2004804007388 */ /* 0x000fe80000000c00 */
[----:B-1----:R-:W3:Y:S04]  /*d120*/  LDL.LU R6, [R1+0x1b4] ;  /* 0x0001b40001067983 */ /* 0x002ee80000300800 */
[----:B------:R-:W3:Y:S04]  /*d130*/  LDL.LU R194, [R1+0x4] ;  /* 0x0000040001c27983 */ /* 0x000ee80000300800 */
[----:B------:R-:W3:Y:S01]  /*d140*/  LDL.LU R195, [R1+0x8] ;  /* 0x0000080001c37983 */ /* 0x000ee20000300800 */
[C---:B------:R-:W-:Y:S03]  /*d150*/  FFMA R84, R250.reuse, R186, R84 ;  /* 0x000000bafa547223 */ /* 0x040fe60000000054 */
[----:B------:R-:W3:Y:S01]  /*d160*/  LDL.LU R197, [R1+0xc] ;  /* 0x00000c0001c57983 */ /* 0x000ee20000300800 */
[C---:B------:R-:W-:Y:S03]  /*d170*/  FFMA R85, R250.reuse, R187, R85 ;  /* 0x000000bbfa557223 */ /* 0x040fe60000000055 */
[----:B------:R-:W3:Y:S01]  /*d180*/  LDL.LU R186, [R1+0xc8] ;  /* 0x0000c80001ba7983 */ /* 0x000ee20000300800 */
[C---:B------:R-:W-:Y:S01]  /*d190*/  FFMA R86, R250.reuse, R9, R86 ;  /* 0x00000009fa567223 */ /* 0x040fe20000000056 */
[----:B------:R-:W-:Y:S02]  /*d1a0*/  F2FP.F16.F32.PACK_AB R82, R85, R84 ;  /* 0x000000545552723e */ /* 0x000fe400000000ff */
        /* <DEDUP_REMOVED lines=10> */
[C---:B------:R-:W-:Y:S01]  /*d250*/  FFMA R60, R250.reuse, R199, R60 ;  /* 0x000000c7fa3c7223 */ /* 0x040fe2000000003c */
[----:B------:R-:W-:Y:S02]  /*d260*/  F2FP.F16.F32.PACK_AB R56, R57, R56 ;  /* 0x000000383938723e */ /* 0x000fe400000000ff */
[----:B------:R-:W4:Y:S01]  /*d270*/  LDL.LU R199, [R1+0xd8] ;  /* 0x0000d80001c77983 */ /* 0x000f220000300800 */
[C---:B------:R-:W-:Y:S01]  /*d280*/  FFMA R61, R250.reuse, R196, R61 ;  /* 0x000000c4fa3d7223 */ /* 0x040fe2000000003d */
[----:B------:R-:W-:Y:S02]  /*d290*/  F2FP.F16.F32.PACK_AB R57, R59, R58 ;  /* 0x0000003a3b39723e */ /* 0x000fe400000000ff */
[----:B------:R-:W4:Y:S02]  /*d2a0*/  LDL.LU R196, [R1+0xdc] ;  /* 0x0000dc0001c47983 */ /* 0x000f240000300800 */
[----:B------:R-:W-:Y:S01]  /*d2b0*/  F2FP.F16.F32.PACK_AB R58, R61, R60 ;  /* 0x0000003c3d3a723e */ /* 0x000fe200000000ff */
[C---:B--2---:R-:W-:Y:S02]  /*d2c0*/  FFMA R62, R250.reuse, R8, R62 ;  /* 0x00000008fa3e7223 */ /* 0x044fe4000000003e */
[----:B------:R-:W2:Y:S01]  /*d2d0*/  LDL.LU R8, [R1+0xe0] ;  /* 0x0000e00001087983 */ /* 0x000ea20000300800 */
[C---:B---3--:R-:W-:Y:S01]  /*d2e0*/  FFMA R63, R250.reuse, R7, R63 ;  /* 0x00000007fa3f7223 */ /* 0x048fe2000000003f */
[C---:B------:R-:W-:Y:S02]  /*d2f0*/  FFMA R64, R250.reuse, R231, R64 ;  /* 0x000000e7fa407223 */ /* 0x040fe40000000040 */
[----:B------:R-:W3:Y:S02]  /*d300*/  LDL.LU R7, [R1+0xe4] ;  /* 0x0000e40001077983 */ /* 0x000ee40000300800 */
[----:B------:R-:W-:Y:S02]  /*d310*/  F2FP.F16.F32.PACK_AB R59, R63, R62 ;  /* 0x0000003e3f3b723e */ /* 0x000fe400000000ff */
[----:B------:R1:W-:Y:S04]  /*d320*/  STS.128 [R6], R80 ;  /* 0x0000005006007388 */ /* 0x0003e80000000c00 */
[----:B------:R-:W-:Y:S01]  /*d330*/  STS.128 [R4+0xb200], R56 ;  /* 0x00b2003804007388 */ /* 0x000fe20000000c00 */
[C---:B------:R-:W-:Y:S01]  /*d340*/  FFMA R65, R250.reuse, R194, R65 ;  /* 0x000000c2fa417223 */ /* 0x040fe20000000041 */
[C---:B------:R-:W-:Y:S04]  /*d350*/  FFMA R66, R250.reuse, R195, R66 ;  /* 0x000000c3fa427223 */ /* 0x040fe80000000042 */
[----:B------:R-:W-:Y:S01]  /*d360*/  F2FP.F16.F32.PACK_AB R64, R65, R64 ;  /* 0x000000404140723e */ /* 0x000fe200000000ff */
[C---:B------:R-:W-:Y:S01]  /*d370*/  FFMA R67, R250.reuse, R197, R67 ;  /* 0x000000c5fa437223 */ /* 0x040fe20000000043 */
[C---:B------:R-:W-:Y:S04]  /*d380*/  FFMA R68, R250.reuse, R186, R68 ;  /* 0x000000bafa447223 */ /* 0x040fe80000000044 */
[----:B------:R-:W-:Y:S01]  /*d390*/  F2FP.F16.F32.PACK_AB R65, R67, R66 ;  /* 0x000000424341723e */ /* 0x000fe200000000ff */
[C---:B------:R-:W-:Y:S01]  /*d3a0*/  FFMA R69, R250.reuse, R187, R69 ;  /* 0x000000bbfa457223 */ /* 0x040fe20000000045 */
[C---:B------:R-:W-:Y:S04]  /*d3b0*/  FFMA R70, R250.reuse, R9, R70 ;  /* 0x00000009fa467223 */ /* 0x040fe80000000046 */
[----:B------:R-:W-:Y:S01]  /*d3c0*/  F2FP.F16.F32.PACK_AB R66, R69, R68 ;  /* 0x000000444542723e */ /* 0x000fe200000000ff */
[----:B-1----:R-:W3:Y:S04]  /*d3d0*/  LDL.LU R6, [R1+0x1ac] ;  /* 0x0001ac0001067983 */ /* 0x002ee80000300800 */
        /* <DEDUP_REMOVED lines=8> */
[----:B------:R-:W4:Y:S01]  /*d460*/  LDL.LU R194, [R1+0xec] ;  /* 0x0000ec0001c27983 */ /* 0x000f220000300800 */
[----:B------:R-:W-:Y:S01]  /*d470*/  F2FP.F16.F32.PACK_AB R67, R71, R70 ;  /* 0x000000464743723e */ /* 0x000fe200000000ff */
[C---:B------:R-:W-:Y:S02]  /*d480*/  FFMA R44, R250.reuse, R199, R44 ;  /* 0x000000c7fa2c7223 */ /* 0x040fe4000000002c */
[----:B------:R-:W4:Y:S01]  /*d490*/  LDL.LU R187, [R1+0xf0] ;  /* 0x0000f00001bb7983 */ /* 0x000f220000300800 */
[----:B------:R-:W-:Y:S01]  /*d4a0*/  F2FP.F16.F32.PACK_AB R40, R41, R40 ;  /* 0x000000282928723e */ /* 0x000fe200000000ff */
[C---:B------:R-:W-:Y:S02]  /*d4b0*/  FFMA R45, R250.reuse, R196, R45 ;  /* 0x000000c4fa2d7223 */ /* 0x040fe4000000002d */
[----:B------:R-:W4:Y:S01]  /*d4c0*/  LDL.LU R9, [R1+0xf4] ;  /* 0x0000f40001097983 */ /* 0x000f220000300800 */
[----:B------:R-:W-:Y:S03]  /*d4d0*/  F2FP.F16.F32.PACK_AB R41, R43, R42 ;  /* 0x0000002a2b29723e */ /* 0x000fe600000000ff */
[----:B------:R-:W4:Y:S01]  /*d4e0*/  LDL.LU R195, [R1+0x20] ;  /* 0x0000200001c37983 */ /* 0x000f220000300800 */
[C---:B--2---:R-:W-:Y:S01]  /*d4f0*/  FFMA R46, R250.reuse, R8, R46 ;  /* 0x00000008fa2e7223 */ /* 0x044fe2000000002e */
[----:B------:R-:W-:Y:S02]  /*d500*/  F2FP.F16.F32.PACK_AB R42, R45, R44 ;  /* 0x0000002c2d2a723e */ /* 0x000fe400000000ff */
[----:B------:R-:W2:Y:S01]  /*d510*/  LDL.LU R198, [R1+0xf8] ;  /* 0x0000f80001c67983 */ /* 0x000ea20000300800 */
[C---:B---3--:R-:W-:Y:S01]  /*d520*/  FFMA R47, R250.reuse, R7, R47 ;  /* 0x00000007fa2f7223 */ /* 0x048fe2000000002f */
[C---:B------:R-:W-:Y:S01]  /*d530*/  FFMA R48, R250.reuse, R217, R48 ;  /* 0x000000d9fa307223 */ /* 0x040fe20000000030 */
[C---:B------:R-:W-:Y:S01]  /*d540*/  FFMA R49, R250.reuse, R55, R49 ;  /* 0x00000037fa317223 */ /* 0x040fe20000000031 */
[----:B------:R-:W3:Y:S02]  /*d550*/  LDL.LU R8, [R1+0xfc] ;  /* 0x0000fc0001087983 */ /* 0x000ee40000300800 */
[----:B------:R-:W-:Y:S02]  /*d560*/  F2FP.F16.F32.PACK_AB R43, R47, R46 ;  /* 0x0000002e2f2b723e */ /* 0x000fe400000000ff */
[----:B------:R-:W3:Y:S01]  /*d570*/  LDL.LU R7, [R1+0x1a8] ;  /* 0x0001a80001077983 */ /* 0x000ee20000300800 */
[----:B------:R-:W-:Y:S03]  /*d580*/  F2FP.F16.F32.PACK_AB R48, R49, R48 ;  /* 0x000000303130723e */ /* 0x000fe600000000ff */
[----:B------:R-:W3:Y:S04]  /*d590*/  LDL.LU R199, [R1+0x100] ;  /* 0x0001000001c77983 */ /* 0x000ee80000300800 */
[----:B------:R-:W2:Y:S04]  /*d5a0*/  LDL.LU R55, [R1+0x218] ;  /* 0x0002180001377983 */ /* 0x000ea80000300800 */
[----:B------:R1:W-:Y:S04]  /*d5b0*/  STS.128 [R6], R64 ;  /* 0x0000004006007388 */ /* 0x0003e80000000c00 */
[----:B------:R-:W-:Y:S01]  /*d5c0*/  STS.128 [R4+0xc200], R40 ;  /* 0x00c2002804007388 */ /* 0x000fe20000000c00 */
[C---:B------:R-:W-:Y:S01]  /*d5d0*/  FFMA R50, R250.reuse, R197, R50 ;  /* 0x000000c5fa327223 */ /* 0x040fe20000000032 */
[C---:B------:R-:W-:Y:S05]  /*d5e0*/  FFMA R51, R250.reuse, R186, R51 ;  /* 0x000000bafa337223 */ /* 0x040fea0000000033 */
[----:B------:R-:W-:Y:S01]  /*d5f0*/  F2FP.F16.F32.PACK_AB R49, R51, R50 ;  /* 0x000000323331723e */ /* 0x000fe200000000ff */
[----:B-1----:R-:W3:Y:S04]  /*d600*/  LDL.LU R6, [R1+0x104] ;  /* 0x0001040001067983 */ /* 0x002ee80000300800 */
[----:B------:R-:W3:Y:S04]  /*d610*/  LDL.LU R196, [R1+0x28] ;  /* 0x0000280001c47983 */ /* 0x000ee80000300800 */
[----:B------:R-:W3:Y:S04]  /*d620*/  LDL.LU R197, [R1+0x2c] ;  /* 0x00002c0001c57983 */ /* 0x000ee80000300800 */
[----:B------:R-:W3:Y:S01]  /*d630*/  LDL.LU R186, [R1+0x108] ;  /* 0x0001080001ba7983 */ /* 0x000ee20000300800 */
[C---:B----4-:R-:W-:Y:S03]  /*d640*/  FFMA R52, R250.reuse, R5, R52 ;  /* 0x00000005fa347223 */ /* 0x050fe60000000034 */
[----:B------:R-:W4:Y:S01]  /*d650*/  LDL.LU R5, [R1+0x10c] ;  /* 0x00010c0001057983 */ /* 0x000f220000300800 */
[C---:B------:R-:W-:Y:S01]  /*d660*/  FFMA R53, R250.reuse, R194, R53 ;  /* 0x000000c2fa357223 */ /* 0x040fe20000000035 */
[C---:B------:R-:W-:Y:S04]  /*d670*/  FFMA R54, R250.reuse, R187, R54 ;  /* 0x000000bbfa367223 */ /* 0x040fe80000000036 */
[----:B------:R-:W-:Y:S01]  /*d680*/  F2FP.F16.F32.PACK_AB R50, R53, R52 ;  /* 0x000000343532723e */ /* 0x000fe200000000ff */
[----:B------:R-:W4:Y:S01]  /*d690*/  LDL.LU R187, [R1+0x110] ;  /* 0x0001100001bb7983 */ /* 0x000f220000300800 */
[C---:B--2---:R-:W-:Y:S01]  /*d6a0*/  FFMA R55, R250.reuse, R9, R55 ;  /* 0x00000009fa377223 */ /* 0x044fe20000000037 */
[C---:B------:R-:W-:Y:S02]  /*d6b0*/  FFMA R24, R250.reuse, R252, R24 ;  /* 0x000000fcfa187223 */ /* 0x040fe40000000018 */
[----:B------:R-:W2:Y:S01]  /*d6c0*/  LDL.LU R9, [R1+0x114] ;  /* 0x0001140001097983 */ /* 0x000ea20000300800 */
[C---:B------:R-:W-:Y:S01]  /*d6d0*/  FFMA R25, R250.reuse, R238, R25 ;  /* 0x000000eefa197223 */ /* 0x040fe20000000019 */
[C---:B------:R-:W-:Y:S01]  /*d6e0*/  FFMA R26, R250.reuse, R237, R26 ;  /* 0x000000edfa1a7223 */ /* 0x040fe2000000001a */
[----:B------:R-:W-:Y:S01]  /*d6f0*/  F2FP.F16.F32.PACK_AB R51, R55, R54 ;  /* 0x000000363733723e */ /* 0x000fe200000000ff */
[C---:B------:R-:W-:Y:S01]  /*d700*/  FFMA R27, R250.reuse, R195, R27 ;  /* 0x000000c3fa1b7223 */ /* 0x040fe2000000001b */
[C---:B------:R-:W-:Y:S01]  /*d710*/  FFMA R28, R250.reuse, R198, R28 ;  /* 0x000000c6fa1c7223 */ /* 0x040fe2000000001c */
[C---:B---3--:R-:W-:Y:S01]  /*d720*/  FFMA R29, R250.reuse, R8, R29 ;  /* 0x00000008fa1d7223 */ /* 0x048fe2000000001d */
[----:B------:R-:W-:Y:S01]  /*d730*/  F2FP.F16.F32.PACK_AB R24, R25, R24 ;  /* 0x000000181918723e */ /* 0x000fe200000000ff */
[----:B------:R-:W3:Y:S01]  /*d740*/  LDL.LU R8, [R1+0x118] ;  /* 0x0001180001087983 */ /* 0x000ee20000300800 */
[----:B------:R-:W-:Y:S01]  /*d750*/  F2FP.F16.F32.PACK_AB R25, R27, R26 ;  /* 0x0000001a1b19723e */ /* 0x000fe200000000ff */
[C---:B------:R-:W-:Y:S01]  /*d760*/  FFMA R30, R250.reuse, R199, R30 ;  /* 0x000000c7fa1e7223 */ /* 0x040fe2000000001e */
[----:B------:R-:W-:Y:S01]  /*d770*/  F2FP.F16.F32.PACK_AB R26, R29, R28 ;  /* 0x0000001c1d1a723e */ /* 0x000fe200000000ff */
[----:B------:R1:W-:Y:S04]  /*d780*/  STS.128 [R7], R48 ;  /* 0x0000003007007388 */ /* 0x0003e80000000c00 */
[----:B-1----:R-:W3:Y:S01]  /*d790*/  LDL.LU R7, [R1+0x11c] ;  /* 0x00011c0001077983 */ /* 0x002ee20000300800 */
[C---:B------:R-:W-:Y:S01]  /*d7a0*/  FFMA R31, R250.reuse, R6, R31 ;  /* 0x00000006fa1f7223 */ /* 0x040fe2000000001f */
[C---:B------:R-:W-:Y:S01]  /*d7b0*/  FFMA R32, R250.reuse, R223, R32 ;  /* 0x000000dffa207223 */ /* 0x040fe20000000020 */
[C---:B------:R-:W-:Y:S02]  /*d7c0*/  FFMA R33, R250.reuse, R39, R33 ;  /* 0x00000027fa217223 */ /* 0x040fe40000000021 */
[----:B------:R-:W2:Y:S01]  /*d7d0*/  LDL.LU R39, [R1+0x214] ;  /* 0x0002140001277983 */ /* 0x000ea20000300800 */
[C---:B------:R-:W-:Y:S01]  /*d7e0*/  FFMA R34, R250.reuse, R196, R34 ;  /* 0x000000c4fa227223 */ /* 0x040fe20000000022 */
[----:B------:R-:W-:Y:S02]  /*d7f0*/  F2FP.F16.F32.PACK_AB R27, R31, R30 ;  /* 0x0000001e1f1b723e */ /* 0x000fe400000000ff */
[----:B------:R-:W3:Y:S01]  /*d800*/  LDL.LU R6, [R1+0x124] ;  /* 0x0001240001067983 */ /* 0x000ee20000300800 */
[C---:B------:R-:W-:Y:S01]  /*d810*/  FFMA R35, R250.reuse, R197, R35 ;  /* 0x000000c5fa237223 */ /* 0x040fe20000000023 */
[----:B------:R-:W-:Y:S02]  /*d820*/  F2FP.F16.F32.PACK_AB R32, R33, R32 ;  /* 0x000000202120723e */ /* 0x000fe400000000ff */
[----:B------:R-:W-:Y:S01]  /*d830*/  STS.128 [R4+0xd200], R24 ;  /* 0x00d2001804007388 */ /* 0x000fe20000000c00 */
[C---:B------:R-:W-:Y:S01]  /*d840*/  FFMA R36, R250.reuse, R186, R36 ;  /* 0x000000bafa247223 */ /* 0x040fe20000000024 */
[----:B------:R-:W-:Y:S01]  /*d850*/  F2FP.F16.F32.PACK_AB R33, R35, R34 ;  /* 0x000000222321723e */ /* 0x000fe200000000ff */
[C---:B----4-:R-:W-:Y:S02]  /*d860*/  FFMA R37, R250.reuse, R5, R37 ;  /* 0x00000005fa257223 */ /* 0x050fe40000000025 */
[----:B------:R-:W4:Y:S03]  /*d870*/  LDL.LU R5, [R1+0x1a4] ;  /* 0x0001a40001057983 */ /* 0x000f260000300800 */
[----:B------:R-:W-:Y:S01]  /*d880*/  F2FP.F16.F32.PACK_AB R34, R37, R36 ;  /* 0x000000242522723e */ /* 0x000fe200000000ff */
[C---:B------:R-:W-:Y:S01]  /*d890*/  FFMA R38, R250.reuse, R187, R38 ;  /* 0x000000bbfa267223 */ /* 0x040fe20000000026 */
[C---:B--2---:R-:W-:Y:S01]  /*d8a0*/  FFMA R39, R250.reuse, R9, R39 ;  /* 0x00000009fa277223 */ /* 0x044fe20000000027 */
[C---:B------:R-:W-:Y:S01]  /*d8b0*/  FFMA R22, R250.reuse, R201, R22 ;  /* 0x000000c9fa167223 */ /* 0x040fe20000000016 */
[C---:B------:R-:W-:Y:S01]  /*d8c0*/  FFMA R23, R250.reuse, R200, R23 ;  /* 0x000000c8fa177223 */ /* 0x040fe20000000017 */
[C---:B------:R-:W-:Y:S01]  /*d8d0*/  FFMA R180, R250.reuse, R203, R180 ;  /* 0x000000cbfab47223 */ /* 0x040fe200000000b4 */
[C---:B------:R-:W-:Y:S01]  /*d8e0*/  FFMA R181, R250.reuse, R202, R181 ;  /* 0x000000cafab57223 */ /* 0x040fe200000000b5 */
[C---:B------:R-:W-:Y:S01]  /*d8f0*/  FFMA R184, R250.reuse, R205, R184 ;  /* 0x000000cdfab87223 */ /* 0x040fe200000000b8 */
[C---:B------:R-:W-:Y:S01]  /*d900*/  FFMA R185, R250.reuse, R204, R185 ;  /* 0x000000ccfab97223 */ /* 0x040fe200000000b9 */
[C---:B---3--:R-:W-:Y:S01]  /*d910*/  FFMA R10, R250.reuse, R8, R10 ;  /* 0x00000008fa0a7223 */ /* 0x048fe2000000000a */
[C---:B------:R-:W-:Y:S01]  /*d920*/  FFMA R11, R250.reuse, R7, R11 ;  /* 0x00000007fa0b7223 */ /* 0x040fe2000000000b */
[C---:B------:R-:W-:Y:S01]  /*d930*/  FFMA R12, R250.reuse, R207, R12 ;  /* 0x000000cffa0c7223 */ /* 0x040fe2000000000c */
[C---:B------:R-:W-:Y:S01]  /*d940*/  FFMA R13, R250.reuse, R206, R13 ;  /* 0x000000cefa0d7223 */ /* 0x040fe2000000000d */
[C---:B------:R-:W-:Y:S01]  /*d950*/  FFMA R14, R250.reuse, R209, R14 ;  /* 0x000000d1fa0e7223 */ /* 0x040fe2000000000e */
[C---:B------:R-:W-:Y:S01]  /*d960*/  FFMA R15, R250.reuse, R208, R15 ;  /* 0x000000d0fa0f7223 */ /* 0x040fe2000000000f */
[C---:B------:R-:W-:Y:S01]  /*d970*/  FFMA R16, R250.reuse, R211, R16 ;  /* 0x000000d3fa107223 */ /* 0x040fe20000000010 */
[C---:B------:R-:W-:Y:S01]  /*d980*/  FFMA R17, R250.reuse, R210, R17 ;  /* 0x000000d2fa117223 */ /* 0x040fe20000000011 */
[C---:B------:R-:W-:Y:S01]  /*d990*/  FFMA R18, R250.reuse, R2, R18 ;  /* 0x00000002fa127223 */ /* 0x040fe20000000012 */
[----:B------:R-:W-:Y:S01]  /*d9a0*/  F2FP.F16.F32.PACK_AB R35, R39, R38 ;  /* 0x000000262723723e */ /* 0x000fe200000000ff */
[----:B------:R-:W2:Y:S01]  /*d9b0*/  LDL.LU R2, [R1+0x210] ;  /* 0x0002100001027983 */ /* 0x000ea20000300800 */
[----:B------:R-:W-:Y:S01]  /*d9c0*/  F2FP.F16.F32.PACK_AB R20, R23, R22 ;  /* 0x000000161714723e */ /* 0x000fe200000000ff */
[----:B------:R-:W-:Y:S01]  /*d9d0*/  FFMA R19, R250, R6, R19 ;  /* 0x00000006fa137223 */ /* 0x000fe20000000013 */
[----:B------:R-:W-:Y:S02]  /*d9e0*/  F2FP.F16.F32.PACK_AB R21, R181, R180 ;  /* 0x000000b4b515723e */ /* 0x000fe400000000ff */
[----:B------:R-:W-:Y:S02]  /*d9f0*/  F2FP.F16.F32.PACK_AB R22, R185, R184 ;  /* 0x000000b8b916723e */ /* 0x000fe400000000ff */
[----:B------:R-:W-:Y:S02]  /*da00*/  F2FP.F16.F32.PACK_AB R23, R11, R10 ;  /* 0x0000000a0b17723e */ /* 0x000fe400000000ff */
[----:B------:R-:W-:Y:S02]  /*da10*/  F2FP.F16.F32.PACK_AB R28, R13, R12 ;  /* 0x0000000c0d1c723e */ /* 0x000fe400000000ff */
[----:B------:R-:W-:Y:S02]  /*da20*/  F2FP.F16.F32.PACK_AB R29, R15, R14 ;  /* 0x0000000e0f1d723e */ /* 0x000fe400000000ff */
[----:B------:R-:W-:Y:S02]  /*da30*/  F2FP.F16.F32.PACK_AB R30, R17, R16 ;  /* 0x00000010111e723e */ /* 0x000fe400000000ff */
[----:B------:R-:W-:Y:S01]  /*da40*/  F2FP.F16.F32.PACK_AB R31, R19, R18 ;  /* 0x00000012131f723e */ /* 0x000fe200000000ff */
[----:B----4-:R-:W-:Y:S04]  /*da50*/  STS.128 [R5], R32 ;  /* 0x0000002005007388 */ /* 0x010fe80000000c00 */
[----:B------:R-:W-:Y:S04]  /*da60*/  STS.128 [R4+0xe200], R20 ;  /* 0x00e2001404007388 */ /* 0x000fe80000000c00 */
[----:B--2---:R1:W-:Y:S01]  /*da70*/  STS.128 [R2], R28 ;  /* 0x0000001c02007388 */ /* 0x0043e20000000c00 */
[----:B------:R-:W-:Y:S01]  /*da80*/  @!PT LDS RZ, [RZ] ;  /* 0x00000000fffff984 */ /* 0x000fe20000000800 */
[----:B------:R-:W-:Y:S01]  /*da90*/  @!PT LDS RZ, [RZ] ;  /* 0x00000000fffff984 */ /* 0x000fe20000000800 */
[----:B------:R-:W-:Y:S01]  /*daa0*/  @!PT LDS RZ, [RZ] ;  /* 0x00000000fffff984 */ /* 0x000fe20000000800 */
[----:B------:R-:W-:Y:S01]  /*dab0*/  @!PT LDS RZ, [RZ] ;  /* 0x00000000fffff984 */ /* 0x000fe20000000800 */
[----:B------:R2:W-:Y:S06]  /*dac0*/  MEMBAR.ALL.CTA ;  /* 0x0000000000007992 */ /* 0x0005ec0000008000 */
[----:B--2---:R-:W2:Y:S02]  /*dad0*/  FENCE.VIEW.ASYNC.S ;  /* 0x00000000000073c6 */ /* 0x004ea40000000000 */
[----:B--2---:R-:W-:Y:S06]  /*dae0*/  BAR.SYNC.DEFER_BLOCKING 0x1, 0x80 ;  /* 0x0042000000007b1d */ /* 0x004fec0000010000 */
[----:B-1----:R1:W5:Y:S01]  /*daf0*/  LDL.LU R2, [R1+0x20c] ;  /* 0x00020c0001027983 */ /* 0x0023620000300800 */
[----:B------:R-:W-:Y:S05]  /*db00*/  @P2 BRA `(.L_x_111) ;  /* 0x0000000400302947 */ /* 0x000fea0003800000 */
[----:B------:R-:W2:Y:S01]  /*db10*/  LDL.LU R0, [R1+0x1d4] ;  /* 0x0001d40001007983 */ /* 0x000ea20000300800 */
[----:B------:R-:W3:Y:S01]  /*db20*/  LDCU.64 UR8, c[0x0][0x348] ;  /* 0x00006900ff0877ac */ /* 0x000ee20008000a00 */
[----:B------:R-:W-:Y:S02]  /*db30*/  UIMAD UR5, UR43, 0xf000, UR4 ;  /* 0x0000f0002b0578a4 */ /* 0x000fe4000f8e0204 */
[----:B------:R-:W-:Y:S02]  /*db40*/  UIMAD UR65, UR47, 0xf0, URZ ;  /* 0x000000f02f4178a4 */ /* 0x000fe4000f8e02ff */
[----:B------:R-:W-:Y:S01]  /*db50*/  UIADD3 UR64, UPT, UPT, UR5, 0x200, URZ ;  /* 0x0000020005407890 */ /* 0x000fe2000fffe0ff */
[----:B------:R-:W-:Y:S01]  /*db60*/  UMOV UR67, UR36 ;  /* 0x0000002400437c82 */ /* 0x000fe20008000000 */
[----:B------:R-:W-:Y:S02]  /*db70*/  UIADD3 UR61, UPT, UPT, UR65, 0x10, URZ ;  /* 0x00000010413d7890 */ /* 0x000fe4000fffe0ff */
        /* <DEDUP_REMOVED lines=23> */
[----:B------:R-:W-:Y:S01]  /*dcf0*/  UMOV UR11, UR36 ;  /* 0x00000024000b7c82 */ /* 0x000fe20008000000 */
[----:B------:R-:W-:Y:S02]  /*dd00*/  UIADD3 UR69, UPT, UPT, UR65, 0xa0, URZ ;  /* 0x000000a041457890 */ /* 0x000fe4000fffe0ff */
[----:B------:R-:W-:Y:S01]  /*dd10*/  UIADD3 UR68, UPT, UPT, UR5, 0xa200, URZ ;  /* 0x0000a20005447890 */ /* 0x000fe2000fffe0ff */
[----:B------:R-:W-:Y:S01]  /*dd20*/  UMOV UR71, UR36 ;  /* 0x0000002400477c82 */ /* 0x000fe20008000000 */
[----:B------:R-:W-:Y:S02]  /*dd30*/  UIADD3 UR73, UPT, UPT, UR65, 0xb0, URZ ;  /* 0x000000b041497890 */ /* 0x000fe4000fffe0ff */
[----:B------:R-:W-:Y:S01]  /*dd40*/  UIADD3 UR72, UPT, UPT, UR5, 0xb200, URZ ;  /* 0x0000b20005487890 */ /* 0x000fe2000fffe0ff */
[----:B------:R-:W-:Y:S01]  /*dd50*/  UMOV UR75, UR36 ;  /* 0x00000024004b7c82 */ /* 0x000fe20008000000 */
[----:B--2---:R-:W-:Y:S01]  /*dd60*/  R2UR UR10, R0 ;  /* 0x00000000000a72ca */ /* 0x004fe200000e0000 */
[----:B---3--:R-:W-:Y:S02]  /*dd70*/  UIADD3 UR76, UP0, UPT, UR8, 0x680, URZ ;  /* 0x00000680084c7890 */ /* 0x008fe4000ff1e0ff */
[----:B------:R-:W-:Y:S02]  /*dd80*/  UIADD3 UR8, UPT, UPT, UR5, 0x9200, URZ ;  /* 0x0000920005087890 */ /* 0x000fe4000fffe0ff */
[----:B------:R-:W-:Y:S02]  /*dd90*/  UIADD3.X UR77, UPT, UPT, URZ, UR9, URZ, UP0, !UPT ;  /* 0x00000009ff4d7290 */ /* 0x000fe400087fe4ff */
[----:B------:R-:W-:Y:S06]  /*dda0*/  UIADD3 UR9, UPT, UPT, UR65, 0x90, URZ ;  /* 0x0000009041097890 */ /* 0x000fec000fffe0ff */
[----:B------:R-:W-:Y:S07]  /*ddb0*/  USHF.L.U32 UR66, UR10, 0x7, URZ ;  /* 0x000000070a427899 */ /* 0x000fee00080006ff */
[----:B------:R-:W-:Y:S01]  /*ddc0*/  UMOV UR62, UR66 ;  /* 0x00000042003e7c82 */ /* 0x000fe20008000000 */
[----:B------:R-:W-:Y:S01]  /*ddd0*/  UMOV UR58, UR66 ;  /* 0x00000042003a7c82 */ /* 0x000fe20008000000 */
[----:B------:R2:W-:Y:S01]  /*dde0*/  UTMASTG.3D [UR64], [UR76] ;  /* 0x000000404c0073b5 */ /* 0x0005e20008010000 */
[----:B------:R-:W-:Y:S01]  /*ddf0*/  UMOV UR34, UR66 ;  /* 0x0000004200227c82 */ /* 0x000fe20008000000 */
[----:B------:R-:W-:Y:S01]  /*de00*/  UMOV UR30, UR66 ;  /* 0x00000042001e7c82 */ /* 0x000fe20008000000 */
[----:B------:R-:W-:Y:S01]  /*de10*/  UMOV UR26, UR66 ;  /* 0x00000042001a7c82 */ /* 0x000fe20008000000 */
[----:B------:R-:W-:Y:S01]  /*de20*/  UMOV UR22, UR66 ;  /* 0x0000004200167c82 */ /* 0x000fe20008000000 */
[----:B------:R-:W-:Y:S01]  /*de30*/  UMOV UR18, UR66 ;  /* 0x0000004200127c82 */ /* 0x000fe20008000000 */
[----:B------:R-:W-:Y:S01]  /*de40*/  UMOV UR14, UR66 ;  /* 0x00000042000e7c82 */ /* 0x000fe20008000000 */
[----:B------:R-:W-:Y:S01]  /*de50*/  UMOV UR10, UR66 ;  /* 0x00000042000a7c82 */ /* 0x000fe20008000000 */
[----:B------:R3:W-:Y:S01]  /*de60*/  UTMASTG.3D [UR60], [UR76] ;  /* 0x0000003c4c0073b5 */ /* 0x0007e20008010000 */
[----:B------:R-:W-:Y:S01]  /*de70*/  UMOV UR70, UR66 ;  /* 0x0000004200467c82 */ /* 0x000fe20008000000 */
[----:B------:R-:W-:Y:S01]  /*de80*/  UMOV UR74, UR66 ;  /* 0x00000042004a7c82 */ /* 0x000fe20008000000 */
[----:B------:R-:W-:Y:S01]  /*de90*/  UTMASTG.3D [UR56], [UR76] ;  /* 0x000000384c0073b5 */ /* 0x000fe20008010000 */
[----:B------:R-:W-:Y:S01]  /*dea0*/  UTMASTG.3D [UR32], [UR76] ;  /* 0x000000204c0073b5 */ /* 0x000fe20008010000 */
[----:B------:R-:W-:Y:S01]  /*deb0*/  UTMASTG.3D [UR28], [UR76] ;  /* 0x0000001c4c0073b5 */ /* 0x000fe20008010000 */
[----:B--2---:R-:W-:Y:S01]  /*dec0*/  UIADD3 UR64, UPT, UPT, UR5, 0xe200, URZ ;  /* 0x0000e20005407890 */ /* 0x004fe2000fffe0ff */
[----:B------:R-:W-:Y:S01]  /*ded0*/  UTMASTG.3D [UR24], [UR76] ;  /* 0x000000184c0073b5 */ /* 0x000fe20008010000 */
[----:B---3--:R-:W-:Y:S02]  /*dee0*/  UIADD3 UR61, UPT, UPT, UR65, 0xc0, URZ ;  /* 0x000000c0413d7890 */ /* 0x008fe4000fffe0ff */
[----:B------:R-:W-:Y:S01]  /*def0*/  UIADD3 UR60, UPT, UPT, UR5, 0xc200, URZ ;  /* 0x0000c200053c7890 */ /* 0x000fe2000fffe0ff */
[----:B------:R-:W-:Y:S01]  /*df00*/  UTMASTG.3D [UR20], [UR76] ;  /* 0x000000144c0073b5 */ /* 0x000fe20008010000 */
[----:B------:R2:W-:Y:S01]  /*df10*/  UTMASTG.3D [UR16], [UR76] ;  /* 0x000000104c0073b5 */ /* 0x0005e20008010000 */
[----:B------:R3:W-:Y:S01]  /*df20*/  UTMASTG.3D [UR12], [UR76] ;  /* 0x0000000c4c0073b5 */ /* 0x0007e20008010000 */
[----:B------:R3:W-:Y:S01]  /*df30*/  UTMASTG.3D [UR8], [UR76] ;  /* 0x000000084c0073b5 */ /* 0x0007e20008010000 */
[----:B------:R3:W-:Y:S01]  /*df40*/  UTMASTG.3D [UR68], [UR76] ;  /* 0x000000444c0073b5 */ /* 0x0007e20008010000 */
[----:B------:R3:W-:Y:S01]  /*df50*/  UTMASTG.3D [UR72], [UR76] ;  /* 0x000000484c0073b5 */ /* 0x0007e20008010000 */
[----:B--2---:R-:W-:Y:S02]  /*df60*/  UIADD3 UR17, UPT, UPT, UR65, 0xd0, URZ ;  /* 0x000000d041117890 */ /* 0x004fe4000fffe0ff */
[----:B------:R-:W-:Y:S02]  /*df70*/  UIADD3 UR16, UPT, UPT, UR5, 0xd200, URZ ;  /* 0x0000d20005107890 */ /* 0x000fe4000fffe0ff */
[----:B------:R-:W-:Y:S01]  /*df80*/  UIADD3 UR65, UPT, UPT, UR65, 0xe0, URZ ;  /* 0x000000e041417890 */ /* 0x000fe2000fffe0ff */
[----:B------:R3:W-:Y:S06]  /*df90*/  UTMASTG.3D [UR60], [UR76] ;  /* 0x0000003c4c0073b5 */ /* 0x0007ec0008010000 */
[----:B------:R3:W-:Y:S02]  /*dfa0*/  UTMASTG.3D [UR16], [UR76] ;  /* 0x000000104c0073b5 */ /* 0x0007e40008010000 */
[----:B------:R3:W-:Y:S02]  /*dfb0*/  UTMASTG.3D [UR64], [UR76] ;  /* 0x000000404c0073b5 */ /* 0x0007e40008010000 */
[----:B---3--:R0:W-:Y:S02]  /*dfc0*/  UTMACMDFLUSH ;  /* 0x00000000000079b7 */ /* 0x0081e40000000000 */
.L_x_111:
[----:B------:R-:W-:Y:S05]  /*dfd0*/  BSYNC.RECONVERGENT B0 ;  /* 0x0000000000007941 */ /* 0x000fea0003800200 */
.L_x_110:
[----:B------:R-:W-:Y:S04]  /*dfe0*/  BSSY.RECONVERGENT B0, `(.L_x_112) ;  /* 0x0000003000007945 */ /* 0x000fe80003800200 */
[----:B------:R-:W-:Y:S05]  /*dff0*/  @P0 BRA `(.L_x_113) ;  /* 0x0000000000040947 */ /* 0x000fea0003800000 */
[----:B------:R-:W-:Y:S04]  /*e000*/  DEPBAR.LE SB0, 0x0 ;  /* 0x000080000000791a */ /* 0x000fe80000000000 */
.L_x_113:
[----:B------:R-:W-:Y:S05]  /*e010*/  BSYNC.RECONVERGENT B0 ;  /* 0x0000000000007941 */ /* 0x000fea0003800200 */
.L_x_112:
[----:B------:R-:W2:Y:S01]  /*e020*/  LDL.LU R0, [R1+0x1e8] ;  /* 0x0001e80001007983 */ /* 0x000ea20000300800 */
[----:B------:R-:W-:Y:S01]  /*e030*/  BAR.SYNC.DEFER_BLOCKING 0x1, 0x80 ;  /* 0x0042000000007b1d */ /* 0x000fe20000010000 */
[----:B--2---:R-:W-:Y:S11]  /*e040*/  R2UR UR5, R0 ;  /* 0x00000000000572ca */ /* 0x004ff600000e0000 */
[----:B------:R-:W-:Y:S02]  /*e050*/  @!UPT UIADD3 URZ, UPT, UPT, URZ, URZ, URZ ;  /* 0x000000fffffff290 */ /* 0x000fe4000fffe0ff */
[----:B------:R-:W-:Y:S04]  /*e060*/  UIADD3 UR5, UPT, UPT, UR5, 0x1, URZ ;  /* 0x0000000105057890 */ /* 0x000fe8000fffe0ff */
[----:B------:R-:W-:Y:S02]  /*e070*/  UISETP.NE.AND UP0, UPT, UR5, URZ, UPT ;  /* 0x000000ff0500728c */ /* 0x000fe4000bf05270 */
[----:B------:R-:W-:Y:S05]  /*e080*/  MOV R0, UR5 ;  /* 0x0000000500007c02 */ /* 0x000fea0008000f00 */
[----:B------:R2:W-:Y:S02]  /*e090*/  STL [R1+0x1e8], R0 ;  /* 0x0001e80001007387 */ /* 0x0005e40000100800 */
[----:B------:R-:W-:Y:S05]  /*e0a0*/  BRA.U !UP0, `(.L_x_114) ;  /* 0x00000001083c7547 */ /* 0x000fea000b800000 */
[----:B------:R-:W3:Y:S04]  /*e0b0*/  LDL.LU R3, [R1+0x1fc] ;  /* 0x0001fc0001037983 */ /* 0x000ee80000300800 */
[----:B--2---:R-:W2:Y:S02]  /*e0c0*/  LDL.LU R0, [R1+0x1e4] ;  /* 0x0001e40001007983 */ /* 0x004ea40000300800 */
[----:B--2---:R-:W-:Y:S02]  /*e0d0*/  R2UR UR5, R0 ;  /* 0x00000000000572ca */ /* 0x004fe400000e0000 */
[----:B---3--:R-:W-:Y:S02]  /*e0e0*/  ISETP.NE.AND P0, PT, R3, RZ, PT ;  /* 0x000000ff0300720c */ /* 0x008fe40003f05270 */
[----:B------:R-:W2:Y:S09]  /*e0f0*/  S2R R3, SR_CgaCtaId ;  /* 0x0000000000037919 */ /* 0x000eb20000008800 */
[----:B------:R-:W-:Y:S05]  /*e100*/  IMAD.U32 R0, RZ, RZ, UR5 ;  /* 0x00000005ff007e24 */ /* 0x000fea000f8e00ff */
[----:B------:R-:W-:Y:S01]  /*e110*/  @P0 LEA R0, R0, UR4, 0x3 ;  /* 0x0000000400000c11 */ /* 0x000fe2000f8e18ff */
[----:B------:R-:W-:Y:S04]  /*e120*/  UIADD3 UR4, UPT, UPT, UR5, 0x1, URZ ;  /* 0x0000000105047890 */ /* 0x000fe8000fffe0ff */
[----:B------:R-:W-:Y:S01]  /*e130*/  @P0 VIADD R0, R0, 0xa0 ;  /* 0x000000a000000836 */ /* 0x000fe20000000000 */
[----:B------:R-:W-:Y:S04]  /*e140*/  UISETP.NE.AND UP0, UPT, UR4, 0x2, UPT ;  /* 0x000000020400788c */ /* 0x000fe8000bf05270 */
[----:B------:R-:W-:Y:S01]  /*e150*/  USEL UR4, UR4, URZ, UP0 ;  /* 0x000000ff04047287 */ /* 0x000fe20008000000 */
[----:B--2---:R-:W-:Y:S04]  /*e160*/  @P0 PRMT R0, R3, 0x654, R0 ;  /* 0x0000065403000816 */ /* 0x004fe80000000000 */
[----:B------:R2:W-:Y:S02]  /*e170*/  @P0 SYNCS.ARRIVE.TRANS64.RED.A1T0 RZ, [R0+URZ], RZ ;  /* 0x000000ff00ff09a7 */ /* 0x0005e400081004ff */
[----:B--2---:R-:W-:Y:S05]  /*e180*/  IMAD.U32 R0, RZ, RZ, UR4 ;  /* 0x00000004ff007e24 */ /* 0x004fea000f8e00ff */
[----:B------:R3:W-:Y:S02]  /*e190*/  STL [R1+0x1e4], R0 ;  /* 0x0001e40001007387 */ /* 0x0007e40000100800 */
.L_x_114:
[----:B------:R-:W4:Y:S01]  /*e1a0*/  LDL.LU R7, [R1+0x1f8] ;  /* 0x0001f80001077983 */ /* 0x000f220000300800 */
[----:B------:R-:W-:Y:S02]  /*e1b0*/  UISETP.NE.AND UP2, UPT, UR7, 0x2, UPT ;  /* 0x000000020700788c */ /* 0x000fe4000bf45270 */
[----:B------:R-:W-:Y:S01]  /*e1c0*/  UISETP.NE.AND UP1, UPT, UR44, 0x2, UPT ;  /* 0x000000022c00788c */ /* 0x000fe2000bf25270 */
[----:B------:R-:W4:Y:S01]  /*e1d0*/  LDL.LU R6, [R1+0x1dc] ;  /* 0x0001dc0001067983 */ /* 0x000f220000300800 */
[----:B------:R-:W-:Y:S02]  /*e1e0*/  UIADD3 UR47, UPT, UPT, UR41, UR45, URZ ;  /* 0x0000002d292f7290 */ /* 0x000fe4000fffe0ff */
[----:B------:R-:W-:Y:S01]  /*e1f0*/  USEL UR5, URZ, 0x1, UP1 ;  /* 0x00000001ff057887 */ /* 0x000fe20008800000 */
[----:B------:R-:W4:Y:S01]  /*e200*/  LDL.LU R5, [R1+0x1ec] ;  /* 0x0001ec0001057983 */ /* 0x000f220000300800 */
[----:B------:R-:W-:Y:S02]  /*e210*/  USEL UR44, UR44, URZ, UP1 ;  /* 0x000000ff2c2c7287 */ /* 0x000fe40008800000 */
[----:B------:R-:W-:Y:S01]  /*e220*/  USEL UR43, UR7, URZ, UP2 ;  /* 0x000000ff072b7287 */ /* 0x000fe20009000000 */
[----:B------:R-:W4:Y:S04]  /*e230*/  LDL.LU R4, [R1+0x1f0] ;  /* 0x0001f00001047983 */ /* 0x000f280000300800 */
[----:B------:R-:W4:Y:S04]  /*e240*/  LDL.LU R3, [R1+0x1f4] ;  /* 0x0001f40001037983 */ /* 0x000f280000300800 */
[----:B--23--:R-:W2:Y:S02]  /*e250*/  LDL R0, [R1+0x1e0] ;  /* 0x0001e00001007983 */ /* 0x00cea40000100800 */
[----:B--2---:R-:W-:Y:S02]  /*e260*/  R2UR UR36, R0 ;  /* 0x00000000002472ca */ /* 0x004fe400000e0000 */
[----:B----4-:R-:W-:Y:S02]  /*e270*/  R2UR UR11, R6 ;  /* 0x00000000060b72ca */ /* 0x010fe400000e0000 */
[----:B------:R-:W-:Y:S02]  /*e280*/  R2UR UR4, R7 ;  /* 0x00000000070472ca */ /* 0x000fe400000e0000 */
[----:B------:R-:W-:Y:S02]  /*e290*/  R2UR UR10, R5 ;  /* 0x00000000050a72ca */ /* 0x000fe400000e0000 */
[----:B------:R-:W-:Y:S02]  /*e2a0*/  R2UR UR8, R3 ;  /* 0x00000000030872ca */ /* 0x000fe400000e0000 */
[----:B------:R-:W-:Y:S05]  /*e2b0*/  R2UR UR9, R4 ;  /* 0x00000000040972ca */ /* 0x000fea00000e0000 */
[----:B------:R-:W-:Y:S02]  /*e2c0*/  UISETP.NE.AND UP0, UPT, UR11, 0x2, UPT ;  /* 0x000000020b00788c */ /* 0x000fe4000bf05270 */
[----:B------:R-:W-:Y:S02]  /*e2d0*/  UISETP.NE.AND UP3, UPT, UR4, URZ, UPT ;  /* 0x000000ff0400728c */ /* 0x000fe4000bf65270 */
[----:B------:R-:W-:Y:S02]  /*e2e0*/  UIADD3 UR4, UPT, UPT, UR42, UR46, URZ ;  /* 0x0000002e2a047290 */ /* 0x000fe4000fffe0ff */
[----:B------:R-:W-:Y:S02]  /*e2f0*/  USEL UR6, URZ, 0x1, UP0 ;  /* 0x00000001ff067887 */ /* 0x000fe40008000000 */
[----:B------:R-:W-:Y:S02]  /*e300*/  ULOP3.LUT UR9, UR9, UR5, URZ, 0x3c, !UPT ;  /* 0x0000000509097292 */ /* 0x000fe4000f8e3cff */
[----:B------:R-:W-:Y:S01]  /*e310*/  ULOP3.LUT UR10, UR10, UR6, URZ, 0x3c, !UPT ;  /* 0x000000060a0a7292 */ /* 0x000fe2000f8e3cff */
[----:B------:R-:W-:Y:S01]  /*e320*/  IMAD.U32 R3, RZ, RZ, UR4 ;  /* 0x00000004ff037e24 */ /* 0x000fe2000f8e00ff */
[----:B------:R-:W-:Y:S02]  /*e330*/  USEL UR4, URZ, 0x1, UP2 ;  /* 0x00000001ff047887 */ /* 0x000fe40009000000 */
[----:B------:R-:W-:Y:S02]  /*e340*/  USEL UR15, UR11, URZ, UP0 ;  /* 0x000000ff0b0f7287 */ /* 0x000fe40008000000 */
[----:B------:R2:W-:Y:S01]  /*e350*/  STL [R1+0x1d4], R3 ;  /* 0x0001d40301007387 */ /* 0x0005e20000100800 */
[----:B------:R-:W-:Y:S01]  /*e360*/  IMAD.U32 R0, RZ, RZ, UR10 ;  /* 0x0000000aff007e24 */ /* 0x000fe2000f8e00ff */
[----:B------:R-:W-:Y:S04]  /*e370*/  ULOP3.LUT UR8, UR8, UR4, URZ, 0x3c, !UPT ;  /* 0x0000000408087292 */ /* 0x000fe8000f8e3cff */
[----:B------:R3:W-:Y:S01]  /*e380*/  STL [R1+0x1ec], R0 ;  /* 0x0001ec0001007387 */ /* 0x0007e20000100800 */
[----:B--2---:R-:W-:Y:S02]  /*e390*/  IMAD.U32 R3, RZ, RZ, UR9 ;  /* 0x00000009ff037e24 */ /* 0x004fe4000f8e00ff */
[----:B---3--:R-:W-:Y:S05]  /*e3a0*/  IMAD.U32 R0, RZ, RZ, UR8 ;  /* 0x00000008ff007e24 */ /* 0x008fea000f8e00ff */
[----:B------:R3:W-:Y:S04]  /*e3b0*/  STL [R1+0x1f4], R0 ;  /* 0x0001f40001007387 */ /* 0x0007e80000100800 */
[----:B------:R3:W-:Y:S01]  /*e3c0*/  STL [R1+0x1f0], R3 ;  /* 0x0001f00301007387 */ /* 0x0007e20000100800 */
[----:B------:R-:W-:Y:S05]  /*e3d0*/  BRA.U UP3, `(.L_x_115) ;  /* 0xffffff6d03387547 */ /* 0x000fea000b83ffff */
[----:B---3--:R-:W2:Y:S02]  /*e3e0*/  LDL.LU R0, [R1+0x1d8] ;  /* 0x0001d80001007983 */ /* 0x008ea40000300800 */
[----:B--2---:R-:W-:-:S13]  /*e3f0*/  R2UR UR4, R0 ;  /* 0x00000000000472ca */ /* 0x004fda00000e0000 */
[----:B------:R-:W-:-:S09]  /*e400*/  UISETP.NE.AND UP0, UPT, UR4, URZ, UPT ;  /* 0x000000ff0400728c */ /* 0x000fd2000bf05270 */
[----:B------:R-:W-:Y:S05]  /*e410*/  BRA.U !UP0, `(.L_x_116) ;  /* 0x00000001084c7547 */ /* 0x000fea000b800000 */
[----:B------:R-:W2:Y:S02]  /*e420*/  LDCU.64 UR4, c[0x0][0x890] ;  /* 0x00011200ff0477ac */ /* 0x000ea40008000a00 */
[----:B--2---:R-:W-:-:S04]  /*e430*/  UISETP.NE.U32.AND UP0, UPT, UR4, URZ, UPT ;  /* 0x000000ff0400728c */ /* 0x004fc8000bf05070 */
[----:B------:R-:W-:-:S09]  /*e440*/  UISETP.NE.AND.EX UP0, UPT, UR5, URZ, UPT, UP0 ;  /* 0x000000ff0500728c */ /* 0x000fd2000bf05300 */
[----:B------:R-:W-:Y:S05]  /*e450*/  BRA.U UP0, `(.L_x_117) ;  /* 0x00000001000c7547 */ /* 0x000fea000b800000 */
[----:B------:R-:W-:-:S13]  /*e460*/  FSETP.NEU.AND P0, PT, R250, RZ, PT ;  /* 0x000000fffa00720b */ /* 0x000fda0003f0d000 */
[----:B------:R-:W-:Y:S05]  /*e470*/  @!P0 EXIT ;  /* 0x000000000000894d */ /* 0x000fea0003800000 */
[----:B------:R-:W-:Y:S05]  /*e480*/  BRA `(.L_x_116) ;  /* 0x0000000000307947 */ /* 0x000fea0003800000 */
.L_x_117:
[----:B------:R-:W2:Y:S01]  /*e490*/  LDL.LU R0, [R1+0x1d0] ;  /* 0x0001d00001007983 */ /* 0x000ea20000300800 */
[----:B------:R-:W-:Y:S01]  /*e4a0*/  BSSY.RECONVERGENT B0, `(.L_x_116) ;  /* 0x000000a000007945 */ /* 0x000fe20003800200 */
[----:B--2---:R-:W-:-:S13]  /*e4b0*/  LOP3.LUT P0, RZ, R0, 0xff, RZ, 0xc0, !PT ;  /* 0x000000ff00ff7812 */ /* 0x004fda000780c0ff */
[----:B------:R-:W-:Y:S05]  /*e4c0*/  @P0 BRA `(.L_x_118) ;  /* 0x0000000000140947 */ /* 0x000fea0003800000 */
[----:B------:R-:W2:Y:S02]  /*e4d0*/  LDCU.64 UR4, c[0x0][0x888] ;  /* 0x00011100ff0477ac */ /* 0x000ea40008000a00 */
[----:B--2---:R-:W-:-:S04]  /*e4e0*/  ISETP.NE.U32.AND P0, PT, RZ, UR4, PT ;  /* 0x00000004ff007c0c */ /* 0x004fc8000bf05070 */
[----:B------:R-:W-:-:S13]  /*e4f0*/  ISETP.NE.AND.EX P0, PT, RZ, UR5, PT, P0 ;  /* 0x00000005ff007c0c */ /* 0x000fda000bf05300 */
[----:B------:R-:W-:Y:S05]  /*e500*/  @!P0 EXIT ;  /* 0x000000000000894d */ /* 0x000fea0003800000 */
[----:B------:R-:W-:Y:S05]  /*e510*/  BRA `(.L_x_119) ;  /* 0x0000000000087947 */ /* 0x000fea0003800000 */
.L_x_118:
[----:B------:R-:W-:-:S13]  /*e520*/  FSETP.NEU.AND P0, PT, R250, RZ, PT ;  /* 0x000000fffa00720b */ /* 0x000fda0003f0d000 */
[----:B------:R-:W-:Y:S05]  /*e530*/  @!P0 EXIT ;  /* 0x000000000000894d */ /* 0x000fea0003800000 */
.L_x_119:
[----:B------:R-:W-:Y:S05]  /*e540*/  BSYNC.RECONVERGENT B0 ;  /* 0x0000000000007941 */ /* 0x000fea0003800200 */
.L_x_116:
[----:B------:R-:W-:-:S04]  /*e550*/  DEPBAR.LE SB0, 0x0 ;  /* 0x000080000000791a */ /* 0x000fc80000000000 */
[----:B------:R-:W-:Y:S05]  /*e560*/  EXIT ;  /* 0x000000000000794d */ /* 0x000fea0003800000 */
.L_x_20:
[----:B---3--:R3:W4:Y:S02]  /*e570*/  SYNCS.PHASECHK.TRANS64.TRYWAIT P0, [R5+URZ+0x110], R4 ;  /* 0x00011004050075a7 */ /* 0x00872400080011ff */
[----:B----4-:R-:W-:Y:S05]  /*e580*/  @!P0 NANOSLEEP.SYNCS 0x989680 ;  /* 0x009896800000895d */ /* 0x010fea0003900000 */
[----:B------:R-:W4:Y:S02]  /*e590*/  @!P0 SYNCS.PHASECHK.TRANS64 P0, [R5+URZ+0x110], R4 ;  /* 0x00011004050085a7 */ /* 0x000f2400080010ff */
[----:B----4-:R-:W-:Y:S05]  /*e5a0*/  @!P0 BRA `(.L_x_20) ;  /* 0xfffffffc00f08947 */ /* 0x010fea000383ffff */
[----:B------:R-:W-:Y:S05]  /*e5b0*/  BRA `(.L_x_120) ;  /* 0xffffff3000947947 */ /* 0x000fea000383ffff */
.L_x_23:
[----:B-1----:R-:W-:Y:S07]  /*e5c0*/  MOV R4, UR33 ;  /* 0x0000002100047c02 */ /* 0x002fee0008000f00 */
.L_x_121:
[----:B-1----:R1:W3:Y:S02]  /*e5d0*/  SYNCS.PHASECHK.TRANS64.TRYWAIT P0, [R4+URZ+0x48], R7 ;  /* 0x00004807040075a7 */ /* 0x0022e400080011ff */
[----:B---3--:R-:W-:Y:S05]  /*e5e0*/  @!P0 NANOSLEEP.SYNCS 0x989680 ;  /* 0x009896800000895d */ /* 0x008fea0003900000 */
[----:B------:R-:W3:Y:S02]  /*e5f0*/  @!P0 SYNCS.PHASECHK.TRANS64 P0, [R4+URZ+0x48], R7 ;  /* 0x00004807040085a7 */ /* 0x000ee400080010ff */
[----:B---3--:R-:W-:Y:S05]  /*e600*/  @!P0 BRA `(.L_x_121) ;  /* 0xfffffffc00f08947 */ /* 0x008fea000383ffff */
[----:B------:R-:W-:Y:S05]  /*e610*/  BRA `(.L_x_22) ;  /* 0xffffff3000e47947 */ /* 0x000fea000383ffff */
.L_x_29:
[----:B-1----:R-:W-:Y:S07]  /*e620*/  MOV R4, UR17 ;  /* 0x0000001100047c02 */ /* 0x002fee0008000f00 */
.L_x_122:
[----:B-1----:R1:W3:Y:S02]  /*e630*/  SYNCS.PHASECHK.TRANS64.TRYWAIT P0, [R4+URZ+0x48], R7 ;  /* 0x00004807040075a7 */ /* 0x0022e400080011ff */
[----:B---3--:R-:W-:Y:S05]  /*e640*/  @!P0 NANOSLEEP.SYNCS 0x989680 ;  /* 0x009896800000895d */ /* 0x008fea0003900000 */
[----:B------:R-:W3:Y:S02]  /*e650*/  @!P0 SYNCS.PHASECHK.TRANS64 P0, [R4+URZ+0x48], R7 ;  /* 0x00004807040085a7 */ /* 0x000ee400080010ff */
[----:B---3--:R-:W-:Y:S05]  /*e660*/  @!P0 BRA `(.L_x_122) ;  /* 0xfffffffc00f08947 */ /* 0x008fea000383ffff */
[----:B------:R-:W-:Y:S05]  /*e670*/  BRA `(.L_x_28) ;  /* 0xffffff34008c7947 */ /* 0x000fea000383ffff */
.L_x_33:
[----:B-1----:R1:W3:Y:S02]  /*e680*/  SYNCS.PHASECHK.TRANS64.TRYWAIT P0, [R12+URZ+0xc0], R5 ;  /* 0x0000c0050c0075a7 */ /* 0x0022e400080011ff */
[----:B---3--:R-:W-:Y:S05]  /*e690*/  @!P0 NANOSLEEP.SYNCS 0x989680 ;  /* 0x009896800000895d */ /* 0x008fea0003900000 */
[----:B------:R-:W3:Y:S02]  /*e6a0*/  @!P0 SYNCS.PHASECHK.TRANS64 P0, [R12+URZ+0xc0], R5 ;  /* 0x0000c0050c0085a7 */ /* 0x000ee400080010ff */
[----:B---3--:R-:W-:Y:S05]  /*e6b0*/  @!P0 BRA `(.L_x_33) ;  /* 0xfffffffc00f08947 */ /* 0x008fea000383ffff */
[----:B------:R-:W-:Y:S05]  /*e6c0*/  BRA `(.L_x_123) ;  /* 0xffffff38001c7947 */ /* 0x000fea000383ffff */
.L_x_37:
[----:B------:R-:W-:-:S07]  /*e6d0*/  MOV R0, UR5 ;  /* 0x0000000500007c02 */ /* 0x000fce0008000f00 */
.L_x_124:
[----:B-1----:R1:W2:Y:S02]  /*e6e0*/  SYNCS.PHASECHK.TRANS64.TRYWAIT P0, [R0+URZ], R3 ;  /* 0x00000003000075a7 */ /* 0x0022a400080011ff */
[----:B--2---:R-:W-:Y:S05]  /*e6f0*/  @!P0 NANOSLEEP.SYNCS 0x989680 ;  /* 0x009896800000895d */ /* 0x004fea0003900000 */
[----:B------:R-:W2:Y:S02]  /*e700*/  @!P0 SYNCS.PHASECHK.TRANS64 P0, [R0+URZ], R3 ;  /* 0x00000003000085a7 */ /* 0x000ea400080010ff */
[----:B--2---:R-:W-:Y:S05]  /*e710*/  @!P0 BRA `(.L_x_124) ;  /* 0xfffffffc00f08947 */ /* 0x004fea000383ffff */
[----:B------:R-:W-:Y:S05]  /*e720*/  BRA `(.L_x_125) ;  /* 0xffffff3c00c87947 */ /* 0x000fea000383ffff */
.L_x_38:
[----:B------:R-:W-:-:S07]  /*e730*/  MOV R0, UR5 ;  /* 0x0000000500007c02 */ /* 0x000fce0008000f00 */
.L_x_126:
[----:B-1----:R1:W2:Y:S02]  /*e740*/  SYNCS.PHASECHK.TRANS64.TRYWAIT P0, [R0+URZ], R3 ;  /* 0x00000003000075a7 */ /* 0x0022a400080011ff */
[----:B--2---:R-:W-:Y:S05]  /*e750*/  @!P0 NANOSLEEP.SYNCS 0x989680 ;  /* 0x009896800000895d */ /* 0x004fea0003900000 */
[----:B------:R-:W2:Y:S02]  /*e760*/  @!P0 SYNCS.PHASECHK.TRANS64 P0, [R0+URZ], R3 ;  /* 0x00000003000085a7 */ /* 0x000ea400080010ff */
[----:B--2---:R-:W-:Y:S05]  /*e770*/  @!P0 BRA `(.L_x_126) ;  /* 0xfffffffc00f08947 */ /* 0x004fea000383ffff */
[----:B------:R-:W-:Y:S05]  /*e780*/  BRA `(.L_x_127) ;  /* 0xffffff3c00d47947 */ /* 0x000fea000383ffff */
.L_x_39:
[----:B------:R-:W-:-:S07]  /*e790*/  MOV R0, UR5 ;  /* 0x0000000500007c02 */ /* 0x000fce0008000f00 */
.L_x_128:
[----:B-1----:R1:W2:Y:S02]  /*e7a0*/  SYNCS.PHASECHK.TRANS64.TRYWAIT P0, [R0+URZ], R3 ;  /* 0x00000003000075a7 */ /* 0x0022a400080011ff */
[----:B--2---:R-:W-:Y:S05]  /*e7b0*/  @!P0 NANOSLEEP.SYNCS 0x989680 ;  /* 0x009896800000895d */ /* 0x004fea0003900000 */
[----:B------:R-:W2:Y:S02]  /*e7c0*/  @!P0 SYNCS.PHASECHK.TRANS64 P0, [R0+URZ], R3 ;  /* 0x00000003000085a7 */ /* 0x000ea400080010ff */
[----:B--2---:R-:W-:Y:S05]  /*e7d0*/  @!P0 BRA `(.L_x_128) ;  /* 0xfffffffc00f08947 */ /* 0x004fea000383ffff */
[----:B------:R-:W-:Y:S05]  /*e7e0*/  BRA `(.L_x_129) ;  /* 0xffffff3c00e07947 */ /* 0x000fea000383ffff */
.L_x_40:
[----:B------:R-:W-:-:S07]  /*e7f0*/  MOV R0, UR5 ;  /* 0x0000000500007c02 */ /* 0x000fce0008000f00 */
.L_x_130:
[----:B-1----:R1:W2:Y:S02]  /*e800*/  SYNCS.PHASECHK.TRANS64.TRYWAIT P0, [R0+URZ], R3 ;  /* 0x00000003000075a7 */ /* 0x0022a400080011ff */
[----:B--2---:R-:W-:Y:S05]  /*e810*/  @!P0 NANOSLEEP.SYNCS 0x989680 ;  /* 0x009896800000895d */ /* 0x004fea0003900000 */
[----:B------:R-:W2:Y:S02]  /*e820*/  @!P0 SYNCS.PHASECHK.TRANS64 P0, [R0+URZ], R3 ;  /* 0x00000003000085a7 */ /* 0x000ea400080010ff */
[----:B--2---:R-:W-:Y:S05]  /*e830*/  @!P0 BRA `(.L_x_130) ;  /* 0xfffffffc00f08947 */ /* 0x004fea000383ffff */
[----:B------:R-:W-:Y:S05]  /*e840*/  BRA `(.L_x_131) ;  /* 0xffffff3c00ec7947 */ /* 0x000fea000383ffff */
.L_x_41:
[----:B------:R-:W-:-:S07]  /*e850*/  MOV R0, UR5 ;  /* 0x0000000500007c02 */ /* 0x000fce0008000f00 */
.L_x_132:
[----:B-1----:R1:W2:Y:S02]  /*e860*/  SYNCS.PHASECHK.TRANS64.TRYWAIT P0, [R0+URZ], R3 ;  /* 0x00000003000075a7 */ /* 0x0022a400080011ff */
[----:B--2---:R-:W-:Y:S05]  /*e870*/  @!P0 NANOSLEEP.SYNCS 0x989680 ;  /* 0x009896800000895d */ /* 0x004fea0003900000 */
[----:B------:R-:W2:Y:S02]  /*e880*/  @!P0 SYNCS.PHASECHK.TRANS64 P0, [R0+URZ], R3 ;  /* 0x00000003000085a7 */ /* 0x000ea400080010ff */
[----:B--2---:R-:W-:Y:S05]  /*e890*/  @!P0 BRA `(.L_x_132) ;  /* 0xfffffffc00f08947 */ /* 0x004fea000383ffff */
[----:B------:R-:W-:Y:S05]  /*e8a0*/  BRA `(.L_x_133) ;  /* 0xffffff3c00f87947 */ /* 0x000fea000383ffff */
.L_x_42:
[----:B------:R-:W-:-:S07]  /*e8b0*/  MOV R0, UR5 ;  /* 0x0000000500007c02 */ /* 0x000fce0008000f00 */
.L_x_134:
[----:B-1----:R1:W2:Y:S02]  /*e8c0*/  SYNCS.PHASECHK.TRANS64.TRYWAIT P0, [R0+URZ], R3 ;  /* 0x00000003000075a7 */ /* 0x0022a400080011ff */
[----:B--2---:R-:W-:Y:S05]  /*e8d0*/  @!P0 NANOSLEEP.SYNCS 0x989680 ;  /* 0x009896800000895d */ /* 0x004fea0003900000 */
[----:B------:R-:W2:Y:S02]  /*e8e0*/  @!P0 SYNCS.PHASECHK.TRANS64 P0, [R0+URZ], R3 ;  /* 0x00000003000085a7 */ /* 0x000ea400080010ff */
[----:B--2---:R-:W-:Y:S05]  /*e8f0*/  @!P0 BRA `(.L_x_134) ;  /* 0xfffffffc00f08947 */ /* 0x004fea000383ffff */
[----:B------:R-:W-:Y:S05]  /*e900*/  BRA `(.L_x_135) ;  /* 0xffffff4000047947 */ /* 0x000fea000383ffff */
.L_x_43:
[----:B------:R-:W-:-:S07]  /*e910*/  MOV R0, UR5 ;  /* 0x0000000500007c02 */ /* 0x000fce0008000f00 */
.L_x_136:
[----:B-1----:R1:W2:Y:S02]  /*e920*/  SYNCS.PHASECHK.TRANS64.TRYWAIT P0, [R0+URZ], R3 ;  /* 0x00000003000075a7 */ /* 0x0022a400080011ff */
[----:B--2---:R-:W-:Y:S05]  /*e930*/  @!P0 NANOSLEEP.SYNCS 0x989680 ;  /* 0x009896800000895d */ /* 0x004fea0003900000 */
[----:B------:R-:W2:Y:S02]  /*e940*/  @!P0 SYNCS.PHASECHK.TRANS64 P0, [R0+URZ], R3 ;  /* 0x00000003000085a7 */ /* 0x000ea400080010ff */
[----:B--2---:R-:W-:Y:S05]  /*e950*/  @!P0 BRA `(.L_x_136) ;  /* 0xfffffffc00f08947 */ /* 0x004fea000383ffff */
[----:B------:R-:W-:Y:S05]  /*e960*/  BRA `(.L_x_137) ;  /* 0xffffff4000107947 */ /* 0x000fea000383ffff */
.L_x_44:
[----:B------:R-:W-:-:S07]  /*e970*/  MOV R0, UR5 ;  /* 0x0000000500007c02 */ /* 0x000fce0008000f00 */
.L_x_138:
[----:B-1----:R1:W2:Y:S02]  /*e980*/  SYNCS.PHASECHK.TRANS64.TRYWAIT P0, [R0+URZ], R3 ;  /* 0x00000003000075a7 */ /* 0x0022a400080011ff */
[----:B--2---:R-:W-:Y:S05]  /*e990*/  @!P0 NANOSLEEP.SYNCS 0x989680 ;  /* 0x009896800000895d */ /* 0x004fea0003900000 */
[----:B------:R-:W2:Y:S02]  /*e9a0*/  @!P0 SYNCS.PHASECHK.TRANS64 P0, [R0+URZ], R3 ;  /* 0x00000003000085a7 */ /* 0x000ea400080010ff */
[----:B--2---:R-:W-:Y:S05]  /*e9b0*/  @!P0 BRA `(.L_x_138) ;  /* 0xfffffffc00f08947 */ /* 0x004fea000383ffff */
[----:B------:R-:W-:Y:S05]  /*e9c0*/  BRA `(.L_x_139) ;  /* 0xffffff40001c7947 */ /* 0x000fea000383ffff */
.L_x_47:
[----:B-1----:R1:W3:Y:S02]  /*e9d0*/  SYNCS.PHASECHK.TRANS64.TRYWAIT P0, [R2+URZ+0x100], R5 ;  /* 0x00010005020075a7 */ /* 0x0022e400080011ff */
[----:B---3--:R-:W-:Y:S05]  /*e9e0*/  @!P0 NANOSLEEP.SYNCS 0x989680 ;  /* 0x009896800000895d */ /* 0x008fea0003900000 */
[----:B------:R-:W3:Y:S02]  /*e9f0*/  @!P0 SYNCS.PHASECHK.TRANS64 P0, [R2+URZ+0x100], R5 ;  /* 0x00010005020085a7 */ /* 0x000ee400080010ff */
[----:B---3--:R-:W-:Y:S05]  /*ea00*/  @!P0 BRA `(.L_x_47) ;  /* 0xfffffffc00f08947 */ /* 0x008fea000383ffff */
[----:B------:R-:W-:Y:S05]  /*ea10*/  BRA `(.L_x_140) ;  /* 0xffffff4000787947 */ /* 0x000fea000383ffff */
.L_x_48:
[----:B------:R-:W-:-:S07]  /*ea20*/  MOV R2, UR5 ;  /* 0x0000000500027c02 */ /* 0x000fce0008000f00 */
.L_x_141:
[----:B-1----:R1:W3:Y:S02]  /*ea30*/  SYNCS.PHASECHK.TRANS64.TRYWAIT P0, [R2+URZ+0xd0], R5 ;  /* 0x0000d005020075a7 */ /* 0x0022e400080011ff */
[----:B---3--:R-:W-:Y:S05]  /*ea40*/  @!P0 NANOSLEEP.SYNCS 0x989680 ;  /* 0x009896800000895d */ /* 0x008fea0003900000 */
[----:B------:R-:W3:Y:S02]  /*ea50*/  @!P0 SYNCS.PHASECHK.TRANS64 P0, [R2+URZ+0xd0], R5 ;  /* 0x0000d005020085a7 */ /* 0x000ee400080010ff */
[----:B---3--:R-:W-:Y:S05]  /*ea60*/  @!P0 BRA `(.L_x_141) ;  /* 0xfffffffc00f08947 */ /* 0x008fea000383ffff */
[----:B------:R-:W-:Y:S05]  /*ea70*/  BRA `(.L_x_142) ;  /* 0xffffff4000887947 */ /* 0x000fea000383ffff */
.L_x_49:
[----:B-1----:R1:W3:Y:S02]  /*ea80*/  SYNCS.PHASECHK.TRANS64.TRYWAIT P1, [R2+URZ+0xc0], R5 ;  /* 0x0000c005020075a7 */ /* 0x0022e400080211ff */
[----:B---3--:R-:W-:Y:S05]  /*ea90*/  @!P1 NANOSLEEP.SYNCS 0x989680 ;  /* 0x009896800000995d */ /* 0x008fea0003900000 */
[----:B------:R-:W3:Y:S02]  /*eaa0*/  @!P1 SYNCS.PHASECHK.TRANS64 P1, [R2+URZ+0xc0], R5 ;  /* 0x0000c005020095a7 */ /* 0x000ee400080210ff */
[----:B---3--:R-:W-:Y:S05]  /*eab0*/  @!P1 BRA `(.L_x_49) ;  /* 0xfffffffc00f09947 */ /* 0x008fea000383ffff */
[----:B------:R-:W-:Y:S05]  /*eac0*/  BRA `(.L_x_143) ;  /* 0xffffff4000b87947 */ /* 0x000fea000383ffff */
.L_x_52:
[----:B------:R-:W-:-:S07]  /*ead0*/  MOV R0, UR5 ;  /* 0x0000000500007c02 */ /* 0x000fce0008000f00 */
.L_x_144:
[----:B-1----:R1:W3:Y:S02]  /*eae0*/  SYNCS.PHASECHK.TRANS64.TRYWAIT P0, [R0+URZ+0xd0], R3 ;  /* 0x0000d003000075a7 */ /* 0x0022e400080011ff */
[----:B---3--:R-:W-:Y:S05]  /*eaf0*/  @!P0 NANOSLEEP.SYNCS 0x989680 ;  /* 0x009896800000895d */ /* 0x008fea0003900000 */
[----:B------:R-:W3:Y:S02]  /*eb00*/  @!P0 SYNCS.PHASECHK.TRANS64 P0, [R0+URZ+0xd0], R3 ;  /* 0x0000d003000085a7 */ /* 0x000ee400080010ff */
[----:B---3--:R-:W-:Y:S05]  /*eb10*/  @!P0 BRA `(.L_x_144) ;  /* 0xfffffffc00f08947 */ /* 0x008fea000383ffff */
[----:B------:R-:W-:Y:S05]  /*eb20*/  BRA `(.L_x_51) ;  /* 0xffffff44000c7947 */ /* 0x000fea000383ffff */
.L_x_59:
[----:B-1----:R1:W3:Y:S02]  /*eb30*/  SYNCS.PHASECHK.TRANS64.TRYWAIT P1, [R0+URZ+0xc0], R5 ;  /* 0x0000c005000075a7 */ /* 0x0022e400080211ff */
[----:B---3--:R-:W-:Y:S05]  /*eb40*/  @!P1 NANOSLEEP.SYNCS 0x989680 ;  /* 0x009896800000995d */ /* 0x008fea0003900000 */
[----:B------:R-:W3:Y:S02]  /*eb50*/  @!P1 SYNCS.PHASECHK.TRANS64 P1, [R0+URZ+0xc0], R5 ;  /* 0x0000c005000095a7 */ /* 0x000ee400080210ff */
[----:B---3--:R-:W-:Y:S05]  /*eb60*/  @!P1 BRA `(.L_x_59) ;  /* 0xfffffffc00f09947 */ /* 0x008fea000383ffff */
[----:B------:R-:W-:Y:S05]  /*eb70*/  BRA `(.L_x_145) ;  /* 0xffffff4800647947 */ /* 0x000fea000383ffff */
.L_x_60:
[----:B------:R-:W-:-:S07]  /*eb80*/  MOV R3, UR14 ;  /* 0x0000000e00037c02 */ /* 0x000fce0008000f00 */
.L_x_146:
[----:B-1----:R1:W2:Y:S02]  /*eb90*/  SYNCS.PHASECHK.TRANS64.TRYWAIT P0, [R3+URZ+0xf0], R0 ;  /* 0x0000f000030075a7 */ /* 0x0022a400080011ff */
[----:B--2---:R-:W-:Y:S05]  /*eba0*/  @!P0 NANOSLEEP.SYNCS 0x989680 ;  /* 0x009896800000895d */ /* 0x004fea0003900000 */
[----:B------:R-:W2:Y:S02]  /*ebb0*/  @!P0 SYNCS.PHASECHK.TRANS64 P0, [R3+URZ+0xf0], R0 ;  /* 0x0000f000030085a7 */ /* 0x000ea400080010ff */
[----:B--2---:R-:W-:Y:S05]  /*ebc0*/  @!P0 BRA `(.L_x_146) ;  /* 0xfffffffc00f08947 */ /* 0x004fea000383ffff */
[----:B------:R-:W-:Y:S05]  /*ebd0*/  BRA `(.L_x_147) ;  /* 0xffffff4800947947 */ /* 0x000fea000383ffff */
.L_x_63:
[----:B------:R-:W-:Y:S07]  /*ebe0*/  MOV R0, UR7 ;  /* 0x0000000700007c02 */ /* 0x000fee0008000f00 */
.L_x_148:
[----:B-1----:R1:W2:Y:S02]  /*ebf0*/  SYNCS.PHASECHK.TRANS64.TRYWAIT P0, [R0+URZ], R3 ;  /* 0x00000003000075a7 */ /* 0x0022a400080011ff */
[----:B--2---:R-:W-:Y:S05]  /*ec00*/  @!P0 NANOSLEEP.SYNCS 0x989680 ;  /* 0x009896800000895d */ /* 0x004fea0003900000 */
[----:B------:R-:W2:Y:S02]  /*ec10*/  @!P0 SYNCS.PHASECHK.TRANS64 P0, [R0+URZ], R3 ;  /* 0x00000003000085a7 */ /* 0x000ea400080010ff */
[----:B--2---:R-:W-:Y:S05]  /*ec20*/  @!P0 BRA `(.L_x_148) ;  /* 0xfffffffc00f08947 */ /* 0x004fea000383ffff */
[----:B------:R-:W-:Y:S05]  /*ec30*/  BRA `(.L_x_62) ;  /* 0xffffff4800b47947 */ /* 0x000fea000383ffff */
.L_x_66:
[----:B------:R-:W-:-:S07]  /*ec40*/  MOV R0, UR5 ;  /* 0x0000000500007c02 */ /* 0x000fce0008000f00 */
.L_x_149:
[----:B--2---:R2:W3:Y:S02]  /*ec50*/  SYNCS.PHASECHK.TRANS64.TRYWAIT P0, [R0+URZ], R3 ;  /* 0x00000003000075a7 */ /* 0x0044e400080011ff */
[----:B---3--:R-:W-:Y:S05]  /*ec60*/  @!P0 NANOSLEEP.SYNCS 0x989680 ;  /* 0x009896800000895d */ /* 0x008fea0003900000 */
[----:B------:R-:W3:Y:S02]  /*ec70*/  @!P0 SYNCS.PHASECHK.TRANS64 P0, [R0+URZ], R3 ;  /* 0x00000003000085a7 */ /* 0x000ee400080010ff */
[----:B---3--:R-:W-:Y:S05]  /*ec80*/  @!P0 BRA `(.L_x_149) ;  /* 0xfffffffc00f08947 */ /* 0x008fea000383ffff */
[----:B------:R-:W-:Y:S05]  /*ec90*/  BRA `(.L_x_150) ;  /* 0xffffff4c00587947 */ /* 0x000fea000383ffff */
.L_x_67:
[----:B------:R-:W-:-:S07]  /*eca0*/  MOV R0, UR6 ;  /* 0x0000000600007c02 */ /* 0x000fce0008000f00 */
.L_x_151:
[----:B--2---:R2:W3:Y:S02]  /*ecb0*/  SYNCS.PHASECHK.TRANS64.TRYWAIT P0, [R0+URZ], R3 ;  /* 0x00000003000075a7 */ /* 0x0044e400080011ff */
[----:B---3--:R-:W-:Y:S05]  /*ecc0*/  @!P0 NANOSLEEP.SYNCS 0x989680 ;  /* 0x009896800000895d */ /* 0x008fea0003900000 */
[----:B------:R-:W3:Y:S02]  /*ecd0*/  @!P0 SYNCS.PHASECHK.TRANS64 P0, [R0+URZ], R3 ;  /* 0x00000003000085a7 */ /* 0x000ee400080010ff */
[----:B---3--:R-:W-:Y:S05]  /*ece0*/  @!P0 BRA `(.L_x_151) ;  /* 0xfffffffc00f08947 */ /* 0x008fea000383ffff */
[----:B------:R-:W-:Y:S05]  /*ecf0*/  BRA `(.L_x_152) ;  /* 0xffffff4c00647947 */ /* 0x000fea000383ffff */
.L_x_72:
[----:B---3--:R3:W4:Y:S02]  /*ed00*/  SYNCS.PHASECHK.TRANS64.TRYWAIT P0, [R3+URZ+0xc0], R0 ;  /* 0x0000c000030075a7 */ /* 0x00872400080011ff */
[----:B----4-:R-:W-:Y:S05]  /*ed10*/  @!P0 NANOSLEEP.SYNCS 0x989680 ;  /* 0x009896800000895d */ /* 0x010fea0003900000 */
[----:B------:R-:W4:Y:S02]  /*ed20*/  @!P0 SYNCS.PHASECHK.TRANS64 P0, [R3+URZ+0xc0], R0 ;  /* 0x0000c000030085a7 */ /* 0x000f2400080010ff */
[----:B----4-:R-:W-:Y:S05]  /*ed30*/  @!P0 BRA `(.L_x_72) ;  /* 0xfffffffc00f08947 */ /* 0x010fea000383ffff */
[----:B------:R-:W-:Y:S05]  /*ed40*/  BRA `(.L_x_153) ;  /* 0xffffff5000847947 */ /* 0x000fea000383ffff */
.L_x_75:
[----:B------:R-:W-:Y:S07]  /*ed50*/  MOV R0, UR6 ;  /* 0x0000000600007c02 */ /* 0x000fee0008000f00 */
.L_x_154:
[----:B-1----:R1:W3:Y:S02]  /*ed60*/  SYNCS.PHASECHK.TRANS64.TRYWAIT P1, [R0+URZ+0xb8], R3 ;  /* 0x0000b803000075a7 */ /* 0x0022e400080211ff */
[----:B---3--:R-:W-:Y:S05]  /*ed70*/  @!P1 NANOSLEEP.SYNCS 0x989680 ;  /* 0x009896800000995d */ /* 0x008fea0003900000 */
[----:B------:R-:W3:Y:S02]  /*ed80*/  @!P1 SYNCS.PHASECHK.TRANS64 P1, [R0+URZ+0xb8], R3 ;  /* 0x0000b803000095a7 */ /* 0x000ee400080210ff */
[----:B---3--:R-:W-:Y:S05]  /*ed90*/  @!P1 BRA `(.L_x_154) ;  /* 0xfffffffc00f09947 */ /* 0x008fea000383ffff */
[----:B------:R-:W-:Y:S05]  /*eda0*/  BRA `(.L_x_74) ;  /* 0xffffff5400f47947 */ /* 0x000fea000383ffff */
.L_x_78:
[----:B------:R-:W-:Y:S07]  /*edb0*/  MOV R3, UR5 ;  /* 0x0000000500037c02 */ /* 0x000fee0008000f00 */
.L_x_155:
[----:B-1----:R1:W3:Y:S02]  /*edc0*/  SYNCS.PHASECHK.TRANS64.TRYWAIT P2, [R3+URZ+0xa0], R0 ;  /* 0x0000a000030075a7 */ /* 0x0022e400080411ff */
[----:B---3--:R-:W-:Y:S05]  /*edd0*/  @!P2 NANOSLEEP.SYNCS 0x989680 ;  /* 0x009896800000a95d */ /* 0x008fea0003900000 */
[----:B------:R-:W3:Y:S02]  /*ede0*/  @!P2 SYNCS.PHASECHK.TRANS64 P2, [R3+URZ+0xa0], R0 ;  /* 0x0000a0000300a5a7 */ /* 0x000ee400080410ff */
[----:B---3--:R-:W-:Y:S05]  /*edf0*/  @!P2 BRA `(.L_x_155) ;  /* 0xfffffffc00f0a947 */ /* 0x008fea000383ffff */
[----:B------:R-:W-:Y:S05]  /*ee00*/  BRA `(.L_x_156) ;  /* 0xffffff58005c7947 */ /* 0x000fea000383ffff */
.L_x_80:
[----:B---3--:R-:W-:-:S07]  /*ee10*/  MOV R0, UR4 ;  /* 0x0000000400007c02 */ /* 0x008fce0008000f00 */
.L_x_157:
[----:B-1----:R1:W3:Y:S02]  /*ee20*/  SYNCS.PHASECHK.TRANS64.TRYWAIT P0, [R0+URZ], R3 ;  /* 0x00000003000075a7 */ /* 0x0022e400080011ff */
[----:B---3--:R-:W-:Y:S05]  /*ee30*/  @!P0 NANOSLEEP.SYNCS 0x989680 ;  /* 0x009896800000895d */ /* 0x008fea0003900000 */
[----:B------:R-:W3:Y:S02]  /*ee40*/  @!P0 SYNCS.PHASECHK.TRANS64 P0, [R0+URZ], R3 ;  /* 0x00000003000085a7 */ /* 0x000ee400080010ff */
[----:B---3--:R-:W-:Y:S05]  /*ee50*/  @!P0 BRA `(.L_x_157) ;  /* 0xfffffffc00f08947 */ /* 0x008fea000383ffff */
[----:B------:R-:W-:Y:S05]  /*ee60*/  BRA `(.L_x_158) ;  /* 0xffffff5c00e87947 */ /* 0x000fea000383ffff */
.L_x_82:
[----:B------:R-:W-:Y:S07]  /*ee70*/  MOV R0, UR4 ;  /* 0x0000000400007c02 */ /* 0x000fee0008000f00 */
.L_x_159:
[----:B-1----:R1:W2:Y:S02]  /*ee80*/  SYNCS.PHASECHK.TRANS64.TRYWAIT P0, [R0+URZ+0xc0], R3 ;  /* 0x0000c003000075a7 */ /* 0x0022a400080011ff */
[----:B--2---:R-:W-:Y:S05]  /*ee90*/  @!P0 NANOSLEEP.SYNCS 0x989680 ;  /* 0x009896800000895d */ /* 0x004fea0003900000 */
[----:B------:R-:W2:Y:S02]  /*eea0*/  @!P0 SYNCS.PHASECHK.TRANS64 P0, [R0+URZ+0xc0], R3 ;  /* 0x0000c003000085a7 */ /* 0x000ea400080010ff */
[----:B--2---:R-:W-:Y:S05]  /*eeb0*/  @!P0 BRA `(.L_x_159) ;  /* 0xfffffffc00f08947 */ /* 0x004fea000383ffff */
[----:B------:R-:W-:Y:S05]  /*eec0*/  BRA `(.L_x_160) ;  /* 0xffffff6000a47947 */ /* 0x000fea000383ffff */
.L_x_92:
[----:B-1----:R1:W4:Y:S02]  /*eed0*/  SYNCS.PHASECHK.TRANS64.TRYWAIT P1, [R4+URZ+0x90], R9 ;  /* 0x00009009040075a7 */ /* 0x00232400080211ff */
[----:B----4-:R-:W-:Y:S05]  /*eee0*/  @!P1 NANOSLEEP.SYNCS 0x989680 ;  /* 0x009896800000995d */ /* 0x010fea0003900000 */
[----:B------:R-:W4:Y:S02]  /*eef0*/  @!P1 SYNCS.PHASECHK.TRANS64 P1, [R4+URZ+0x90], R9 ;  /* 0x00009009040095a7 */ /* 0x000f2400080210ff */
[----:B----4-:R-:W-:Y:S05]  /*ef00*/  @!P1 BRA `(.L_x_92) ;  /* 0xfffffffc00f09947 */ /* 0x010fea000383ffff */
[----:B------:R-:W-:Y:S05]  /*ef10*/  BRA `(.L_x_91) ;  /* 0xffffff7800287947 */ /* 0x000fea000383ffff */
.L_x_94:
[----:B----4-:R4:W1:Y:S02]  /*ef20*/  SYNCS.PHASECHK.TRANS64.TRYWAIT P1, [R0+URZ+0xe0], R5 ;  /* 0x0000e005000075a7 */ /* 0x01086400080211ff */
[----:B-1----:R-:W-:Y:S05]  /*ef30*/  @!P1 NANOSLEEP.SYNCS 0x989680 ;  /* 0x009896800000995d */ /* 0x002fea0003900000 */
[----:B------:R-:W1:Y:S02]  /*ef40*/  @!P1 SYNCS.PHASECHK.TRANS64 P1, [R0+URZ+0xe0], R5 ;  /* 0x0000e005000095a7 */ /* 0x000e6400080210ff */
[----:B-1----:R-:W-:Y:S05]  /*ef50*/  @!P1 BRA `(.L_x_94) ;  /* 0xfffffffc00f09947 */ /* 0x002fea000383ffff */
[----:B------:R-:W-:Y:S05]  /*ef60*/  BRA `(.L_x_93) ;  /* 0xffffff8400147947 */ /* 0x000fea000383ffff */
        .weak           $__internal_0_$__cuda_sm10x_tcgen05_guardrail_trap_col_being_dealloced_not_returned_by_alloc
        .type           $__internal_0_$__cuda_sm10x_tcgen05_guardrail_trap_col_being_dealloced_not_returned_by_alloc,@function
        .size           $__internal_0_$__cuda_sm10x_tcgen05_guardrail_trap_col_being_dealloced_not_returned_by_alloc,($__internal_1_$__cuda_sm10x_tcgen05_guardrail_trap_phase_invalid_during_alloc - $__internal_0_$__cuda_sm10x_tcgen05_guardrail_trap_col_being_dealloced_not_returned_by_alloc)
$__internal_0_$__cuda_sm10x_tcgen05_guardrail_trap_col_being_dealloced_not_returned_by_alloc:
[----:B------:R-:W-:Y:S05]  /*ef70*/  BPT.TRAP 0x1 ;  /* 0x000000040000795c */ /* 0x000fea0000300000 */
[----:B------:R-:W-:-:S04]  /*ef80*/  HFMA2 R3, -RZ, RZ, 0, 0 ;  /* 0x00000000ff037431 */ /* 0x000fc800000001ff */
[----:B------:R-:W-:Y:S05]  /*ef90*/  RET.REL.NODEC R2 `(_ZN7cutlass13device_kernelINS_4gemm6kernel13GemmUniversalIN4cute5tupleIJiiiiEEENS1_10collective13CollectiveMmaINS1_35MainloopSm100TmaUmmaWarpSpecializedILi9ELi2ELi2ENS5_IJNS4_1CILi1EEESB_SB_EEEEENS5_IJNSA_ILi128EEENSA_ILi240EEENSA_ILi16EEEEEENS_6half_tENS5_IJlSB_lEEESI_SJ_NS4_8TiledMMAINS4_8MMA_AtomIJNS4_20SM100_MMA_F16BF16_SSISI_SI_fLi128ELi240ELNS4_4UMMA5MajorE0ELSO_0ELNSN_7ScaleInE0ELSP_0EEEEEENS4_6LayoutISC_NS5_IJNSA_ILi0EEEST_ST_EEEEENS5_IJNS4_10UnderscoreESW_SW_EEEEENS4_13SM90_TMA_LOADENS4_14ComposedLayoutINS4_7SwizzleILi1ELi4ELi3EEENS4_18smem_ptr_flag_bitsILi16EEENSS_INS5_IJNSA_ILi8EEESG_EEENS5_IJSG_SB_EEEEEEEvNS4_8identityESZ_S19_vS1A_EENS_8epilogue10collective18CollectiveEpilogueINS1C_23Sm100TmaWarpSpecializedILi2ELi1ELi240ELb1ELb0EEEJSH_NS5_IJNSS_ISE_SB_EENSS_ISF_SB_EEEEESI_SJ_SI_SJ_NS1C_6fusion15FusionCallbacksIS1G_NS1K_17LinearCombinationISI_fSI_fLNS_15FloatRoundStyleE2EEESH_S1J_JEEENS4_5SM1004TMEM4LOAD26SM100_TMEM_LOAD_32dp32b16xESZ_S19_NS4_39AutoVectorizingCopyWithAssumedAlignmentILi128EEENS4_14SM90_TMA_STOREES19_S1V_S1V_EEEvvEEEEvNT_6ParamsE) ;  /* 0xffffff1002187950 */ /* 0x000fea0003c3ffff */
        .weak           $__internal_1_$__cuda_sm10x_tcgen05_guardrail_trap_phase_invalid_during_alloc
        .type           $__internal_1_$__cuda_sm10x_tcgen05_guardrail_trap_phase_invalid_during_alloc,@function
        .size           $__internal_1_$__cuda_sm10x_tcgen05_guardrail_trap_phase_invalid_during_alloc,($__internal_2_$__cuda_sm10x_tcgen05_guardrail_trap_unallocated_columns_being_dealloced - $__internal_1_$__cuda_sm10x_tcgen05_guardrail_trap_phase_invalid_during_alloc)
$__internal_1_$__cuda_sm10x_tcgen05_guardrail_trap_phase_invalid_during_alloc:
[----:B------:R-:W-:Y:S05]  /*efa0*/  BPT.TRAP 0x1 ;  /* 0x000000040000795c */ /* 0x000fea0000300000 */
[----:B------:R-:W-:-:S04]  /*efb0*/  MOV R3, 0x0 ;  /* 0x0000000000037802 */ /* 0x000fc80000000f00 */
[----:B------:R-:W-:Y:S05]  /*efc0*/  RET.REL.NODEC R2 `(_ZN7cutlass13device_kernelINS_4gemm6kernel13GemmUniversalIN4cute5tupleIJiiiiEEENS1_10collective13CollectiveMmaINS1_35MainloopSm100TmaUmmaWarpSpecializedILi9ELi2ELi2ENS5_IJNS4_1CILi1EEESB_SB_EEEEENS5_IJNSA_ILi128EEENSA_ILi240EEENSA_ILi16EEEEEENS_6half_tENS5_IJlSB_lEEESI_SJ_NS4_8TiledMMAINS4_8MMA_AtomIJNS4_20SM100_MMA_F16BF16_SSISI_SI_fLi128ELi240ELNS4_4UMMA5MajorE0ELSO_0ELNSN_7ScaleInE0ELSP_0EEEEEENS4_6LayoutISC_NS5_IJNSA_ILi0EEEST_ST_EEEEENS5_IJNS4_10UnderscoreESW_SW_EEEEENS4_13SM90_TMA_LOADENS4_14ComposedLayoutINS4_7SwizzleILi1ELi4ELi3EEENS4_18smem_ptr_flag_bitsILi16EEENSS_INS5_IJNSA_ILi8EEESG_EEENS5_IJSG_SB_EEEEEEEvNS4_8identityESZ_S19_vS1A_EENS_8epilogue10collective18CollectiveEpilogueINS1C_23Sm100TmaWarpSpecializedILi2ELi1ELi240ELb1ELb0EEEJSH_NS5_IJNSS_ISE_SB_EENSS_ISF_SB_EEEEESI_SJ_SI_SJ_NS1C_6fusion15FusionCallbacksIS1G_NS1K_17LinearCombinationISI_fSI_fLNS_15FloatRoundStyleE2EEESH_S1J_JEEENS4_5SM1004TMEM4LOAD26SM100_TMEM_LOAD_32dp32b16xESZ_S19_NS4_39AutoVectorizingCopyWithAssumedAlignmentILi128EEENS4_14SM90_TMA_STOREES19_S1V_S1V_EEEvvEEEEvNT_6ParamsE) ;  /* 0xffffff10020c7950 */ /* 0x000fea0003c3ffff */
        .weak           $__internal_2_$__cuda_sm10x_tcgen05_guardrail_trap_unallocated_columns_being_dealloced
        .type           $__internal_2_$__cuda_sm10x_tcgen05_guardrail_trap_unallocated_columns_being_dealloced,@function
        .size           $__internal_2_$__cuda_sm10x_tcgen05_guardrail_trap_unallocated_columns_being_dealloced,(.L_x_162 - $__internal_2_$__cuda_sm10x_tcgen05_guardrail_trap_unallocated_columns_being_dealloced)
$__internal_2_$__cuda_sm10x_tcgen05_guardrail_trap_unallocated_columns_being_dealloced:
[----:B------:R-:W-:Y:S05]  /*efd0*/  BPT.TRAP 0x1 ;  /* 0x000000040000795c */ /* 0x000fea0000300000 */
[----:B------:R-:W-:-:S04]  /*efe0*/  HFMA2 R3, -RZ, RZ, 0, 0 ;  /* 0x00000000ff037431 */ /* 0x000fc800000001ff */
[----:B------:R-:W-:Y:S05]  /*eff0*/  RET.REL.NODEC R2 `(_ZN7cutlass13device_kernelINS_4gemm6kernel13GemmUniversalIN4cute5tupleIJiiiiEEENS1_10collective13CollectiveMmaINS1_35MainloopSm100TmaUmmaWarpSpecializedILi9ELi2ELi2ENS5_IJNS4_1CILi1EEESB_SB_EEEEENS5_IJNSA_ILi128EEENSA_ILi240EEENSA_ILi16EEEEEENS_6half_tENS5_IJlSB_lEEESI_SJ_NS4_8TiledMMAINS4_8MMA_AtomIJNS4_20SM100_MMA_F16BF16_SSISI_SI_fLi128ELi240ELNS4_4UMMA5MajorE0ELSO_0ELNSN_7ScaleInE0ELSP_0EEEEEENS4_6LayoutISC_NS5_IJNSA_ILi0EEEST_ST_EEEEENS5_IJNS4_10UnderscoreESW_SW_EEEEENS4_13SM90_TMA_LOADENS4_14ComposedLayoutINS4_7SwizzleILi1ELi4ELi3EEENS4_18smem_ptr_flag_bitsILi16EEENSS_INS5_IJNSA_ILi8EEESG_EEENS5_IJSG_SB_EEEEEEEvNS4_8identityESZ_S19_vS1A_EENS_8epilogue10collective18CollectiveEpilogueINS1C_23Sm100TmaWarpSpecializedILi2ELi1ELi240ELb1ELb0EEEJSH_NS5_IJNSS_ISE_SB_EENSS_ISF_SB_EEEEESI_SJ_SI_SJ_NS1C_6fusion15FusionCallbacksIS1G_NS1K_17LinearCombinationISI_fSI_fLNS_15FloatRoundStyleE2EEESH_S1J_JEEENS4_5SM1004TMEM4LOAD26SM100_TMEM_LOAD_32dp32b16xESZ_S19_NS4_39AutoVectorizingCopyWithAssumedAlignmentILi128EEENS4_14SM90_TMA_STOREES19_S1V_S1V_EEEvvEEEEvNT_6ParamsE) ;  /* 0xffffff1002007950 */ /* 0x000fea0003c3ffff */
.L_x_161:
[----:B------:R-:W-:-:S00]  /*f000*/  BRA `(.L_x_161) ;  /* 0xfffffffc00fc7947 */ /* 0x000fc0000383ffff */
[----:B------:R-:W-:-:S00]  /*f010*/  NOP ;  /* 0x0000000000007918 */ /* 0x000fc00000000000 */
        /* <DEDUP_REMOVED lines=14> */
.L_x_162:


//--------------------- .nv.global.init           --------------------------
	.section	.nv.global.init,"aw",@progbits
.nv.global.init:
	.type		$str$27,@object
	.size		$str$27,($str$28 - $str$27)
$str$27:
        /*0000*/ 	.byte	0x28, 0x61, 0x64, 0x64, 0x72, 0x65, 0x73, 0x73, 0x20, 0x26, 0x20, 0x6d, 0x61, 0x73, 0x6b, 0x29
        /*0010*/ 	.byte	0x20, 0x3d, 0x3d, 0x20, 0x30, 0x00
	.type		$str$28,@object
	.size		$str$28,($str$26 - $str$28)
$str$28:
        /*0016*/ 	.byte	0x2f, 0x74, 0x6d, 0x70, 0x2f, 0x63, 0x75, 0x74, 0x6c, 0x61, 0x73, 0x73, 0x5f, 0x73, 0x77, 0x65
        /*0026*/ 	.byte	0x65, 0x70, 0x5f, 0x73, 0x72, 0x63, 0x2f, 0x69, 0x6e, 0x63, 0x6c, 0x75, 0x64, 0x65, 0x2f, 0x63
        /*0036*/ 	.byte	0x75, 0x74, 0x65, 0x2f, 0x70, 0x6f, 0x69, 0x6e, 0x74, 0x65, 0x72, 0x5f, 0x66, 0x6c, 0x61, 0x67
        /*0046*/ 	.byte	0x67, 0x65, 0x64, 0x2e, 0x68, 0x70, 0x70, 0x00
	.type		$str$26,@object
	.size		$str$26,($str$25 - $str$26)
$str$26:
        /*004e*/ 	.byte	0x2f, 0x74, 0x6d, 0x70, 0x2f, 0x63, 0x75, 0x74, 0x6c, 0x61, 0x73, 0x73, 0x5f, 0x73, 0x77, 0x65
        /*005e*/ 	.byte	0x65, 0x70, 0x5f, 0x73, 0x72, 0x63, 0x2f, 0x69, 0x6e, 0x63, 0x6c, 0x75, 0x64, 0x65, 0x2f, 0x63
        /*006e*/ 	.byte	0x75, 0x74, 0x65, 0x2f, 0x61, 0x74, 0x6f, 0x6d, 0x2f, 0x63, 0x6f, 0x70, 0x79, 0x5f, 0x74, 0x72
        /*007e*/ 	.byte	0x61, 0x69, 0x74, 0x73, 0x5f, 0x73, 0x6d, 0x31, 0x30, 0x30, 0x2e, 0x68, 0x70, 0x70, 0x00
	.type		$str$25,@object
	.size		$str$25,(__unnamed_1 - $str$25)
$str$25:
        /*008d*/ 	.byte	0x28, 0x28, 0x75, 0x69, 0x6e, 0x74, 0x33, 0x32, 0x5f, 0x74, 0x28, 0x74, 0x68, 0x72, 0x65, 0x61
        /*009d*/ 	.byte	0x64, 0x49, 0x64, 0x78, 0x2e, 0x78, 0x29, 0x20, 0x2f, 0x20, 0x33, 0x32, 0x29, 0x20, 0x25, 0x20
        /*00ad*/ 	.byte	0x34, 0x29, 0x20, 0x3d, 0x3d, 0x20, 0x28, 0x28, 0x28, 0x74, 0x6d, 0x65, 0x6d, 0x5f, 0x61, 0x64
        /*00bd*/ 	.byte	0x64, 0x72, 0x20, 0x3e, 0x3e, 0x20, 0x31, 0x36, 0x29, 0x20, 0x2f, 0x20, 0x33, 0x32, 0x29, 0x20
        /*00cd*/ 	.byte	0x25, 0x20, 0x34, 0x29, 0x00
	.type		__unnamed_1,@object
	.size		__unnamed_1,(__unnamed_2 - __unnamed_1)
__unnamed_1:
        /* <DEDUP_REMOVED lines=25> */
        /*0262*/ 	.byte	0x33, 0x30, 0x37, 0x32, 0x30, 0x3e, 0x3e, 0x3e, 0x3e, 0x5d, 0x00
	.type		__unnamed_2,@object
	.size		__unnamed_2,(.L_2 - __unnamed_2)
__unnamed_2:
        /* <DEDUP_REMOVED lines=41> */
.L_2:


//--------------------- .nv.shared._ZN7cutlass13device_kernelINS_4gemm6kernel13GemmUniversalIN4cute5tupleIJiiiiEEENS1_10collective13CollectiveMmaINS1_35MainloopSm100TmaUmmaWarpSpecializedILi9ELi2ELi2ENS5_IJNS4_1CILi1EEESB_SB_EEEEENS5_IJNSA_ILi128EEENSA_ILi240EEENSA_ILi16EEEEEENS_6half_tENS5_IJlSB_lEEESI_SJ_NS4_8TiledMMAINS4_8MMA_AtomIJNS4_20SM100_MMA_F16BF16_SSISI_SI_fLi128ELi240ELNS4_4UMMA5MajorE0ELSO_0ELNSN_7ScaleInE0ELSP_0EEEEEENS4_6LayoutISC_NS5_IJNSA_ILi0EEEST_ST_EEEEENS5_IJNS4_10UnderscoreESW_SW_EEEEENS4_13SM90_TMA_LOADENS4_14ComposedLayoutINS4_7SwizzleILi1ELi4ELi3EEENS4_18smem_ptr_flag_bitsILi16EEENSS_INS5_IJNSA_ILi8EEESG_EEENS5_IJSG_SB_EEEEEEEvNS4_8identityESZ_S19_vS1A_EENS_8epilogue10collective18CollectiveEpilogueINS1C_23Sm100TmaWarpSpecializedILi2ELi1ELi240ELb1ELb0EEEJSH_NS5_IJNSS_ISE_SB_EENSS_ISF_SB_EEEEESI_SJ_SI_SJ_NS1C_6fusion15FusionCallbacksIS1G_NS1K_17LinearCombinationISI_fSI_fLNS_15FloatRoundStyleE2EEESH_S1J_JEEENS4_5SM1004TMEM4LOAD26SM100_TMEM_LOAD_32dp32b16xESZ_S19_NS4_39AutoVectorizingCopyWithAssumedAlignmentILi128EEENS4_14SM90_TMA_STOREES19_S1V_S1V_EEEvvEEEEvNT_6ParamsE --------------------------
	.section	.nv.shared._ZN7cutlass13device_kernelINS_4gemm6kernel13GemmUniversalIN4cute5tupleIJiiiiEEENS1_10collective13CollectiveMmaINS1_35MainloopSm100TmaUmmaWarpSpecializedILi9ELi2ELi2ENS5_IJNS4_1CILi1EEESB_SB_EEEEENS5_IJNSA_ILi128EEENSA_ILi240EEENSA_ILi16EEEEEENS_6half_tENS5_IJlSB_lEEESI_SJ_NS4_8TiledMMAINS4_8MMA_AtomIJNS4_20SM100_MMA_F16BF16_SSISI_SI_fLi128ELi240ELNS4_4UMMA5MajorE0ELSO_0ELNSN_7ScaleInE0ELSP_0EEEEEENS4_6LayoutISC_NS5_IJNSA_ILi0EEEST_ST_EEEEENS5_IJNS4_10UnderscoreESW_SW_EEEEENS4_13SM90_TMA_LOADENS4_14ComposedLayoutINS4_7SwizzleILi1ELi4ELi3EEENS4_18smem_ptr_flag_bitsILi16EEENSS_INS5_IJNSA_ILi8EEESG_EEENS5_IJSG_SB_EEEEEEEvNS4_8identityESZ_S19_vS1A_EENS_8epilogue10collective18CollectiveEpilogueINS1C_23Sm100TmaWarpSpecializedILi2ELi1ELi240ELb1ELb0EEEJSH_NS5_IJNSS_ISE_SB_EENSS_ISF_SB_EEEEESI_SJ_SI_SJ_NS1C_6fusion15FusionCallbacksIS1G_NS1K_17LinearCombinationISI_fSI_fLNS_15FloatRoundStyleE2EEESH_S1J_JEEENS4_5SM1004TMEM4LOAD26SM100_TMEM_LOAD_32dp32b16xESZ_S19_NS4_39AutoVectorizingCopyWithAssumedAlignmentILi128EEENS4_14SM90_TMA_STOREES19_S1V_S1V_EEEvvEEEEvNT_6ParamsE,"aw",@nobits
	.sectionflags	@""
	.align	16
	.zero		1024


//--------------------- .nv.shared.reserved.0     --------------------------
	.section	.nv.shared.reserved.0,"aw",@nobits
	.weak		__nv_reservedSMEM_offset_0_alias
	.size		__nv_reservedSMEM_offset_0_alias, 0, 64
	.other		__nv_reservedSMEM_offset_0_alias,@"STO_CUDA_RESERVED_SHARED STV_DEFAULT"
__nv_reservedSMEM_offset_0_alias:
	.zero		0
.nv.shared.reserved.0:
	.zero		64
	.weak		__nv_reservedSMEM_tcgen05_partition
	.type		__nv_reservedSMEM_tcgen05_partition,@object
	.size		__nv_reservedSMEM_tcgen05_partition,(.L_0 - __nv_reservedSMEM_tcgen05_partition)
__nv_reservedSMEM_tcgen05_partition:
	.zero		32
.L_0:


//--------------------- .nv.global                --------------------------
	.section	.nv.global,"aw",@nobits
.nv.global:
	.type		_ZN39_INTERNAL_8937ea2c_4_k_cu_dcb470eb_62284cute1_E,@object
	.size		_ZN39_INTERNAL_8937ea2c_4_k_cu_dcb470eb_62284cute1_E,(_ZN39_INTERNAL_8937ea2c_4_k_cu_dcb470eb_62284cuda3std3__45__cpo6cbeginE - _ZN39_INTERNAL_8937ea2c_4_k_cu_dcb470eb_62284cute1_E)
_ZN39_INTERNAL_8937ea2c_4_k_cu_dcb470eb_62284cute1_E:
	.zero		1
	.type		_ZN39_INTERNAL_8937ea2c_4_k_cu_dcb470eb_62284cuda3std3__45__cpo6cbeginE,@object
	.size		_ZN39_INTERNAL_8937ea2c_4_k_cu_dcb470eb_62284cuda3std3__45__cpo6cbeginE,(_ZN39_INTERNAL_8937ea2c_4_k_cu_dcb470eb_62284cuda3std3__48in_placeE - _ZN39_INTERNAL_8937ea2c_4_k_cu_dcb470eb_62284cuda3std3__45__cpo6cbeginE)
_ZN39_INTERNAL_8937ea2c_4_k_cu_dcb470eb_62284cuda3std3__45__cpo6cbeginE:
	.zero		1
	.type		_ZN39_INTERNAL_8937ea2c_4_k_cu_dcb470eb_62284cuda3std3__48in_placeE,@object
	.size		_ZN39_INTERNAL_8937ea2c_4_k_cu_dcb470eb_62284cuda3std3__48in_placeE,(_ZN39_INTERNAL_8937ea2c_4_k_cu_dcb470eb_62284cuda3std6ranges3__45__cpo9iter_moveE - _ZN39_INTERNAL_8937ea2c_4_k_cu_dcb470eb_62284cuda3std3__48in_placeE)
_ZN39_INTERNAL_8937ea2c_4_k_cu_dcb470eb_62284cuda3std3__48in_placeE:
	.zero		1
	.type		_ZN39_INTERNAL_8937ea2c_4_k_cu_dcb470eb_62284cuda3std6ranges3__45__cpo9iter_moveE,@object
	.size		_ZN39_INTERNAL_8937ea2c_4_k_cu_dcb470eb_62284cuda3std6ranges3__45__cpo9iter_moveE,(_ZN39_INTERNAL_8937ea2c_4_k_cu_dcb470eb_62284cuda3std3__45__cpo5beginE - _ZN39_INTERNAL_8937ea2c_4_k_cu_dcb470eb_62284cuda3std6ranges3__45__cpo9iter_moveE)
_ZN39_INTERNAL_8937ea2c_4_k_cu_dcb470eb_62284cuda3std6ranges3__45__cpo9iter_moveE:
	.zero		1
	.type		_ZN39_INTERNAL_8937ea2c_4_k_cu_dcb470eb_62284cuda3std3__45__cpo5beginE,@object
	.size		_ZN39_INTERNAL_8937ea2c_4_k_cu_dcb470eb_62284cuda3std3__45__cpo5beginE,(_ZN39_INTERNAL_8937ea2c_4_k_cu_dcb470eb_62284cuda3std3__441_GLOBAL__N__8937ea2c_4_k_cu_dcb470eb_62286ignoreE - _ZN39_INTERNAL_8937ea2c_4_k_cu_dcb470eb_62284cuda3std3__45__cpo5beginE)
_ZN39_INTERNAL_8937ea2c_4_k_cu_dcb470eb_62284cuda3std3__45__cpo5beginE:
	.zero		1
	.type		_ZN39_INTERNAL_8937ea2c_4_k_cu_dcb470eb_62284cuda3std3__441_GLOBAL__N__8937ea2c_4_k_cu_dcb470eb_62286ignoreE,@object
	.size		_ZN39_INTERNAL_8937ea2c_4_k_cu_dcb470eb_62284cuda3std3__441_GLOBAL__N__8937ea2c_4_k_cu_dcb470eb_62286ignoreE,(_ZN39_INTERNAL_8937ea2c_4_k_cu_dcb470eb_62284cute7productE - _ZN39_INTERNAL_8937ea2c_4_k_cu_dcb470eb_62284cuda3std3__441_GLOBAL__N__8937ea2c_4_k_cu_dcb470eb_62286ignoreE)
_ZN39_INTERNAL_8937ea2c_4_k_cu_dcb470eb_62284cuda3std3__441_GLOBAL__N__8937ea2c_4_k_cu_dcb470eb_62286ignoreE:
	.zero		1
	.type		_ZN39_INTERNAL_8937ea2c_4_k_cu_dcb470eb_62284cute7productE,@object
	.size		_ZN39_INTERNAL_8937ea2c_4_k_cu_dcb470eb_62284cute7productE,(_ZN39_INTERNAL_8937ea2c_4_k_cu_dcb470eb_62284cuda3std3__45__cpo3endE - _ZN39_INTERNAL_8937ea2c_4_k_cu_dcb470eb_62284cute7productE)
_ZN39_INTERNAL_8937ea2c_4_k_cu_dcb470eb_62284cute7productE:
	.zero		1
	.type		_ZN39_INTERNAL_8937ea2c_4_k_cu_dcb470eb_62284cuda3std3__45__cpo3endE,@object
	.size		_ZN39_INTERNAL_8937ea2c_4_k_cu_dcb470eb_62284cuda3std3__45__cpo3endE,(_ZN39_INTERNAL_8937ea2c_4_k_cu_dcb470eb_62284cuda3std3__419piecewise_constructE - _ZN39_INTERNAL_8937ea2c_4_k_cu_dcb470eb_62284cuda3std3__45__cpo3endE)
_ZN39_INTERNAL_8937ea2c_4_k_cu_dcb470eb_62284cuda3std3__45__cpo3endE:
	.zero		1
	.type		_ZN39_INTERNAL_8937ea2c_4_k_cu_dcb470eb_62284cuda3std3__419piecewise_constructE,@object
	.size		_ZN39_INTERNAL_8937ea2c_4_k_cu_dcb470eb_62284cuda3std3__419piecewise_constructE,(_ZN39_INTERNAL_8937ea2c_4_k_cu_dcb470eb_62284cuda3std3__45__cpo4cendE - _ZN39_INTERNAL_8937ea2c_4_k_cu_dcb470eb_62284cuda3std3__419piecewise_constructE)
_ZN39_INTERNAL_8937ea2c_4_k_cu_dcb470eb_62284cuda3std3__419piecewise_constructE:
	.zero		1
	.type		_ZN39_INTERNAL_8937ea2c_4_k_cu_dcb470eb_62284cuda3std3__45__cpo4cendE,@object
	.size		_ZN39_INTERNAL_8937ea2c_4_k_cu_dcb470eb_62284cuda3std3__45__cpo4cendE,(_ZN39_INTERNAL_8937ea2c_4_k_cu_dcb470eb_62284cuda3std6ranges3__45__cpo4swapE - _ZN39_INTERNAL_8937ea2c_4_k_cu_dcb470eb_62284cuda3std3__45__cpo4cendE)
_ZN39_INTERNAL_8937ea2c_4_k_cu_dcb470eb_62284cuda3std3__45__cpo4cendE:
	.zero		1
	.type		_ZN39_INTERNAL_8937ea2c_4_k_cu_dcb470eb_62284cuda3std6ranges3__45__cpo4swapE,@object
	.size		_ZN39_INTERNAL_8937ea2c_4_k_cu_dcb470eb_62284cuda3std6ranges3__45__cpo4swapE,(.L_10 - _ZN39_INTERNAL_8937ea2c_4_k_cu_dcb470eb_62284cuda3std6ranges3__45__cpo4swapE)
_ZN39_INTERNAL_8937ea2c_4_k_cu_dcb470eb_62284cuda3std6ranges3__45__cpo4swapE:
	.zero		1
.L_10:


//--------------------- .nv.constant0._ZN7cutlass13device_kernelINS_4gemm6kernel13GemmUniversalIN4cute5tupleIJiiiiEEENS1_10collective13CollectiveMmaINS1_35MainloopSm100TmaUmmaWarpSpecializedILi9ELi2ELi2ENS5_IJNS4_1CILi1EEESB_SB_EEEEENS5_IJNSA_ILi128EEENSA_ILi240EEENSA_ILi16EEEEEENS_6half_tENS5_IJlSB_lEEESI_SJ_NS4_8TiledMMAINS4_8MMA_AtomIJNS4_20SM100_MMA_F16BF16_SSISI_SI_fLi128ELi240ELNS4_4UMMA5MajorE0ELSO_0ELNSN_7ScaleInE0ELSP_0EEEEEENS4_6LayoutISC_NS5_IJNSA_ILi0EEEST_ST_EEEEENS5_IJNS4_10UnderscoreESW_SW_EEEEENS4_13SM90_TMA_LOADENS4_14ComposedLayoutINS4_7SwizzleILi1ELi4ELi3EEENS4_18smem_ptr_flag_bitsILi16EEENSS_INS5_IJNSA_ILi8EEESG_EEENS5_IJSG_SB_EEEEEEEvNS4_8identityESZ_S19_vS1A_EENS_8epilogue10collective18CollectiveEpilogueINS1C_23Sm100TmaWarpSpecializedILi2ELi1ELi240ELb1ELb0EEEJSH_NS5_IJNSS_ISE_SB_EENSS_ISF_SB_EEEEESI_SJ_SI_SJ_NS1C_6fusion15FusionCallbacksIS1G_NS1K_17LinearCombinationISI_fSI_fLNS_15FloatRoundStyleE2EEESH_S1J_JEEENS4_5SM1004TMEM4LOAD26SM100_TMEM_LOAD_32dp32b16xESZ_S19_NS4_39AutoVectorizingCopyWithAssumedAlignmentILi128EEENS4_14SM90_TMA_STOREES19_S1V_S1V_EEEvvEEEEvNT_6ParamsE --------------------------
	.section	.nv.constant0._ZN7cutlass13device_kernelINS_4gemm6kernel13GemmUniversalIN4cute5tupleIJiiiiEEENS1_10collective13CollectiveMmaINS1_35MainloopSm100TmaUmmaWarpSpecializedILi9ELi2ELi2ENS5_IJNS4_1CILi1EEESB_SB_EEEEENS5_IJNSA_ILi128EEENSA_ILi240EEENSA_ILi16EEEEEENS_6half_tENS5_IJlSB_lEEESI_SJ_NS4_8TiledMMAINS4_8MMA_AtomIJNS4_20SM100_MMA_F16BF16_SSISI_SI_fLi128ELi240ELNS4_4UMMA5MajorE0ELSO_0ELNSN_7ScaleInE0ELSP_0EEEEEENS4_6LayoutISC_NS5_IJNSA_ILi0EEEST_ST_EEEEENS5_IJNS4_10UnderscoreESW_SW_EEEEENS4_13SM90_TMA_LOADENS4_14ComposedLayoutINS4_7SwizzleILi1ELi4ELi3EEENS4_18smem_ptr_flag_bitsILi16EEENSS_INS5_IJNSA_ILi8EEESG_EEENS5_IJSG_SB_EEEEEEEvNS4_8identityESZ_S19_vS1A_EENS_8epilogue10collective18CollectiveEpilogueINS1C_23Sm100TmaWarpSpecializedILi2ELi1ELi240ELb1ELb0EEEJSH_NS5_IJNSS_ISE_SB_EENSS_ISF_SB_EEEEESI_SJ_SI_SJ_NS1C_6fusion15FusionCallbacksIS1G_NS1K_17LinearCombinationISI_fSI_fLNS_15FloatRoundStyleE2EEESH_S1J_JEEENS4_5SM1004TMEM4LOAD26SM100_TMEM_LOAD_32dp32b16xESZ_S19_NS4_39AutoVectorizingCopyWithAssumedAlignmentILi128EEENS4_14SM90_TMA_STOREES19_S1V_S1V_EEEvvEEEEvNT_6ParamsE,"a",@progbits
	.sectionflags	@""
	.align	4
.nv.constant0._ZN7cutlass13device_kernelINS_4gemm6kernel13GemmUniversalIN4cute5tupleIJiiiiEEENS1_10collective13CollectiveMmaINS1_35MainloopSm100TmaUmmaWarpSpecializedILi9ELi2ELi2ENS5_IJNS4_1CILi1EEESB_SB_EEEEENS5_IJNSA_ILi128EEENSA_ILi240EEENSA_ILi16EEEEEENS_6half_tENS5_IJlSB_lEEESI_SJ_NS4_8TiledMMAINS4_8MMA_AtomIJNS4_20SM100_MMA_F16BF16_SSISI_SI_fLi128ELi240ELNS4_4UMMA5MajorE0ELSO_0ELNSN_7ScaleInE0ELSP_0EEEEEENS4_6LayoutISC_NS5_IJNSA_ILi0EEEST_ST_EEEEENS5_IJNS4_10UnderscoreESW_SW_EEEEENS4_13SM90_TMA_LOADENS4_14ComposedLayoutINS4_7SwizzleILi1ELi4ELi3EEENS4_18smem_ptr_flag_bitsILi16EEENSS_INS5_IJNSA_ILi8EEESG_EEENS5_IJSG_SB_EEEEEEEvNS4_8identityESZ_S19_vS1A_EENS_8epilogue10collective18CollectiveEpilogueINS1C_23Sm100TmaWarpSpecializedILi2ELi1ELi240ELb1ELb0EEEJSH_NS5_IJNSS_ISE_SB_EENSS_ISF_SB_EEEEESI_SJ_SI_SJ_NS1C_6fusion15FusionCallbacksIS1G_NS1K_17LinearCombinationISI_fSI_fLNS_15FloatRoundStyleE2EEESH_S1J_JEEENS4_5SM1004TMEM4LOAD26SM100_TMEM_LOAD_32dp32b16xESZ_S19_NS4_39AutoVectorizingCopyWithAssumedAlignmentILi128EEENS4_14SM90_TMA_STOREES19_S1V_S1V_EEEvvEEEEvNT_6ParamsE:
	.zero		2944


//--------------------- SYMBOLS --------------------------

	.type		.nv.reservedSmem.offset0,@object
	.size		.nv.reservedSmem.offset0,0x4
	.type		.nv.reservedSmem.cap,@object
	.size		.nv.reservedSmem.cap,0x4
	.type		__assertfail,@function
